# CuTe-DSL kernel — source=fa4 family=fa4_fwd_sm100
# config = {"dtype": "Float16", "causal": true, "use_2cta": true, "q_stage": 2, "head_dim": 96}


// ===== COMPILED SASS (sm_100a) =====

	.target	sm_100a

	.elftype	@"ET_EXEC"


//--------------------- .note.nv.tkinfo           --------------------------
	.section	.note.nv.tkinfo,"",@"SHT_NOTE"
	.sectionflags	@"SHF_NOTE_NV_TKINFO"
	.tkinfo
        /*0018*/ 	.word	0x00000081
        /*0030*/ 	.string	""
        /*0030*/ 	.string	"ptxas"
        /*0030*/ 	.string	"Cuda compilation tools, release 12.9, V12.9.83"
        /*0030*/ 	.string	"Build system must define TOOLS_VERSION_EXTENDED"
        /*0030*/ 	.string	"-O 3 -arch sm_100a "



//--------------------- .note.nv.cuver            --------------------------
	.section	.note.nv.cuver,"",@"SHT_NOTE"
	.sectionflags	@"SHF_NOTE_NV_CUVER"
        /*0018*/ 	.short	0x0001
        /*001a*/ 	.short	0x0064
        /*001c*/ 	.short	0x0001
        /*001e*/ 	.short	0x0000
        /*0020*/ 	.short	0x0001
        /*0022*/ 	.short	0x0000


//--------------------- .nv.info                  --------------------------
	.section	.nv.info,"",@"SHT_CUDA_INFO"
	.align	4


	//----- nvinfo : EIATTR_REGCOUNT
	.align		4
        /*0000*/ 	.byte	0x04, 0x2f
        /*0002*/ 	.short	(.L_6 - .L_5)
	.align		4
.L_5:
        /*0004*/ 	.word	index@(kernel_cutlass_kernel_flash_attncuteflash_fwd_sm100FlashAttentionForwardSm100_object_at__tensor0000o9611101213_tensor0000o9611101213_tensor0000o9610111213_tensor0000o9611101213_tensorptrf_0)
        /*0008*/ 	.word	0x00000080


	//----- nvinfo : EIATTR_FRAME_SIZE
	.align		4
.L_6:
        /*000c*/ 	.byte	0x04, 0x11
        /*000e*/ 	.short	(.L_8 - .L_7)
	.align		4
.L_7:
        /*0010*/ 	.word	index@($__internal_2_$__cuda_sm10x_tcgen05_guardrail_trap_unallocated_columns_being_dealloced)
        /*0014*/ 	.word	0x00000000


	//----- nvinfo : EIATTR_FRAME_SIZE
	.align		4
.L_8:
        /*0018*/ 	.byte	0x04, 0x11
        /*001a*/ 	.short	(.L_10 - .L_9)
	.align		4
.L_9:
        /*001c*/ 	.word	index@($__internal_1_$__cuda_sm10x_tcgen05_guardrail_trap_phase_invalid_during_alloc)
        /*0020*/ 	.word	0x00000000


	//----- nvinfo : EIATTR_FRAME_SIZE
	.align		4
.L_10:
        /*0024*/ 	.byte	0x04, 0x11
        /*0026*/ 	.short	(.L_12 - .L_11)
	.align		4
.L_11:
        /*0028*/ 	.word	index@($__internal_0_$__cuda_sm10x_tcgen05_guardrail_trap_col_being_dealloced_not_returned_by_alloc)
        /*002c*/ 	.word	0x00000000


	//----- nvinfo : EIATTR_FRAME_SIZE
	.align		4
.L_12:
        /*0030*/ 	.byte	0x04, 0x11
        /*0032*/ 	.short	(.L_14 - .L_13)
	.align		4
.L_13:
        /*0034*/ 	.word	index@(kernel_cutlass_kernel_flash_attncuteflash_fwd_sm100FlashAttentionForwardSm100_object_at__tensor0000o9611101213_tensor0000o9611101213_tensor0000o9610111213_tensor0000o9611101213_tensorptrf_0)
        /*0038*/ 	.word	0x00000000


	//----- nvinfo : EIATTR_MIN_STACK_SIZE
	.align		4
.L_14:
        /*003c*/ 	.byte	0x04, 0x12
        /*003e*/ 	.short	(.L_16 - .L_15)
	.align		4
.L_15:
        /*0040*/ 	.word	index@(kernel_cutlass_kernel_flash_attncuteflash_fwd_sm100FlashAttentionForwardSm100_object_at__tensor0000o9611101213_tensor0000o9611101213_tensor0000o9610111213_tensor0000o9611101213_tensorptrf_0)
        /*0044*/ 	.word	0x00000000
.L_16:


//--------------------- .nv.info.kernel_cutlass_kernel_flash_attncuteflash_fwd_sm100FlashAttentionForwardSm100_object_at__tensor0000o9611101213_tensor0000o9611101213_tensor0000o9610111213_tensor0000o9611101213_tensorptrf_0 --------------------------
	.section	.nv.info.kernel_cutlass_kernel_flash_attncuteflash_fwd_sm100FlashAttentionForwardSm100_object_at__tensor0000o9611101213_tensor0000o9611101213_tensor0000o9610111213_tensor0000o9611101213_tensorptrf_0,"",@"SHT_CUDA_INFO"
	.sectionflags	@""
	.align	4


	//----- nvinfo : EIATTR_CUDA_API_VERSION
	.align		4
        /*0000*/ 	.byte	0x04, 0x37
        /*0002*/ 	.short	(.L_18 - .L_17)
.L_17:
        /*0004*/ 	.word	0x00000081


	//----- nvinfo : EIATTR_KPARAM_INFO
	.align		4
.L_18:
        /*0008*/ 	.byte	0x04, 0x17
        /*000a*/ 	.short	(.L_20 - .L_19)
.L_19:
        /*000c*/ 	.word	0x00000000
        /*0010*/ 	.short	0x0018
        /*0012*/ 	.short	0x02e4
        /*0014*/ 	.byte	0x00, 0xf0, 0x11, 0x00


	//----- nvinfo : EIATTR_KPARAM_INFO
	.align		4
.L_20:
        /*0018*/ 	.byte	0x04, 0x17
        /*001a*/ 	.short	(.L_22 - .L_21)
.L_21:
        /*001c*/ 	.word	0x00000000
        /*0020*/ 	.short	0x0017
        /*0022*/ 	.short	0x02d8
        /*0024*/ 	.byte	0x00, 0xf0, 0x31, 0x00


	//----- nvinfo : EIATTR_KPARAM_INFO
	.align		4
.L_22:
        /*0028*/ 	.byte	0x04, 0x17
        /*002a*/ 	.short	(.L_24 - .L_23)
.L_23:
        /*002c*/ 	.word	0x00000000
        /*0030*/ 	.short	0x0016
        /*0032*/ 	.short	0x02d4
        /*0034*/ 	.byte	0x00, 0xf0, 0x11, 0x00


	//----- nvinfo : EIATTR_KPARAM_INFO
	.align		4
.L_24:
        /*0038*/ 	.byte	0x04, 0x17
        /*003a*/ 	.short	(.L_26 - .L_25)
.L_25:
        /*003c*/ 	.word	0x00000000
        /*0040*/ 	.short	0x0015
        /*0042*/ 	.short	0x02c8
        /*0044*/ 	.byte	0x00, 0xf0, 0x31, 0x00


	//----- nvinfo : EIATTR_KPARAM_INFO
	.align		4
.L_26:
        /*0048*/ 	.byte	0x04, 0x17
        /*004a*/ 	.short	(.L_28 - .L_27)
.L_27:
        /*004c*/ 	.word	0x00000000
        /*0050*/ 	.short	0x0014
        /*0052*/ 	.short	0x02bc
        /*0054*/ 	.byte	0x00, 0xf0, 0x31, 0x00


	//----- nvinfo : EIATTR_KPARAM_INFO
	.align		4
.L_28:
        /*0058*/ 	.byte	0x04, 0x17
        /*005a*/ 	.short	(.L_30 - .L_29)
.L_29:
        /*005c*/ 	.word	0x00000000
        /*0060*/ 	.short	0x0013
        /*0062*/ 	.short	0x02b0
        /*0064*/ 	.byte	0x00, 0xf0, 0x31, 0x00


	//----- nvinfo : EIATTR_KPARAM_INFO
	.align		4
.L_30:
        /*0068*/ 	.byte	0x04, 0x17
        /*006a*/ 	.short	(.L_32 - .L_31)
.L_31:
        /*006c*/ 	.word	0x00000000
        /*0070*/ 	.short	0x0012
        /*0072*/ 	.short	0x02a4
        /*0074*/ 	.byte	0x00, 0xf0, 0x31, 0x00


	//----- nvinfo : EIATTR_KPARAM_INFO
	.align		4
.L_32:
        /*0078*/ 	.byte	0x04, 0x17
        /*007a*/ 	.short	(.L_34 - .L_33)
.L_33:
        /*007c*/ 	.word	0x00000000
        /*0080*/ 	.short	0x0011
        /*0082*/ 	.short	0x02a0
        /*0084*/ 	.byte	0x00, 0xf0, 0x11, 0x00


	//----- nvinfo : EIATTR_KPARAM_INFO
	.align		4
.L_34:
        /*0088*/ 	.byte	0x04, 0x17
        /*008a*/ 	.short	(.L_36 - .L_35)
.L_35:
        /*008c*/ 	.word	0x00000000
        /*0090*/ 	.short	0x0010
        /*0092*/ 	.short	0x029c
        /*0094*/ 	.byte	0x00, 0xf0, 0x11, 0x00


	//----- nvinfo : EIATTR_KPARAM_INFO
	.align		4
.L_36:
        /*0098*/ 	.byte	0x04, 0x17
        /*009a*/ 	.short	(.L_38 - .L_37)
.L_37:
        /*009c*/ 	.word	0x00000000
        /*00a0*/ 	.short	0x000f
        /*00a2*/ 	.short	0x0298
        /*00a4*/ 	.byte	0x00, 0xf0, 0x11, 0x00


	//----- nvinfo : EIATTR_KPARAM_INFO
	.align		4
.L_38:
        /*00a8*/ 	.byte	0x04, 0x17
        /*00aa*/ 	.short	(.L_40 - .L_39)
.L_39:
        /*00ac*/ 	.word	0x00000000
        /*00b0*/ 	.short	0x000e
        /*00b2*/ 	.short	0x0294
        /*00b4*/ 	.byte	0x00, 0xf0, 0x11, 0x00


	//----- nvinfo : EIATTR_KPARAM_INFO
	.align		4
.L_40:
        /*00b8*/ 	.byte	0x04, 0x17
        /*00ba*/ 	.short	(.L_42 - .L_41)
.L_41:
        /*00bc*/ 	.word	0x00000000
        /*00c0*/ 	.short	0x000d
        /*00c2*/ 	.short	0x0290
        /*00c4*/ 	.byte	0x00, 0xf0, 0x11, 0x00


	//----- nvinfo : EIATTR_KPARAM_INFO
	.align		4
.L_42:
        /*00c8*/ 	.byte	0x04, 0x17
        /*00ca*/ 	.short	(.L_44 - .L_43)
.L_43:
        /*00cc*/ 	.word	0x00000000
        /*00d0*/ 	.short	0x000c
        /*00d2*/ 	.short	0x028c
        /*00d4*/ 	.byte	0x00, 0xf0, 0x11, 0x00


	//----- nvinfo : EIATTR_KPARAM_INFO
	.align		4
.L_44:
        /*00d8*/ 	.byte	0x04, 0x17
        /*00da*/ 	.short	(.L_46 - .L_45)
.L_45:
        /*00dc*/ 	.word	0x00000000
        /*00e0*/ 	.short	0x000b
        /*00e2*/ 	.short	0x0287
        /*00e4*/ 	.byte	0x00, 0xf0, 0x0d, 0x00


	//----- nvinfo : EIATTR_KPARAM_INFO
	.align		4
.L_46:
        /*00e8*/ 	.byte	0x04, 0x17
        /*00ea*/ 	.short	(.L_48 - .L_47)
.L_47:
        /*00ec*/ 	.word	0x00000000
        /*00f0*/ 	.short	0x000a
        /*00f2*/ 	.short	0x0284
        /*00f4*/ 	.byte	0x00, 0xf0, 0x0d, 0x00


	//----- nvinfo : EIATTR_KPARAM_INFO
	.align		4
.L_48:
        /*00f8*/ 	.byte	0x04, 0x17
        /*00fa*/ 	.short	(.L_50 - .L_49)
.L_49:
        /*00fc*/ 	.word	0x00000000
        /*0100*/ 	.short	0x0009
        /*0102*/ 	.short	0x0280
        /*0104*/ 	.byte	0x00, 0xf0, 0x11, 0x00


	//----- nvinfo : EIATTR_KPARAM_INFO
	.align		4
.L_50:
        /*0108*/ 	.byte	0x04, 0x17
        /*010a*/ 	.short	(.L_52 - .L_51)
.L_51:
        /*010c*/ 	.word	0x00000000
        /*0110*/ 	.short	0x0008
        /*0112*/ 	.short	0x0200
        /*0114*/ 	.byte	0x00, 0xf0, 0x01, 0x02


	//----- nvinfo : EIATTR_KPARAM_INFO
	.align		4
.L_52:
        /*0118*/ 	.byte	0x04, 0x17
        /*011a*/ 	.short	(.L_54 - .L_53)
.L_53:
        /*011c*/ 	.word	0x00000000
        /*0120*/ 	.short	0x0007
        /*0122*/ 	.short	0x0180
        /*0124*/ 	.byte	0x00, 0xf0, 0x01, 0x02


	//----- nvinfo : EIATTR_KPARAM_INFO
	.align		4
.L_54:
        /*0128*/ 	.byte	0x04, 0x17
        /*012a*/ 	.short	(.L_56 - .L_55)
.L_55:
        /*012c*/ 	.word	0x00000000
        /*0130*/ 	.short	0x0006
        /*0132*/ 	.short	0x0100
        /*0134*/ 	.byte	0x00, 0xf0, 0x01, 0x02


	//----- nvinfo : EIATTR_KPARAM_INFO
	.align		4
.L_56:
        /*0138*/ 	.byte	0x04, 0x17
        /*013a*/ 	.short	(.L_58 - .L_57)
.L_57:
        /*013c*/ 	.word	0x00000000
        /*0140*/ 	.short	0x0005
        /*0142*/ 	.short	0x0080
        /*0144*/ 	.byte	0x00, 0xf0, 0x01, 0x02


	//----- nvinfo : EIATTR_KPARAM_INFO
	.align		4
.L_58:
        /*0148*/ 	.byte	0x04, 0x17
        /*014a*/ 	.short	(.L_60 - .L_59)
.L_59:
        /*014c*/ 	.word	0x00000000
        /*0150*/ 	.short	0x0004
        /*0152*/ 	.short	0x0030
        /*0154*/ 	.byte	0x00, 0xf0, 0xa1, 0x00


	//----- nvinfo : EIATTR_KPARAM_INFO
	.align		4
.L_60:
        /*0158*/ 	.byte	0x04, 0x17
        /*015a*/ 	.short	(.L_62 - .L_61)
.L_61:
        /*015c*/ 	.word	0x00000000
        /*0160*/ 	.short	0x0003
        /*0162*/ 	.short	0x0024
        /*0164*/ 	.byte	0x00, 0xf0, 0x31, 0x00


	//----- nvinfo : EIATTR_KPARAM_INFO
	.align		4
.L_62:
        /*0168*/ 	.byte	0x04, 0x17
        /*016a*/ 	.short	(.L_64 - .L_63)
.L_63:
        /*016c*/ 	.word	0x00000000
        /*0170*/ 	.short	0x0002
        /*0172*/ 	.short	0x0018
        /*0174*/ 	.byte	0x00, 0xf0, 0x31, 0x00


	//----- nvinfo : EIATTR_KPARAM_INFO
	.align		4
.L_64:
        /*0178*/ 	.byte	0x04, 0x17
        /*017a*/ 	.short	(.L_66 - .L_65)
.L_65:
        /*017c*/ 	.word	0x00000000
        /*0180*/ 	.short	0x0001
        /*0182*/ 	.short	0x000c
        /*0184*/ 	.byte	0x00, 0xf0, 0x31, 0x00


	//----- nvinfo : EIATTR_KPARAM_INFO
	.align		4
.L_66:
        /*0188*/ 	.byte	0x04, 0x17
        /*018a*/ 	.short	(.L_68 - .L_67)
.L_67:
        /*018c*/ 	.word	0x00000000
        /*0190*/ 	.short	0x0000
        /*0192*/ 	.short	0x0000
        /*0194*/ 	.byte	0x00, 0xf0, 0x31, 0x00


	//----- nvinfo : EIATTR_AT_ENTRY_FRAGMENTS
	.align		4
.L_68:
        /*0198*/ 	.byte	0x04, 0x4f
        /*019a*/ 	.short	(.L_70 - .L_69)


	//   ....[0]....
.L_69:
        /*019c*/ 	.word	0x00000004


	//   ....[1]....
        /*01a0*/ 	.word	0x00000005


	//----- nvinfo : EIATTR_RESERVED_SMEM_USED
	.align		4
.L_70:
        /*01a4*/ 	.byte	0x01, 0x41
	.zero		2


	//----- nvinfo : EIATTR_SPARSE_MMA_MASK
	.align		4
        /*01a8*/ 	.byte	0x03, 0x50
        /*01aa*/ 	.short	0x0000


	//----- nvinfo : EIATTR_TCGEN05_2CTA_USED
	.align		4
        /*01ac*/ 	.byte	0x01, 0x52
	.zero		2


	//----- nvinfo : EIATTR_MAXREG_COUNT
	.align		4
        /*01b0*/ 	.byte	0x03, 0x1b
        /*01b2*/ 	.short	0x0080


	//----- nvinfo : EIATTR_NUM_BARRIERS
	.align		4
        /*01b4*/ 	.byte	0x02, 0x4c
        /*01b6*/ 	.byte	0x10
	.zero		1


	//----- nvinfo : EIATTR_INT_WARP_WIDE_INSTR_OFFSETS
	.align		4
        /*01b8*/ 	.byte	0x04, 0x31
        /*01ba*/ 	.short	(.L_72 - .L_71)


	//   ....[0]....
.L_71:
        /*01bc*/ 	.word	0x000053d0


	//   ....[1]....
        /*01c0*/ 	.word	0x00005400


	//----- nvinfo : EIATTR_COOP_GROUP_MASK_REGIDS
	.align		4
.L_72:
        /*01c4*/ 	.byte	0x04, 0x29
        /*01c6*/ 	.short	(.L_74 - .L_73)


	//   ....[0]....
.L_73:
        /*01c8*/ 	.word	0xffffffff


	//   ....[1]....
        /*01cc*/ 	.word	0xffffffff


	//   ....[2]....
        /*01d0*/ 	.word	0xffffffff


	//   ....[3]....
        /*01d4*/ 	.word	0xffffffff


	//   ....[4]....
        /*01d8*/ 	.word	0xffffffff


	//   ....[5]....
        /*01dc*/ 	.word	0xffffffff


	//   ....[6]....
        /*01e0*/ 	.word	0xffffffff


	//   ....[7]....
        /*01e4*/ 	.word	0xffffffff


	//   ....[8]....
        /*01e8*/ 	.word	0xffffffff


	//   ....[9]....
        /*01ec*/ 	.word	0xffffffff


	//----- nvinfo : EIATTR_COOP_GROUP_INSTR_OFFSETS
	.align		4
.L_74:
        /*01f0*/ 	.byte	0x04, 0x28
        /*01f2*/ 	.short	(.L_76 - .L_75)


	//   ....[0]....
.L_75:
        /*01f4*/ 	.word	0x00000980


	//   ....[1]....
        /*01f8*/ 	.word	0x00002550


	//   ....[2]....
        /*01fc*/ 	.word	0x00002bb0


	//   ....[3]....
        /*0200*/ 	.word	0x00005250


	//   ....[4]....
        /*0204*/ 	.word	0x000054c0


	//   ....[5]....
        /*0208*/ 	.word	0x00008920


	//   ....[6]....
        /*020c*/ 	.word	0x0000acf0


	//   ....[7]....
        /*0210*/ 	.word	0x0000ce40


	//   ....[8]....
        /*0214*/ 	.word	0x0000ddf0


	//   ....[9]....
        /*0218*/ 	.word	0x0000e280


	//----- nvinfo : EIATTR_REG_RECONFIG
	.align		4
.L_76:
        /*021c*/ 	.byte	0x01, 0x54
	.zero		2


	//----- nvinfo : EIATTR_VRC_CTA_INIT_COUNT
	.align		4
        /*0220*/ 	.byte	0x02, 0x4a
        /*0222*/ 	.byte	0x80
	.zero		1


	//----- nvinfo : EIATTR_MBARRIER_INSTR_OFFSETS
	.align		4
        /*0224*/ 	.byte	0x04, 0x39
        /*0226*/ 	.short	(.L_78 - .L_77)


	//   ....[0]....
.L_77:
        /*0228*/ 	.word	0x00000350
        /*022c*/ 	.word	0x000000ff
        /*0230*/ 	.word	0x00000180
        /*0234*/ 	.short	0x0100
        /*0236*/ 	.byte	0x06
	.zero		1


	//   ....[1]....
        /*0238*/ 	.word	0x00000410
        /*023c*/ 	.word	0x000000ff
        /*0240*/ 	.word	0x00000000
        /*0244*/ 	.short	0x0100
        /*0246*/ 	.byte	0x04
	.zero		1


	//   ....[2]....
        /*0248*/ 	.word	0x00000420
        /*024c*/ 	.word	0x000000ff
        /*0250*/ 	.word	0x00000008
        /*0254*/ 	.short	0x0100
        /*0256*/ 	.byte	0x04
	.zero		1


	//   ....[3]....
        /*0258*/ 	.word	0x00000430
        /*025c*/ 	.word	0x000000ff
        /*0260*/ 	.word	0x00000010
        /*0264*/ 	.short	0x0100
        /*0266*/ 	.byte	0x04
	.zero		1


	//   ....[4]....
        /*0268*/ 	.word	0x00000440
        /*026c*/ 	.word	0x000000ff
        /*0270*/ 	.word	0x00000018
        /*0274*/ 	.short	0x0100
        /*0276*/ 	.byte	0x04
	.zero		1


	//   ....[5]....
        /*0278*/ 	.word	0x00000520
        /*027c*/ 	.word	0x000000ff
        /*0280*/ 	.word	0x00000020
        /*0284*/ 	.short	0x0100
        /*0286*/ 	.byte	0x04
	.zero		1


	//   ....[6]....
        /*0288*/ 	.word	0x00000530
        /*028c*/ 	.word	0x000000ff
        /*0290*/ 	.word	0x00000028
        /*0294*/ 	.short	0x0100
        /*0296*/ 	.byte	0x04
	.zero		1


	//   ....[7]....
        /*0298*/ 	.word	0x00000540
        /*029c*/ 	.word	0x000000ff
        /*02a0*/ 	.word	0x00000030
        /*02a4*/ 	.short	0x0100
        /*02a6*/ 	.byte	0x04
	.zero		1


	//   ....[8]....
        /*02a8*/ 	.word	0x00000550
        /*02ac*/ 	.word	0x000000ff
        /*02b0*/ 	.word	0x00000038
        /*02b4*/ 	.short	0x0100
        /*02b6*/ 	.byte	0x04
	.zero		1


	//   ....[9]....
        /*02b8*/ 	.word	0x00000560
        /*02bc*/ 	.word	0x000000ff
        /*02c0*/ 	.word	0x00000040
        /*02c4*/ 	.short	0x0100
        /*02c6*/ 	.byte	0x04
	.zero		1


	//   ....[10]....
        /*02c8*/ 	.word	0x00000570
        /*02cc*/ 	.word	0x000000ff
        /*02d0*/ 	.word	0x00000048
        /*02d4*/ 	.short	0x0100
        /*02d6*/ 	.byte	0x04
	.zero		1


	//   ....[11]....
        /*02d8*/ 	.word	0x00000580
        /*02dc*/ 	.word	0x000000ff
        /*02e0*/ 	.word	0x00000050
        /*02e4*/ 	.short	0x0100
        /*02e6*/ 	.byte	0x04
	.zero		1


	//   ....[12]....
        /*02e8*/ 	.word	0x00000590
        /*02ec*/ 	.word	0x000000ff
        /*02f0*/ 	.word	0x00000058
        /*02f4*/ 	.short	0x0100
        /*02f6*/ 	.byte	0x04
	.zero		1


	//   ....[13]....
        /*02f8*/ 	.word	0x000005a0
        /*02fc*/ 	.word	0x000000ff
        /*0300*/ 	.word	0x00000060
        /*0304*/ 	.short	0x0100
        /*0306*/ 	.byte	0x04
	.zero		1


	//   ....[14]....
        /*0308*/ 	.word	0x000005b0
        /*030c*/ 	.word	0x000000ff
        /*0310*/ 	.word	0x00000068
        /*0314*/ 	.short	0x0100
        /*0316*/ 	.byte	0x04
	.zero		1


	//   ....[15]....
        /*0318*/ 	.word	0x000005c0
        /*031c*/ 	.word	0x000000ff
        /*0320*/ 	.word	0x00000070
        /*0324*/ 	.short	0x0100
        /*0326*/ 	.byte	0x04
	.zero		1


	//   ....[16]....
        /*0328*/ 	.word	0x000005d0
        /*032c*/ 	.word	0x000000ff
        /*0330*/ 	.word	0x00000078
        /*0334*/ 	.short	0x0100
        /*0336*/ 	.byte	0x04
	.zero		1


	//   ....[17]....
        /*0338*/ 	.word	0x000005e0
        /*033c*/ 	.word	0x000000ff
        /*0340*/ 	.word	0x00000080
        /*0344*/ 	.short	0x0100
        /*0346*/ 	.byte	0x04
	.zero		1


	//   ....[18]....
        /*0348*/ 	.word	0x000005f0
        /*034c*/ 	.word	0x000000ff
        /*0350*/ 	.word	0x00000088
        /*0354*/ 	.short	0x0100
        /*0356*/ 	.byte	0x04
	.zero		1


	//   ....[19]....
        /*0358*/ 	.word	0x00000600
        /*035c*/ 	.word	0x000000ff
        /*0360*/ 	.word	0x00000090
        /*0364*/ 	.short	0x0100
        /*0366*/ 	.byte	0x04
	.zero		1


	//   ....[20]....
        /*0368*/ 	.word	0x00000610
        /*036c*/ 	.word	0x000000ff
        /*0370*/ 	.word	0x00000098
        /*0374*/ 	.short	0x0100
        /*0376*/ 	.byte	0x04
	.zero		1


	//   ....[21]....
        /*0378*/ 	.word	0x00000620
        /*037c*/ 	.word	0x000000ff
        /*0380*/ 	.word	0x000000a0
        /*0384*/ 	.short	0x0100
        /*0386*/ 	.byte	0x04
	.zero		1


	//   ....[22]....
        /*0388*/ 	.word	0x00000630
        /*038c*/ 	.word	0x000000ff
        /*0390*/ 	.word	0x000000a8
        /*0394*/ 	.short	0x0100
        /*0396*/ 	.byte	0x04
	.zero		1


	//   ....[23]....
        /*0398*/ 	.word	0x00000640
        /*039c*/ 	.word	0x000000ff
        /*03a0*/ 	.word	0x000000b0
        /*03a4*/ 	.short	0x0100
        /*03a6*/ 	.byte	0x04
	.zero		1


	//   ....[24]....
        /*03a8*/ 	.word	0x00000650
        /*03ac*/ 	.word	0x000000ff
        /*03b0*/ 	.word	0x000000b8
        /*03b4*/ 	.short	0x0100
        /*03b6*/ 	.byte	0x04
	.zero		1


	//   ....[25]....
        /*03b8*/ 	.word	0x00000660
        /*03bc*/ 	.word	0x000000ff
        /*03c0*/ 	.word	0x000000c0
        /*03c4*/ 	.short	0x0100
        /*03c6*/ 	.byte	0x04
	.zero		1


	//   ....[26]....
        /*03c8*/ 	.word	0x00000670
        /*03cc*/ 	.word	0x000000ff
        /*03d0*/ 	.word	0x000000c8
        /*03d4*/ 	.short	0x0100
        /*03d6*/ 	.byte	0x04
	.zero		1


	//   ....[27]....
        /*03d8*/ 	.word	0x00000680
        /*03dc*/ 	.word	0x000000ff
        /*03e0*/ 	.word	0x000000d0
        /*03e4*/ 	.short	0x0100
        /*03e6*/ 	.byte	0x04
	.zero		1


	//   ....[28]....
        /*03e8*/ 	.word	0x00000690
        /*03ec*/ 	.word	0x000000ff
        /*03f0*/ 	.word	0x000000d8
        /*03f4*/ 	.short	0x0100
        /*03f6*/ 	.byte	0x04
	.zero		1


	//   ....[29]....
        /*03f8*/ 	.word	0x00000830
        /*03fc*/ 	.word	0x000000ff
        /*0400*/ 	.word	0x000000e0
        /*0404*/ 	.short	0x0100
        /*0406*/ 	.byte	0x04
	.zero		1


	//   ....[30]....
        /*0408*/ 	.word	0x00000840
        /*040c*/ 	.word	0x000000ff
        /*0410*/ 	.word	0x000000e8
        /*0414*/ 	.short	0x0100
        /*0416*/ 	.byte	0x04
	.zero		1


	//   ....[31]....
        /*0418*/ 	.word	0x00000850
        /*041c*/ 	.word	0x000000ff
        /*0420*/ 	.word	0x000000f0
        /*0424*/ 	.short	0x0100
        /*0426*/ 	.byte	0x04
	.zero		1


	//   ....[32]....
        /*0428*/ 	.word	0x00000860
        /*042c*/ 	.word	0x000000ff
        /*0430*/ 	.word	0x000000f8
        /*0434*/ 	.short	0x0100
        /*0436*/ 	.byte	0x04
	.zero		1


	//   ....[33]....
        /*0438*/ 	.word	0x00000870
        /*043c*/ 	.word	0x000000ff
        /*0440*/ 	.word	0x00000100
        /*0444*/ 	.short	0x0100
        /*0446*/ 	.byte	0x04
	.zero		1


	//   ....[34]....
        /*0448*/ 	.word	0x00000880
        /*044c*/ 	.word	0x000000ff
        /*0450*/ 	.word	0x00000108
        /*0454*/ 	.short	0x0100
        /*0456*/ 	.byte	0x04
	.zero		1


	//   ....[35]....
        /*0458*/ 	.word	0x00000890
        /*045c*/ 	.word	0x000000ff
        /*0460*/ 	.word	0x00000110
        /*0464*/ 	.short	0x0100
        /*0466*/ 	.byte	0x04
	.zero		1


	//   ....[36]....
        /*0468*/ 	.word	0x000008a0
        /*046c*/ 	.word	0x000000ff
        /*0470*/ 	.word	0x00000118
        /*0474*/ 	.short	0x0100
        /*0476*/ 	.byte	0x04
	.zero		1


	//   ....[37]....
        /*0478*/ 	.word	0x000008b0
        /*047c*/ 	.word	0x000000ff
        /*0480*/ 	.word	0x00000120
        /*0484*/ 	.short	0x0100
        /*0486*/ 	.byte	0x04
	.zero		1


	//   ....[38]....
        /*0488*/ 	.word	0x000008c0
        /*048c*/ 	.word	0x000000ff
        /*0490*/ 	.word	0x00000128
        /*0494*/ 	.short	0x0100
        /*0496*/ 	.byte	0x04
	.zero		1


	//   ....[39]....
        /*0498*/ 	.word	0x000008d0
        /*049c*/ 	.word	0x000000ff
        /*04a0*/ 	.word	0x00000130
        /*04a4*/ 	.short	0x0100
        /*04a6*/ 	.byte	0x04
	.zero		1


	//   ....[40]....
        /*04a8*/ 	.word	0x000008e0
        /*04ac*/ 	.word	0x000000ff
        /*04b0*/ 	.word	0x00000138
        /*04b4*/ 	.short	0x0100
        /*04b6*/ 	.byte	0x04
	.zero		1


	//   ....[41]....
        /*04b8*/ 	.word	0x000008f0
        /*04bc*/ 	.word	0x000000ff
        /*04c0*/ 	.word	0x00000140
        /*04c4*/ 	.short	0x0100
        /*04c6*/ 	.byte	0x04
	.zero		1


	//   ....[42]....
        /*04c8*/ 	.word	0x00000900
        /*04cc*/ 	.word	0x000000ff
        /*04d0*/ 	.word	0x00000148
        /*04d4*/ 	.short	0x0100
        /*04d6*/ 	.byte	0x04
	.zero		1


	//   ....[43]....
        /*04d8*/ 	.word	0x00000910
        /*04dc*/ 	.word	0x000000ff
        /*04e0*/ 	.word	0x00000150
        /*04e4*/ 	.short	0x0100
        /*04e6*/ 	.byte	0x04
	.zero		1


	//   ....[44]....
        /*04e8*/ 	.word	0x00000920
        /*04ec*/ 	.word	0x000000ff
        /*04f0*/ 	.word	0x00000158
        /*04f4*/ 	.short	0x0100
        /*04f6*/ 	.byte	0x04
	.zero		1


	//   ....[45]....
        /*04f8*/ 	.word	0x00000e10
        /*04fc*/ 	.word	0x000000ff
        /*0500*/ 	.word	0x00000070
        /*0504*/ 	.short	0x010a
        /*0506*/ 	.byte	0x0e
	.zero		1


	//   ....[46]....
        /*0508*/ 	.word	0x00001340
        /*050c*/ 	.word	0x000000ff
        /*0510*/ 	.word	0x00000010
        /*0514*/ 	.short	0x010a
        /*0516*/ 	.byte	0x0e
	.zero		1


	//   ....[47]....
        /*0518*/ 	.word	0x00001560
        /*051c*/ 	.word	0x000000ff
        /*0520*/ 	.word	0x00000018
        /*0524*/ 	.short	0x010a
        /*0526*/ 	.byte	0x0e
	.zero		1


	//   ....[48]....
        /*0528*/ 	.word	0x00001850
        /*052c*/ 	.word	0x000000ff
        /*0530*/ 	.word	0x00000078
        /*0534*/ 	.short	0x010a
        /*0536*/ 	.byte	0x0e
	.zero		1


	//   ....[49]....
        /*0538*/ 	.word	0x00001c50
        /*053c*/ 	.word	0x000000ff
        /*0540*/ 	.word	0x00000070
        /*0544*/ 	.short	0x010a
        /*0546*/ 	.byte	0x05
	.zero		1


	//   ....[50]....
        /*0548*/ 	.word	0x00001e40
        /*054c*/ 	.word	0x000000ff
        /*0550*/ 	.word	0x00000070
        /*0554*/ 	.short	0x010a
        /*0556*/ 	.byte	0x04
	.zero		1


	//   ....[51]....
        /*0558*/ 	.word	0x00002350
        /*055c*/ 	.word	0x000000ff
        /*0560*/ 	.word	0x00000070
        /*0564*/ 	.short	0x010a
        /*0566*/ 	.byte	0x05
	.zero		1


	//   ....[52]....
        /*0568*/ 	.word	0x000023d0
        /*056c*/ 	.word	0x000000ff
        /*0570*/ 	.word	0x00000018
        /*0574*/ 	.short	0x010a
        /*0576*/ 	.byte	0x04
	.zero		1


	//   ....[53]....
        /*0578*/ 	.word	0x00002450
        /*057c*/ 	.word	0x000000ff
        /*0580*/ 	.word	0x00000018
        /*0584*/ 	.short	0x010a
        /*0586*/ 	.byte	0x04
	.zero		1


	//   ....[54]....
        /*0588*/ 	.word	0x00002520
        /*058c*/ 	.word	0x000000ff
        /*0590*/ 	.word	0x00000180
        /*0594*/ 	.short	0x0100
        /*0596*/ 	.byte	0x06
	.zero		1


	//   ....[55]....
        /*0598*/ 	.word	0x000027d0
        /*059c*/ 	.word	0x00000006
        /*05a0*/ 	.word	0x00000000
        /*05a4*/ 	.short	0x010a
        /*05a6*/ 	.byte	0xff
	.zero		1


	//   ....[56]....
        /*05a8*/ 	.word	0x000027f0
        /*05ac*/ 	.word	0x00000006
        /*05b0*/ 	.word	0x00000000
        /*05b4*/ 	.short	0x010a
        /*05b6*/ 	.byte	0xff
	.zero		1


	//   ....[57]....
        /*05b8*/ 	.word	0x00002a10
        /*05bc*/ 	.word	0x00000005
        /*05c0*/ 	.word	0x00000000
        /*05c4*/ 	.short	0x010a
        /*05c6*/ 	.byte	0xff
	.zero		1


	//   ....[58]....
        /*05c8*/ 	.word	0x00002a30
        /*05cc*/ 	.word	0x00000005
        /*05d0*/ 	.word	0x00000000
        /*05d4*/ 	.short	0x010a
        /*05d6*/ 	.byte	0xff
	.zero		1


	//   ....[59]....
        /*05d8*/ 	.word	0x00002b30
        /*05dc*/ 	.word	0x00000006
        /*05e0*/ 	.word	0x00000000
        /*05e4*/ 	.short	0x0101
        /*05e6*/ 	.byte	0xff
	.zero		1


	//   ....[60]....
        /*05e8*/ 	.word	0x000030e0
        /*05ec*/ 	.word	0x000000ff
        /*05f0*/ 	.word	0x00000000
        /*05f4*/ 	.short	0x010a
        /*05f6*/ 	.byte	0x04
	.zero		1


	//   ....[61]....
        /*05f8*/ 	.word	0x00003100
        /*05fc*/ 	.word	0x000000ff
        /*0600*/ 	.word	0x00000020
        /*0604*/ 	.short	0x010a
        /*0606*/ 	.byte	0x04
	.zero		1


	//   ....[62]....
        /*0608*/ 	.word	0x00003490
        /*060c*/ 	.word	0x000000ff
        /*0610*/ 	.word	0x00000008
        /*0614*/ 	.short	0x010a
        /*0616*/ 	.byte	0x04
	.zero		1


	//   ....[63]....
        /*0618*/ 	.word	0x00003a20
        /*061c*/ 	.word	0x000000ff
        /*0620*/ 	.word	0x00000000
        /*0624*/ 	.short	0x010a
        /*0626*/ 	.byte	0x2a
	.zero		1


	//   ....[64]....
        /*0628*/ 	.word	0x00003aa0
        /*062c*/ 	.word	0x000000ff
        /*0630*/ 	.word	0x000000d0
        /*0634*/ 	.short	0x010a
        /*0636*/ 	.byte	0x04
	.zero		1


	//   ....[65]....
        /*0638*/ 	.word	0x00003d70
        /*063c*/ 	.word	0x000000ff
        /*0640*/ 	.word	0x000000e0
        /*0644*/ 	.short	0x010a
        /*0646*/ 	.byte	0x04
	.zero		1


	//   ....[66]....
        /*0648*/ 	.word	0x00003f20
        /*064c*/ 	.word	0x000000ff
        /*0650*/ 	.word	0x00000000
        /*0654*/ 	.short	0x010a
        /*0656*/ 	.byte	0x26
	.zero		1


	//   ....[67]....
        /*0658*/ 	.word	0x000042c0
        /*065c*/ 	.word	0x000000ff
        /*0660*/ 	.word	0x000000d8
        /*0664*/ 	.short	0x010a
        /*0666*/ 	.byte	0x04
	.zero		1


	//   ....[68]....
        /*0668*/ 	.word	0x00004490
        /*066c*/ 	.word	0x000000ff
        /*0670*/ 	.word	0x000000e8
        /*0674*/ 	.short	0x010a
        /*0676*/ 	.byte	0x04
	.zero		1


	//   ....[69]....
        /*0678*/ 	.word	0x000047c0
        /*067c*/ 	.word	0x000000ff
        /*0680*/ 	.word	0x00000020
        /*0684*/ 	.short	0x010a
        /*0686*/ 	.byte	0x13
	.zero		1


	//   ....[70]....
        /*0688*/ 	.word	0x000047e0
        /*068c*/ 	.word	0x000000ff
        /*0690*/ 	.word	0x000000d0
        /*0694*/ 	.short	0x010a
        /*0696*/ 	.byte	0x04
	.zero		1


	//   ....[71]....
        /*0698*/ 	.word	0x00004bd0
        /*069c*/ 	.word	0x000000ff
        /*06a0*/ 	.word	0x000000e0
        /*06a4*/ 	.short	0x010a
        /*06a6*/ 	.byte	0x04
	.zero		1


	//   ....[72]....
        /*06a8*/ 	.word	0x00004d50
        /*06ac*/ 	.word	0x000000ff
        /*06b0*/ 	.word	0x000000d8
        /*06b4*/ 	.short	0x010a
        /*06b6*/ 	.byte	0x04
	.zero		1


	//   ....[73]....
        /*06b8*/ 	.word	0x00004fe0
        /*06bc*/ 	.word	0x000000ff
        /*06c0*/ 	.word	0x000000e8
        /*06c4*/ 	.short	0x010a
        /*06c6*/ 	.byte	0x04
	.zero		1


	//   ....[74]....
        /*06c8*/ 	.word	0x00005220
        /*06cc*/ 	.word	0x000000ff
        /*06d0*/ 	.word	0x00000000
        /*06d4*/ 	.short	0x0101
        /*06d6*/ 	.byte	0x05
	.zero		1


	//   ....[75]....
        /*06d8*/ 	.word	0x00005230
        /*06dc*/ 	.word	0x000000ff
        /*06e0*/ 	.word	0x00000180
        /*06e4*/ 	.short	0x010a
        /*06e6*/ 	.byte	0x04
	.zero		1


	//   ....[76]....
        /*06e8*/ 	.word	0x00005530
        /*06ec*/ 	.word	0x000000ff
        /*06f0*/ 	.word	0x00000180
        /*06f4*/ 	.short	0x0100
        /*06f6*/ 	.byte	0x04
	.zero		1


	//   ....[77]....
        /*06f8*/ 	.word	0x000059c0
        /*06fc*/ 	.word	0x000000ff
        /*0700*/ 	.word	0x00000140
        /*0704*/ 	.short	0x010a
        /*0706*/ 	.byte	0x04
	.zero		1


	//   ....[78]....
        /*0708*/ 	.word	0x00005b20
        /*070c*/ 	.word	0x000000ff
        /*0710*/ 	.word	0x00000148
        /*0714*/ 	.short	0x010a
        /*0716*/ 	.byte	0x04
	.zero		1


	//   ....[79]....
        /*0718*/ 	.word	0x00005c40
        /*071c*/ 	.word	0x000000ff
        /*0720*/ 	.word	0x00000150
        /*0724*/ 	.short	0x0101
        /*0726*/ 	.byte	0x04
	.zero		1


	//   ....[80]....
        /*0728*/ 	.word	0x00005c60
        /*072c*/ 	.word	0x000000ff
        /*0730*/ 	.word	0x00000158
        /*0734*/ 	.short	0x0101
        /*0736*/ 	.byte	0x04
	.zero		1


	//   ....[81]....
        /*0738*/ 	.word	0x00005e50
        /*073c*/ 	.word	0x000000ff
        /*0740*/ 	.word	0x00000130
        /*0744*/ 	.short	0x010a
        /*0746*/ 	.byte	0x15
	.zero		1


	//   ....[82]....
        /*0748*/ 	.word	0x00005f50
        /*074c*/ 	.word	0x000000ff
        /*0750*/ 	.word	0x00000000
        /*0754*/ 	.short	0x010a
        /*0756*/ 	.byte	0x0e
	.zero		1


	//   ....[83]....
        /*0758*/ 	.word	0x00008500
        /*075c*/ 	.word	0x000000ff
        /*0760*/ 	.word	0x00000000
        /*0764*/ 	.short	0x0101
        /*0766*/ 	.byte	0x0f
	.zero		1


	//   ....[84]....
        /*0768*/ 	.word	0x00008940
        /*076c*/ 	.word	0x000000ff
        /*0770*/ 	.word	0x00000000
        /*0774*/ 	.short	0x0101
        /*0776*/ 	.byte	0x04
	.zero		1


	//   ....[85]....
        /*0778*/ 	.word	0x00008970
        /*077c*/ 	.word	0x000000ff
        /*0780*/ 	.word	0x00000000
        /*0784*/ 	.short	0x010a
        /*0786*/ 	.byte	0x0d
	.zero		1


	//   ....[86]....
        /*0788*/ 	.word	0x00008b40
        /*078c*/ 	.word	0x000000ff
        /*0790*/ 	.word	0x00000000
        /*0794*/ 	.short	0x010a
        /*0796*/ 	.byte	0x0e
	.zero		1


	//   ....[87]....
        /*0798*/ 	.word	0x0000a9e0
        /*079c*/ 	.word	0x000000ff
        /*07a0*/ 	.word	0x00000000
        /*07a4*/ 	.short	0x0101
        /*07a6*/ 	.byte	0x0f
	.zero		1


	//   ....[88]....
        /*07a8*/ 	.word	0x0000ad10
        /*07ac*/ 	.word	0x000000ff
        /*07b0*/ 	.word	0x00000000
        /*07b4*/ 	.short	0x0101
        /*07b6*/ 	.byte	0x0c
	.zero		1


	//   ....[89]....
        /*07b8*/ 	.word	0x0000ad20
        /*07bc*/ 	.word	0x000000ff
        /*07c0*/ 	.word	0x00000000
        /*07c4*/ 	.short	0x010a
        /*07c6*/ 	.byte	0x0d
	.zero		1


	//   ....[90]....
        /*07c8*/ 	.word	0x0000b3c0
        /*07cc*/ 	.word	0x000000ff
        /*07d0*/ 	.word	0x000000c0
        /*07d4*/ 	.short	0x010a
        /*07d6*/ 	.byte	0x07
	.zero		1


	//   ....[91]....
        /*07d8*/ 	.word	0x0000cbb0
        /*07dc*/ 	.word	0x000000ff
        /*07e0*/ 	.word	0x00000000
        /*07e4*/ 	.short	0x0101
        /*07e6*/ 	.byte	0x0f
	.zero		1


	//   ....[92]....
        /*07e8*/ 	.word	0x0000ce60
        /*07ec*/ 	.word	0x000000ff
        /*07f0*/ 	.word	0x00000000
        /*07f4*/ 	.short	0x0101
        /*07f6*/ 	.byte	0x0e
	.zero		1


	//   ....[93]....
        /*07f8*/ 	.word	0x0000ce70
        /*07fc*/ 	.word	0x000000ff
        /*0800*/ 	.word	0x00000130
        /*0804*/ 	.short	0x010a
        /*0806*/ 	.byte	0x07
	.zero		1


	//   ....[94]....
        /*0808*/ 	.word	0x0000d460
        /*080c*/ 	.word	0x000000ff
        /*0810*/ 	.word	0x00000130
        /*0814*/ 	.short	0x010a
        /*0816*/ 	.byte	0x04
	.zero		1


	//   ....[95]....
        /*0818*/ 	.word	0x0000d550
        /*081c*/ 	.word	0x000000ff
        /*0820*/ 	.word	0x00000180
        /*0824*/ 	.short	0x0100
        /*0826*/ 	.byte	0x06
	.zero		1


	//   ....[96]....
        /*0828*/ 	.word	0x0000d650
        /*082c*/ 	.word	0x000000ff
        /*0830*/ 	.word	0x00000180
        /*0834*/ 	.short	0x0100
        /*0836*/ 	.byte	0x06
	.zero		1


	//   ....[97]....
        /*0838*/ 	.word	0x0000da60
        /*083c*/ 	.word	0x000000ff
        /*0840*/ 	.word	0x00000000
        /*0844*/ 	.short	0x0101
        /*0846*/ 	.byte	0x09
	.zero		1


	//   ....[98]....
        /*0848*/ 	.word	0x0000da90
        /*084c*/ 	.word	0x000000ff
        /*0850*/ 	.word	0x00000000
        /*0854*/ 	.short	0x0101
        /*0856*/ 	.byte	0x0b
	.zero		1


	//   ....[99]....
        /*0858*/ 	.word	0x0000dcc0
        /*085c*/ 	.word	0x000000ff
        /*0860*/ 	.word	0x00000130
        /*0864*/ 	.short	0x0101
        /*0866*/ 	.byte	0x07
	.zero		1


	//   ....[100]....
        /*0868*/ 	.word	0x0000e210
        /*086c*/ 	.word	0x000000ff
        /*0870*/ 	.word	0x00000000
        /*0874*/ 	.short	0x0101
        /*0876*/ 	.byte	0x09
	.zero		1


	//   ....[101]....
        /*0878*/ 	.word	0x0000e240
        /*087c*/ 	.word	0x000000ff
        /*0880*/ 	.word	0x00000138
        /*0884*/ 	.short	0x0101
        /*0886*/ 	.byte	0x07
	.zero		1


	//   ....[102]....
        /*0888*/ 	.word	0x0000e6a0
        /*088c*/ 	.word	0x000000ff
        /*0890*/ 	.word	0x00000000
        /*0894*/ 	.short	0x0101
        /*0896*/ 	.byte	0x0b
	.zero		1


	//   ....[103]....
        /*0898*/ 	.word	0x0000e6b0
        /*089c*/ 	.word	0x000000ff
        /*08a0*/ 	.word	0x00000130
        /*08a4*/ 	.short	0x0101
        /*08a6*/ 	.byte	0x07
	.zero		1


	//   ....[104]....
        /*08a8*/ 	.word	0x0000e6d0
        /*08ac*/ 	.word	0x000000ff
        /*08b0*/ 	.word	0x00000138
        /*08b4*/ 	.short	0x0101
        /*08b6*/ 	.byte	0x07
	.zero		1


	//   ....[105]....
        /*08b8*/ 	.word	0x0000e740
        /*08bc*/ 	.word	0x000000ff
        /*08c0*/ 	.word	0x00000130
        /*08c4*/ 	.short	0x0101
        /*08c6*/ 	.byte	0x07
	.zero		1


	//   ....[106]....
        /*08c8*/ 	.word	0x0000e750
        /*08cc*/ 	.word	0x000000ff
        /*08d0*/ 	.word	0x00000100
        /*08d4*/ 	.short	0x010a
        /*08d6*/ 	.byte	0x07
	.zero		1


	//   ....[107]....
        /*08d8*/ 	.word	0x0000e7a0
        /*08dc*/ 	.word	0x000000ff
        /*08e0*/ 	.word	0x00000150
        /*08e4*/ 	.short	0x010a
        /*08e6*/ 	.byte	0x07
	.zero		1


	//   ....[108]....
        /*08e8*/ 	.word	0x0000efa0
        /*08ec*/ 	.word	0x000000ff
        /*08f0*/ 	.word	0x00000000
        /*08f4*/ 	.short	0x0101
        /*08f6*/ 	.byte	0x09
	.zero		1


	//   ....[109]....
        /*08f8*/ 	.word	0x0000efb0
        /*08fc*/ 	.word	0x000000ff
        /*0900*/ 	.word	0x00000140
        /*0904*/ 	.short	0x0101
        /*0906*/ 	.byte	0x07
	.zero		1


	//   ....[110]....
        /*0908*/ 	.word	0x0000eff0
        /*090c*/ 	.word	0x000000ff
        /*0910*/ 	.word	0x00000138
        /*0914*/ 	.short	0x0101
        /*0916*/ 	.byte	0x07
	.zero		1


	//   ....[111]....
        /*0918*/ 	.word	0x0000f000
        /*091c*/ 	.word	0x000000ff
        /*0920*/ 	.word	0x00000108
        /*0924*/ 	.short	0x010a
        /*0926*/ 	.byte	0x07
	.zero		1


	//   ....[112]....
        /*0928*/ 	.word	0x0000f020
        /*092c*/ 	.word	0x000000ff
        /*0930*/ 	.word	0x00000158
        /*0934*/ 	.short	0x010a
        /*0936*/ 	.byte	0x07
	.zero		1


	//   ....[113]....
        /*0938*/ 	.word	0x0000fb20
        /*093c*/ 	.word	0x000000ff
        /*0940*/ 	.word	0x00000000
        /*0944*/ 	.short	0x0101
        /*0946*/ 	.byte	0x0b
	.zero		1


	//   ....[114]....
        /*0948*/ 	.word	0x0000fb60
        /*094c*/ 	.word	0x000000ff
        /*0950*/ 	.word	0x00000148
        /*0954*/ 	.short	0x0101
        /*0956*/ 	.byte	0x07
	.zero		1


	//   ....[115]....
        /*0958*/ 	.word	0x0000fbb0
        /*095c*/ 	.word	0x000000ff
        /*0960*/ 	.word	0x00000158
        /*0964*/ 	.short	0x010a
        /*0966*/ 	.byte	0x07
	.zero		1


	//   ....[116]....
        /*0968*/ 	.word	0x0000fc90
        /*096c*/ 	.word	0x000000ff
        /*0970*/ 	.word	0x00000180
        /*0974*/ 	.short	0x0100
        /*0976*/ 	.byte	0x06
	.zero		1


	//   ....[117]....
        /*0978*/ 	.word	0x0000fd70
        /*097c*/ 	.word	0x000000ff
        /*0980*/ 	.word	0x00000180
        /*0984*/ 	.short	0x0100
        /*0986*/ 	.byte	0x06
	.zero		1


	//   ....[118]....
        /*0988*/ 	.word	0x0000fde0
        /*098c*/ 	.word	0x00000004
        /*0990*/ 	.word	0x00000070
        /*0994*/ 	.short	0x010a
        /*0996*/ 	.byte	0xff
	.zero		1


	//   ....[119]....
        /*0998*/ 	.word	0x0000fe60
        /*099c*/ 	.word	0x00000004
        /*09a0*/ 	.word	0x00000010
        /*09a4*/ 	.short	0x010a
        /*09a6*/ 	.byte	0xff
	.zero		1


	//   ....[120]....
        /*09a8*/ 	.word	0x0000fee0
        /*09ac*/ 	.word	0x00000004
        /*09b0*/ 	.word	0x00000018
        /*09b4*/ 	.short	0x010a
        /*09b6*/ 	.byte	0xff
	.zero		1


	//   ....[121]....
        /*09b8*/ 	.word	0x0000ff60
        /*09bc*/ 	.word	0x00000004
        /*09c0*/ 	.word	0x00000078
        /*09c4*/ 	.short	0x010a
        /*09c6*/ 	.byte	0xff
	.zero		1


	//   ....[122]....
        /*09c8*/ 	.word	0x0000ffd0
        /*09cc*/ 	.word	0x00000004
        /*09d0*/ 	.word	0x00000070
        /*09d4*/ 	.short	0x010a
        /*09d6*/ 	.byte	0xff
	.zero		1


	//   ....[123]....
        /*09d8*/ 	.word	0x00010050
        /*09dc*/ 	.word	0x00000004
        /*09e0*/ 	.word	0x00000070
        /*09e4*/ 	.short	0x010a
        /*09e6*/ 	.byte	0xff
	.zero		1


	//   ....[124]....
        /*09e8*/ 	.word	0x000100c0
        /*09ec*/ 	.word	0x00000004
        /*09f0*/ 	.word	0x00000070
        /*09f4*/ 	.short	0x010a
        /*09f6*/ 	.byte	0xff
	.zero		1


	//   ....[125]....
        /*09f8*/ 	.word	0x00010130
        /*09fc*/ 	.word	0x00000004
        /*0a00*/ 	.word	0x00000018
        /*0a04*/ 	.short	0x010a
        /*0a06*/ 	.byte	0xff
	.zero		1


	//   ....[126]....
        /*0a08*/ 	.word	0x000101a0
        /*0a0c*/ 	.word	0x00000004
        /*0a10*/ 	.word	0x00000018
        /*0a14*/ 	.short	0x010a
        /*0a16*/ 	.byte	0xff
	.zero		1


	//   ....[127]....
        /*0a18*/ 	.word	0x00010200
        /*0a1c*/ 	.word	0x00000006
        /*0a20*/ 	.word	0x00000000
        /*0a24*/ 	.short	0x010a
        /*0a26*/ 	.byte	0xff
	.zero		1


	//   ....[128]....
        /*0a28*/ 	.word	0x00010260
        /*0a2c*/ 	.word	0x00000005
        /*0a30*/ 	.word	0x00000000
        /*0a34*/ 	.short	0x010a
        /*0a36*/ 	.byte	0xff
	.zero		1


	//   ....[129]....
        /*0a38*/ 	.word	0x000102c0
        /*0a3c*/ 	.word	0x00000004
        /*0a40*/ 	.word	0x00000000
        /*0a44*/ 	.short	0x010a
        /*0a46*/ 	.byte	0xff
	.zero		1


	//   ....[130]....
        /*0a48*/ 	.word	0x00010320
        /*0a4c*/ 	.word	0x00000004
        /*0a50*/ 	.word	0x00000020
        /*0a54*/ 	.short	0x010a
        /*0a56*/ 	.byte	0xff
	.zero		1


	//   ....[131]....
        /*0a58*/ 	.word	0x00010380
        /*0a5c*/ 	.word	0x00000004
        /*0a60*/ 	.word	0x00000008
        /*0a64*/ 	.short	0x010a
        /*0a66*/ 	.byte	0xff
	.zero		1


	//   ....[132]....
        /*0a68*/ 	.word	0x00010400
        /*0a6c*/ 	.word	0x0000000e
        /*0a70*/ 	.word	0x00000000
        /*0a74*/ 	.short	0x010a
        /*0a76*/ 	.byte	0xff
	.zero		1


	//   ....[133]....
        /*0a78*/ 	.word	0x00010480
        /*0a7c*/ 	.word	0x00000010
        /*0a80*/ 	.word	0x000000d0
        /*0a84*/ 	.short	0x010a
        /*0a86*/ 	.byte	0xff
	.zero		1


	//   ....[134]....
        /*0a88*/ 	.word	0x00010500
        /*0a8c*/ 	.word	0x00000010
        /*0a90*/ 	.word	0x000000e0
        /*0a94*/ 	.short	0x010a
        /*0a96*/ 	.byte	0xff
	.zero		1


	//   ....[135]....
        /*0a98*/ 	.word	0x00010580
        /*0a9c*/ 	.word	0x0000000e
        /*0aa0*/ 	.word	0x00000000
        /*0aa4*/ 	.short	0x010a
        /*0aa6*/ 	.byte	0xff
	.zero		1


	//   ....[136]....
        /*0aa8*/ 	.word	0x00010600
        /*0aac*/ 	.word	0x00000010
        /*0ab0*/ 	.word	0x000000d8
        /*0ab4*/ 	.short	0x010a
        /*0ab6*/ 	.byte	0xff
	.zero		1


	//   ....[137]....
        /*0ab8*/ 	.word	0x00010680
        /*0abc*/ 	.word	0x0000000e
        /*0ac0*/ 	.word	0x000000e8
        /*0ac4*/ 	.short	0x010a
        /*0ac6*/ 	.byte	0xff
	.zero		1


	//   ....[138]....
        /*0ac8*/ 	.word	0x00010720
        /*0acc*/ 	.word	0x00000004
        /*0ad0*/ 	.word	0x00000020
        /*0ad4*/ 	.short	0x010a
        /*0ad6*/ 	.byte	0xff
	.zero		1


	//   ....[139]....
        /*0ad8*/ 	.word	0x000107a0
        /*0adc*/ 	.word	0x00000004
        /*0ae0*/ 	.word	0x000000d0
        /*0ae4*/ 	.short	0x010a
        /*0ae6*/ 	.byte	0xff
	.zero		1


	//   ....[140]....
        /*0ae8*/ 	.word	0x00010820
        /*0aec*/ 	.word	0x00000004
        /*0af0*/ 	.word	0x000000e0
        /*0af4*/ 	.short	0x010a
        /*0af6*/ 	.byte	0xff
	.zero		1


	//   ....[141]....
        /*0af8*/ 	.word	0x000108a0
        /*0afc*/ 	.word	0x00000004
        /*0b00*/ 	.word	0x000000d8
        /*0b04*/ 	.short	0x010a
        /*0b06*/ 	.byte	0xff
	.zero		1


	//   ....[142]....
        /*0b08*/ 	.word	0x00010930
        /*0b0c*/ 	.word	0x00000003
        /*0b10*/ 	.word	0x000000e8
        /*0b14*/ 	.short	0x010a
        /*0b16*/ 	.byte	0xff
	.zero		1


	//   ....[143]....
        /*0b18*/ 	.word	0x00010990
        /*0b1c*/ 	.word	0x00000003
        /*0b20*/ 	.word	0x00000180
        /*0b24*/ 	.short	0x010a
        /*0b26*/ 	.byte	0xff
	.zero		1


	//   ....[144]....
        /*0b28*/ 	.word	0x000109f0
        /*0b2c*/ 	.word	0x00000003
        /*0b30*/ 	.word	0x00000140
        /*0b34*/ 	.short	0x010a
        /*0b36*/ 	.byte	0xff
	.zero		1


	//   ....[145]....
        /*0b38*/ 	.word	0x00010a50
        /*0b3c*/ 	.word	0x00000003
        /*0b40*/ 	.word	0x00000148
        /*0b44*/ 	.short	0x010a
        /*0b46*/ 	.byte	0xff
	.zero		1


	//   ....[146]....
        /*0b48*/ 	.word	0x00010ad0
        /*0b4c*/ 	.word	0x00000003
        /*0b50*/ 	.word	0x00000000
        /*0b54*/ 	.short	0x010a
        /*0b56*/ 	.byte	0xff
	.zero		1


	//   ....[147]....
        /*0b58*/ 	.word	0x00010b30
        /*0b5c*/ 	.word	0x00000003
        /*0b60*/ 	.word	0x00000000
        /*0b64*/ 	.short	0x010a
        /*0b66*/ 	.byte	0xff
	.zero		1


	//   ....[148]....
        /*0b68*/ 	.word	0x00010b90
        /*0b6c*/ 	.word	0x00000004
        /*0b70*/ 	.word	0x00000000
        /*0b74*/ 	.short	0x010a
        /*0b76*/ 	.byte	0xff
	.zero		1


	//   ....[149]....
        /*0b78*/ 	.word	0x00010c10
        /*0b7c*/ 	.word	0x00000004
        /*0b80*/ 	.word	0x00000000
        /*0b84*/ 	.short	0x010a
        /*0b86*/ 	.byte	0xff
	.zero		1


	//   ....[150]....
        /*0b88*/ 	.word	0x00010c90
        /*0b8c*/ 	.word	0x00000004
        /*0b90*/ 	.word	0x00000000
        /*0b94*/ 	.short	0x010a
        /*0b96*/ 	.byte	0xff
	.zero		1


	//   ....[151]....
        /*0b98*/ 	.word	0x00010d20
        /*0b9c*/ 	.word	0x00000004
        /*0ba0*/ 	.word	0x00000000
        /*0ba4*/ 	.short	0x010a
        /*0ba6*/ 	.byte	0xff
	.zero		1


	//   ....[152]....
        /*0ba8*/ 	.word	0x00010db0
        /*0bac*/ 	.word	0x00000004
        /*0bb0*/ 	.word	0x00000000
        /*0bb4*/ 	.short	0x010a
        /*0bb6*/ 	.byte	0xff
	.zero		1


	//   ....[153]....
        /*0bb8*/ 	.word	0x00010e40
        /*0bbc*/ 	.word	0x00000002
        /*0bc0*/ 	.word	0x00000000
        /*0bc4*/ 	.short	0x010a
        /*0bc6*/ 	.byte	0xff
	.zero		1


	//   ....[154]....
        /*0bc8*/ 	.word	0x00010ea0
        /*0bcc*/ 	.word	0x00000004
        /*0bd0*/ 	.word	0x00000100
        /*0bd4*/ 	.short	0x010a
        /*0bd6*/ 	.byte	0xff
	.zero		1


	//   ....[155]....
        /*0bd8*/ 	.word	0x00010f20
        /*0bdc*/ 	.word	0x00000004
        /*0be0*/ 	.word	0x00000150
        /*0be4*/ 	.short	0x010a
        /*0be6*/ 	.byte	0xff
	.zero		1


	//   ....[156]....
        /*0be8*/ 	.word	0x00010f80
        /*0bec*/ 	.word	0x00000004
        /*0bf0*/ 	.word	0x00000108
        /*0bf4*/ 	.short	0x010a
        /*0bf6*/ 	.byte	0xff
	.zero		1


	//   ....[157]....
        /*0bf8*/ 	.word	0x00011000
        /*0bfc*/ 	.word	0x00000004
        /*0c00*/ 	.word	0x00000158
        /*0c04*/ 	.short	0x010a
        /*0c06*/ 	.byte	0xff
	.zero		1


	//   ....[158]....
        /*0c08*/ 	.word	0x00011070
        /*0c0c*/ 	.word	0x00000000
        /*0c10*/ 	.word	0x00000158
        /*0c14*/ 	.short	0x010a
        /*0c16*/ 	.byte	0xff
	.zero		1


	//----- nvinfo : EIATTR_NUM_MBARRIERS
	.align		4
.L_78:
        /*0c18*/ 	.byte	0x03, 0x38
        /*0c1a*/ 	.short	0x0033


	//----- nvinfo : EIATTR_EXIT_INSTR_OFFSETS
	.align		4
        /*0c1c*/ 	.byte	0x04, 0x1c
        /*0c1e*/ 	.short	(.L_80 - .L_79)


	//   ....[0]....
.L_79:
        /*0c20*/ 	.word	0x0000fda0


	//----- nvinfo : EIATTR_REQNTID
	.align		4
.L_80:
        /*0c24*/ 	.byte	0x04, 0x10
        /*0c26*/ 	.short	(.L_82 - .L_81)
.L_81:
        /*0c28*/ 	.word	0x00000200
        /*0c2c*/ 	.word	0x00000001
        /*0c30*/ 	.word	0x00000001


	//----- nvinfo : EIATTR_CRS_STACK_SIZE
	.align		4
.L_82:
        /*0c34*/ 	.byte	0x04, 0x1e
        /*0c36*/ 	.short	(.L_84 - .L_83)
.L_83:
        /*0c38*/ 	.word	0x00000000


	//----- nvinfo : EIATTR_CBANK_PARAM_SIZE
	.align		4
.L_84:
        /*0c3c*/ 	.byte	0x03, 0x19
        /*0c3e*/ 	.short	0x02e8


	//----- nvinfo : EIATTR_PARAM_CBANK
	.align		4
        /*0c40*/ 	.byte	0x04, 0x0a
        /*0c42*/ 	.short	(.L_86 - .L_85)
	.align		4
.L_85:
        /*0c44*/ 	.word	index@(.nv.constant0.kernel_cutlass_kernel_flash_attncuteflash_fwd_sm100FlashAttentionForwardSm100_object_at__tensor0000o9611101213_tensor0000o9611101213_tensor0000o9610111213_tensor0000o9611101213_tensorptrf_0)
        /*0c48*/ 	.short	0x0380
        /*0c4a*/ 	.short	0x02e8


	//----- nvinfo : EIATTR_SW_WAR
	.align		4
.L_86:
        /*0c4c*/ 	.byte	0x04, 0x36
        /*0c4e*/ 	.short	(.L_88 - .L_87)
.L_87:
        /*0c50*/ 	.word	0x00000008
.L_88:


//--------------------- .nv.compat                --------------------------
	.section	.nv.compat,"",@"SHT_CUDA_COMPAT_INFO"
	.align	4
        /*0000*/ 	.byte	0x02, 0x02, 0x02, 0x00, 0x02, 0x05, 0x05, 0x00, 0x02, 0x03, 0x01, 0x00, 0x02, 0x06, 0x01, 0x00


//--------------------- .nv.callgraph             --------------------------
	.section	.nv.callgraph,"",@"SHT_CUDA_CALLGRAPH"
	.align	4
	.sectionentsize	8
	.align		4
        /*0000*/ 	.word	0x00000000
	.align		4
        /*0004*/ 	.word	0xffffffff
	.align		4
        /*0008*/ 	.word	0x00000000
	.align		4
        /*000c*/ 	.word	0xfffffffe
	.align		4
        /*0010*/ 	.word	0x00000000
	.align		4
        /*0014*/ 	.word	0xfffffffd
	.align		4
        /*0018*/ 	.word	0x00000000
	.align		4
        /*001c*/ 	.word	0xfffffffc


//--------------------- .text.kernel_cutlass_kernel_flash_attncuteflash_fwd_sm100FlashAttentionForwardSm100_object_at__tensor0000o9611101213_tensor0000o9611101213_tensor0000o9610111213_tensor0000o9611101213_tensorptrf_0 --------------------------
	.section	.text.kernel_cutlass_kernel_flash_attncuteflash_fwd_sm100FlashAttentionForwardSm100_object_at__tensor0000o9611101213_tensor0000o9611101213_tensor0000o9610111213_tensor0000o9611101213_tensorptrf_0,"ax",@progbits
	.align	128
        .global         kernel_cutlass_kernel_flash_attncuteflash_fwd_sm100FlashAttentionForwardSm100_object_at__tensor0000o9611101213_tensor0000o9611101213_tensor0000o9610111213_tensor0000o9611101213_tensorptrf_0
        .type           kernel_cutlass_kernel_flash_attncuteflash_fwd_sm100FlashAttentionForwardSm100_object_at__tensor0000o9611101213_tensor0000o9611101213_tensor0000o9610111213_tensor0000o9611101213_tensorptrf_0,@function
        .size           kernel_cutlass_kernel_flash_attncuteflash_fwd_sm100FlashAttentionForwardSm100_object_at__tensor0000o9611101213_tensor0000o9611101213_tensor0000o9610111213_tensor0000o9611101213_tensorptrf_0,(.L_x_181 - kernel_cutlass_kernel_flash_attncuteflash_fwd_sm100FlashAttentionForwardSm100_object_at__tensor0000o9611101213_tensor0000o9611101213_tensor0000o9610111213_tensor0000o9611101213_tensorptrf_0)
        .other          kernel_cutlass_kernel_flash_attncuteflash_fwd_sm100FlashAttentionForwardSm100_object_at__tensor0000o9611101213_tensor0000o9611101213_tensor0000o9610111213_tensor0000o9611101213_tensorptrf_0,@"STO_CUDA_ENTRY STV_DEFAULT"
kernel_cutlass_kernel_flash_attncuteflash_fwd_sm100FlashAttentionForwardSm100_object_at__tensor0000o9611101213_tensor0000o9611101213_tensor0000o9610111213_tensor0000o9611101213_tensorptrf_0:
.text.kernel_cutlass_kernel_flash_attncuteflash_fwd_sm100FlashAttentionForwardSm100_object_at__tensor0000o9611101213_tensor0000o9611101213_tensor0000o9610111213_tensor0000o9611101213_tensorptrf_0:
[----:B------:R-:W1:Y:S01]  /*0000*/  LDC R1, c[0x0][0x37c] ;  /* 0x0000df00ff017b82 */ /* 0x000e620000000800 */
[----:B------:R-:W2:Y:S07]  /*0010*/  S2R R2, SR_TID.X ;  /* 0x0000000000027919 */ /* 0x000eae0000002100 */
[----:B------:R-:W3:Y:S01]  /*0020*/  S2UR UR16, SR_CgaCtaId ;  /* 0x00000000001079c3 */ /* 0x000ee20000008800 */
[----:B------:R-:W4:Y:S01]  /*0030*/  LDCU UR7, c[0x0][0x36c] ;  /* 0x00006d80ff0777ac */ /* 0x000f220008000800 */
[----:B------:R-:W-:-:S06]  /*0040*/  UMOV UR9, 0x1 ;  /* 0x0000000100097882 */ /* 0x000fcc0000000000 */
[----:B------:R-:W5:Y:S01]  /*0050*/  S2UR UR6, SR_CTAID.X ;  /* 0x00000000000679c3 */ /* 0x000f620000002500 */
[----:B----4-:R-:W-:Y:S02]  /*0060*/  UISETP.EQ.U32.AND UP4, UPT, UR7, 0x1, UPT ;  /* 0x000000010700788c */ /* 0x010fe4000bf82070 */
[----:B---3--:R-:W-:-:S04]  /*0070*/  ULEA.HI UR5, UR16, UR16, URZ, 0x1 ;  /* 0x0000001010057291 */ /* 0x008fc8000f8f08ff */
[----:B------:R-:W-:Y:S02]  /*0080*/  ULOP3.LUT UR4, UR5, 0xfffffffe, URZ, 0xc0, !UPT ;  /* 0xfffffffe05047892 */ /* 0x000fe4000f8ec0ff */
[----:B------:R-:W-:Y:S01]  /*0090*/  USHF.R.U32.HI UR5, URZ, 0x1, UR5 ;  /* 0x00000001ff057899 */ /* 0x000fe20008011605 */
[----:B--2---:R-:W-:Y:S01]  /*00a0*/  SHF.R.U32.HI R0, RZ, 0x5, R2 ;  /* 0x00000005ff007819 */ /* 0x004fe20000011602 */
[----:B------:R-:W-:Y:S02]  /*00b0*/  UISETP.NE.AND UP0, UPT, UR16, UR4, UPT ;  /* 0x000000041000728c */ /* 0x000fe4000bf05270 */
[----:B-----5:R-:W-:Y:S01]  /*00c0*/  ULOP3.LUT UR6, UR6, 0x1, URZ, 0xc0, !UPT ;  /* 0x0000000106067892 */ /* 0x020fe2000f8ec0ff */
[----:B------:R-:W-:Y:S01]  /*00d0*/  R2UR UR63, R0 ;  /* 0x00000000003f72ca */ /* 0x000fe200000e0000 */
[----:B------:R-:W-:-:S04]  /*00e0*/  UISETP.LT.AND UP0, UPT, UR16, URZ, UP0 ;  /* 0x000000ff1000728c */ /* 0x000fc80008701270 */
[----:B------:R-:W-:Y:S01]  /*00f0*/  IMAD.U32 R0, RZ, RZ, UR6 ;  /* 0x00000006ff007e24 */ /* 0x000fe2000f8e00ff */
[----:B------:R-:W-:Y:S02]  /*0100*/  UIADD3 UR6, UPT, UPT, -UR4, UR16, URZ ;  /* 0x0000001004067290 */ /* 0x000fe4000fffe1ff */
[----:B------:R-:W-:Y:S02]  /*0110*/  UIADD3 UR4, UPT, UPT, UR5, -0x1, URZ ;  /* 0xffffffff05047890 */ /* 0x000fe4000fffe0ff */
[----:B------:R-:W-:Y:S02]  /*0120*/  ULOP3.LUT UR7, UR6, 0x1, URZ, 0x3c, !UPT ;  /* 0x0000000106077892 */ /* 0x000fe4000f8e3cff */
[----:B------:R-:W-:Y:S02]  /*0130*/  USHF.L.U32 UR8, UR9, UR6, URZ ;  /* 0x0000000609087299 */ /* 0x000fe400080006ff */
[----:B------:R-:W-:Y:S02]  /*0140*/  UISETP.NE.AND UP6, UPT, UR63, URZ, UPT ;  /* 0x000000ff3f00728c */ /* 0x000fe4000bfc5270 */
[----:B------:R-:W-:-:S02]  /*0150*/  USHF.L.U32 UR6, UR9, UR7, URZ ;  /* 0x0000000709067299 */ /* 0x000fc400080006ff */
[----:B------:R-:W-:Y:S02]  /*0160*/  @!UP0 UIADD3 UR4, UPT, UPT, UR5, URZ, URZ ;  /* 0x000000ff05048290 */ /* 0x000fe4000fffe0ff */
[----:B------:R-:W-:Y:S02]  /*0170*/  ULOP3.LUT UR5, UR6, UR8, URZ, 0xfc, !UPT ;  /* 0x0000000806057292 */ /* 0x000fe4000f8efcff */
[----:B------:R-:W-:Y:S02]  /*0180*/  UIADD3 UR4, UPT, UPT, UR4, UR4, URZ ;  /* 0x0000000404047290 */ /* 0x000fe4000fffe0ff */
[----:B------:R-:W-:Y:S02]  /*0190*/  UISETP.NE.AND UP5, UPT, UR63, 0xc, UPT ;  /* 0x0000000c3f00788c */ /* 0x000fe4000bfa5270 */
[----:B------:R-:W-:Y:S02]  /*01a0*/  MOV R3, UR5 ;  /* 0x0000000500037c02 */ /* 0x000fe40008000f00 */
[----:B------:R-:W-:Y:S01]  /*01b0*/  IMAD.U32 R0, RZ, RZ, UR4 ;  /* 0x00000004ff007e24 */ /* 0x000fe2000f8e00ff */
[----:B-1----:R-:W-:Y:S06]  /*01c0*/  BRA.U UP6, `(.L_x_0) ;  /* 0x0000000106387547 */ /* 0x002fec000b800000 */
[----:B------:R-:W1:Y:S02]  /*01d0*/  LDCU.64 UR4, c[0x0][0x348] ;  /* 0x00006900ff0477ac */ /* 0x000e640008000a00 */
[----:B-1----:R-:W-:Y:S02]  /*01e0*/  UIADD3 UR10, UP3, UPT, UR4, 0x80, URZ ;  /* 0x00000080040a7890 */ /* 0x002fe4000ff7e0ff */
[----:B------:R-:W-:Y:S02]  /*01f0*/  UIADD3 UR8, UP2, UPT, UR4, 0x100, URZ ;  /* 0x0000010004087890 */ /* 0x000fe4000ff5e0ff */
[----:B------:R-:W-:Y:S02]  /*0200*/  UIADD3 UR6, UP1, UPT, UR4, 0x180, URZ ;  /* 0x0000018004067890 */ /* 0x000fe4000ff3e0ff */
[----:B------:R-:W-:Y:S02]  /*0210*/  UIADD3 UR4, UP0, UPT, UR4, 0x200, URZ ;  /* 0x0000020004047890 */ /* 0x000fe4000ff1e0ff */
[----:B------:R-:W-:-:S02]  /*0220*/  UIADD3.X UR11, UPT, UPT, URZ, UR5, URZ, UP3, !UPT ;  /* 0x00000005ff0b7290 */ /* 0x000fc40009ffe4ff */
[----:B------:R-:W-:Y:S02]  /*0230*/  UIADD3.X UR9, UPT, UPT, URZ, UR5, URZ, UP2, !UPT ;  /* 0x00000005ff097290 */ /* 0x000fe400097fe4ff */
[----:B------:R-:W-:Y:S02]  /*0240*/  UIADD3.X UR7, UPT, UPT, URZ, UR5, URZ, UP1, !UPT ;  /* 0x00000005ff077290 */ /* 0x000fe40008ffe4ff */
[----:B------:R-:W-:-:S03]  /*0250*/  UIADD3.X UR5, UPT, UPT, URZ, UR5, URZ, UP0, !UPT ;  /* 0x00000005ff057290 */ /* 0x000fc600087fe4ff */
[----:B------:R1:W-:Y:S02]  /*0260*/  UTMACCTL.PF [UR10] ;  /* 0x000000000a0079b9 */ /* 0x0003e40008040000 */
[----:B------:R1:W-:Y:S02]  /*0270*/  UTMACCTL.PF [UR8] ;  /* 0x00000000080079b9 */ /* 0x0003e40008040000 */
[----:B------:R1:W-:Y:S02]  /*0280*/  UTMACCTL.PF [UR6] ;  /* 0x00000000060079b9 */ /* 0x0003e40008040000 */
[----:B------:R1:W-:Y:S02]  /*0290*/  UTMACCTL.PF [UR4] ;  /* 0x00000000040079b9 */ /* 0x0003e40008040000 */
[----:B-1----:R-:W-:Y:S01]  /*02a0*/  NOP ;  /* 0x0000000000007918 */ /* 0x002fe20000000000 */
.L_x_0:
[----:B------:R-:W-:Y:S05]  /*02b0*/  BRA.U UP5, `(.L_x_1) ;  /* 0x00000001052c7547 */ /* 0x000fea000b800000 */
[----:B------:R-:W1:Y:S01]  /*02c0*/  S2UR UR6, SR_CgaCtaId ;  /* 0x00000000000679c3 */ /* 0x000e620000008800 */
[----:B------:R-:W-:Y:S01]  /*02d0*/  UMOV UR4, 0x400 ;  /* 0x0000040000047882 */ /* 0x000fe20000000000 */
[----:B------:R-:W-:Y:S01]  /*02e0*/  UMOV UR5, 0x20 ;  /* 0x0000002000057882 */ /* 0x000fe20000000000 */
[----:B------:R-:W-:Y:S01]  /*02f0*/  ELECT P0, URZ, PT ;  /* 0x0000000000ff782f */ /* 0x000fe20003800000 */
[----:B-1----:R-:W-:Y:S02]  /*0300*/  ULEA UR6, UR6, UR4, 0x18 ;  /* 0x0000000406067291 */ /* 0x002fe4000f8ec0ff */
[----:B------:R-:W-:-:S04]  /*0310*/  UIADD3 UR4, UPT, UPT, -UR5, 0x100000, URZ ;  /* 0x0010000005047890 */ /* 0x000fc8000fffe1ff */
[----:B------:R-:W-:Y:S02]  /*0320*/  USHF.L.U32 UR5, UR4, 0xb, URZ ;  /* 0x0000000b04057899 */ /* 0x000fe400080006ff */
[----:B------:R-:W-:Y:S01]  /*0330*/  USHF.L.U32 UR4, UR4, 0x1, URZ ;  /* 0x0000000104047899 */ /* 0x000fe200080006ff */
[----:B------:R-:W1:Y:S11]  /*0340*/  FENCE.VIEW.ASYNC.S ;  /* 0x00000000000073c6 */ /* 0x000e760000000000 */
[----:B-1----:R1:W2:Y:S01]  /*0350*/  SYNCS.EXCH.64 URZ, [UR6+0x180], UR4 ;  /* 0x0001800406ff75b2 */ /* 0x0022a20008000100 */
[----:B------:R-:W-:Y:S01]  /*0360*/  NOP ;  /* 0x0000000000007918 */ /* 0x000fe20000000000 */
.L_x_1:
[----:B------:R-:W-:Y:S01]  /*0370*/  NOP ;  /* 0x0000000000007918 */ /* 0x000fe20000000000 */
[----:B------:R-:W-:Y:S05]  /*0380*/  BRA.U UP6, `(.L_x_2) ;  /* 0x0000000106347547 */ /* 0x000fea000b800000 */
[----:B-1----:R-:W1:Y:S01]  /*0390*/  S2UR UR4, SR_CgaCtaId ;  /* 0x00000000000479c3 */ /* 0x002e620000008800 */
[----:B------:R-:W-:Y:S01]  /*03a0*/  UMOV UR5, 0x400 ;  /* 0x0000040000057882 */ /* 0x000fe20000000000 */
[----:B------:R-:W-:Y:S02]  /*03b0*/  UMOV UR6, 0x1 ;  /* 0x0000000100067882 */ /* 0x000fe40000000000 */
[----:B------:R-:W-:-:S04]  /*03c0*/  UIADD3 UR6, UPT, UPT, -UR6, 0x100000, URZ ;  /* 0x0010000006067890 */ /* 0x000fc8000fffe1ff */
[----:B------:R-:W-:Y:S02]  /*03d0*/  USHF.L.U32 UR7, UR6, 0xb, URZ ;  /* 0x0000000b06077899 */ /* 0x000fe400080006ff */
[----:B------:R-:W-:Y:S02]  /*03e0*/  USHF.L.U32 UR6, UR6, 0x1, URZ ;  /* 0x0000000106067899 */ /* 0x000fe400080006ff */
[----:B-1----:R-:W-:Y:S01]  /*03f0*/  ULEA UR4, UR4, UR5, 0x18 ;  /* 0x0000000504047291 */ /* 0x002fe2000f8ec0ff */
[----:B------:R-:W1:Y:S11]  /*0400*/  FENCE.VIEW.ASYNC.S ;  /* 0x00000000000073c6 */ /* 0x000e760000000000 */
[----:B-1----:R3:W4:Y:S01]  /*0410*/  SYNCS.EXCH.64 URZ, [UR4], UR6 ;  /* 0x0000000604ff75b2 */ /* 0x0027220008000100 */
[----:B------:R3:W5:Y:S01]  /*0420*/  SYNCS.EXCH.64 URZ, [UR4+0x8], UR6 ;  /* 0x0000080604ff75b2 */ /* 0x0007620008000100 */
[----:B------:R3:W1:Y:S01]  /*0430*/  SYNCS.EXCH.64 URZ, [UR4+0x10], UR6 ;  /* 0x0000100604ff75b2 */ /* 0x0006620008000100 */
[----:B------:R3:W2:Y:S02]  /*0440*/  SYNCS.EXCH.64 URZ, [UR4+0x18], UR6 ;  /* 0x0000180604ff75b2 */ /* 0x0006a40008000100 */
[----:B---3--:R-:W-:Y:S01]  /*0450*/  NOP ;  /* 0x0000000000007918 */ /* 0x008fe20000000000 */
.L_x_2:
[----:B------:R-:W-:Y:S05]  /*0460*/  BRA.U UP6, `(.L_x_3) ;  /* 0x0000000106907547 */ /* 0x000fea000b800000 */
[----:B-1----:R-:W-:Y:S01]  /*0470*/  UMOV UR4, 0x400 ;  /* 0x0000040000047882 */ /* 0x002fe20000000000 */
[----:B------:R-:W-:Y:S01]  /*0480*/  UMOV UR6, 0x1 ;  /* 0x0000000100067882 */ /* 0x000fe20000000000 */
[----:B------:R-:W-:Y:S02]  /*0490*/  ULEA UR4, UR16, UR4, 0x18 ;  /* 0x0000000410047291 */ /* 0x000fe4000f8ec0ff */
[----:B------:R-:W-:-:S04]  /*04a0*/  UIADD3 UR6, UPT, UPT, -UR6, 0x100000, URZ ;  /* 0x0010000006067890 */ /* 0x000fc8000fffe1ff */
[----:B------:R-:W-:Y:S02]  /*04b0*/  USHF.L.U32 UR7, UR6, 0xb, URZ ;  /* 0x0000000b06077899 */ /* 0x000fe400080006ff */
[----:B------:R-:W-:Y:S01]  /*04c0*/  USHF.L.U32 UR6, UR6, 0x1, URZ ;  /* 0x0000000106067899 */ /* 0x000fe200080006ff */
[----:B------:R-:W-:Y:S02]  /*04d0*/  UMOV UR8, 0x200 ;  /* 0x0000020000087882 */ /* 0x000fe40000000000 */
[----:B------:R-:W-:-:S04]  /*04e0*/  UIADD3 UR8, UPT, UPT, -UR8, 0x100000, URZ ;  /* 0x0010000008087890 */ /* 0x000fc8000fffe1ff */
[----:B------:R-:W-:Y:S02]  /*04f0*/  USHF.L.U32 UR9, UR8, 0xb, URZ ;  /* 0x0000000b08097899 */ /* 0x000fe400080006ff */
[----:B------:R-:W-:Y:S01]  /*0500*/  USHF.L.U32 UR8, UR8, 0x1, URZ ;  /* 0x0000000108087899 */ /* 0x000fe200080006ff */
[----:B------:R-:W1:Y:S02]  /*0510*/  FENCE.VIEW.ASYNC.S ;  /* 0x00000000000073c6 */ /* 0x000e640000000000 */
[----:B-1----:R3:W1:Y:S01]  /*0520*/  SYNCS.EXCH.64 URZ, [UR4+0x20], UR6 ;  /* 0x0000200604ff75b2 */ /* 0x0026620008000100 */
[----:B------:R3:W5:Y:S01]  /*0530*/  SYNCS.EXCH.64 URZ, [UR4+0x28], UR6 ;  /* 0x0000280604ff75b2 */ /* 0x0007620008000100 */
[----:B------:R3:W4:Y:S01]  /*0540*/  SYNCS.EXCH.64 URZ, [UR4+0x30], UR6 ;  /* 0x0000300604ff75b2 */ /* 0x0007220008000100 */
[----:B------:R3:W2:Y:S01]  /*0550*/  SYNCS.EXCH.64 URZ, [UR4+0x38], UR6 ;  /* 0x0000380604ff75b2 */ /* 0x0006a20008000100 */
[----:B------:R3:W1:Y:S01]  /*0560*/  SYNCS.EXCH.64 URZ, [UR4+0x40], UR6 ;  /* 0x0000400604ff75b2 */ /* 0x0006620008000100 */
        /* <DEDUP_REMOVED lines=18> */
[----:B------:R3:W1:Y:S02]  /*0690*/  SYNCS.EXCH.64 URZ, [UR4+0xd8], UR8 ;  /* 0x0000d80804ff75b2 */ /* 0x0006640008000100 */
[----:B---3--:R-:W-:Y:S01]  /*06a0*/  NOP ;  /* 0x0000000000007918 */ /* 0x008fe20000000000 */
.L_x_3:
[----:B------:R-:W-:Y:S05]  /*06b0*/  BRA.U UP6, `(.L_x_4) ;  /* 0x0000000106a07547 */ /* 0x000fea000b800000 */
[----:B-1----:R-:W-:Y:S01]  /*06c0*/  UMOV UR4, 0x400 ;  /* 0x0000040000047882 */ /* 0x002fe20000000000 */
[----:B------:R-:W-:Y:S01]  /*06d0*/  UMOV UR14, 0x8 ;  /* 0x00000008000e7882 */ /* 0x000fe20000000000 */
[----:B------:R-:W-:Y:S01]  /*06e0*/  UMOV UR8, 0x1 ;  /* 0x0000000100087882 */ /* 0x000fe20000000000 */
[----:B------:R-:W-:Y:S02]  /*06f0*/  ULEA UR4, UR16, UR4, 0x18 ;  /* 0x0000000410047291 */ /* 0x000fe4000f8ec0ff */
[----:B------:R-:W-:-:S04]  /*0700*/  UIADD3 UR14, UPT, UPT, -UR14, 0x100000, URZ ;  /* 0x001000000e0e7890 */ /* 0x000fc8000fffe1ff */
[----:B------:R-:W-:Y:S02]  /*0710*/  USHF.L.U32 UR15, UR14, 0xb, URZ ;  /* 0x0000000b0e0f7899 */ /* 0x000fe400080006ff */
[----:B------:R-:W-:Y:S01]  /*0720*/  USHF.L.U32 UR14, UR14, 0x1, URZ ;  /* 0x000000010e0e7899 */ /* 0x000fe200080006ff */
[----:B------:R-:W-:Y:S01]  /*0730*/  UMOV UR12, 0x100 ;  /* 0x00000100000c7882 */ /* 0x000fe20000000000 */
        /* <DEDUP_REMOVED lines=10> */
[----:B------:R-:W-:Y:S02]  /*07e0*/  USHF.L.U32 UR6, UR6, 0x1, URZ ;  /* 0x0000000106067899 */ /* 0x000fe400080006ff */
        /* <DEDUP_REMOVED lines=21> */
.L_x_4:
[----:B------:R-:W-:Y:S01]  /*0940*/  NOP ;  /* 0x0000000000007918 */ /* 0x000fe20000000000 */
[----:B------:R-:W-:Y:S05]  /*0950*/  BRA.U !UP4, `(.L_x_5) ;  /* 0x000000010c087547 */ /* 0x000fea000b800000 */
[----:B-12-45:R-:W-:Y:S01]  /*0960*/  UCGABAR_ARV ;  /* 0x00000000000079c7 */ /* 0x036fe20008000000 */
[----:B------:R-:W-:Y:S05]  /*0970*/  BRA `(.L_x_6) ;  /* 0x0000000000047947 */ /* 0x000fea0003800000 */
.L_x_5:
[----:B-12-45:R-:W-:Y:S01]  /*0980*/  NOP ;  /* 0x0000000000007918 */ /* 0x036fe20000000000 */
.L_x_6:
[----:B------:R-:W-:Y:S05]  /*0990*/  BRA.U !UP4, `(.L_x_7) ;  /* 0x000000010c0c7547 */ /* 0x000fea000b800000 */
[----:B------:R-:W-:Y:S01]  /*09a0*/  UCGABAR_WAIT ;  /* 0x0000000000007dc7 */ /* 0x000fe20008000000 */
[----:B------:R-:W-:Y:S01]  /*09b0*/  CCTL.IVALL ;  /* 0x00000000ff00798f */ /* 0x000fe20002000000 */
[----:B------:R-:W-:Y:S05]  /*09c0*/  BRA `(.L_x_8) ;  /* 0x0000000000047947 */ /* 0x000fea0003800000 */
.L_x_7:
[----:B------:R-:W-:Y:S06]  /*09d0*/  BAR.SYNC.DEFER_BLOCKING 0x0 ;  /* 0x0000000000007b1d */ /* 0x000fec0000010000 */
.L_x_8:
[----:B------:R-:W-:Y:S01]  /*09e0*/  UISETP.NE.AND UP0, UPT, UR63, 0xe, UPT ;  /* 0x0000000e3f00788c */ /* 0x000fe2000bf05270 */
[----:B------:R-:W-:Y:S08]  /*09f0*/  BSSY.RECONVERGENT B1, `(.L_x_9) ;  /* 0x00004b7000017945 */ /* 0x000ff00003800200 */
[----:B------:R-:W-:Y:S05]  /*0a00*/  BRA.U !UP0, `(.L_x_10) ;  /* 0x0000000108147547 */ /* 0x000fea000b800000 */
[----:B------:R-:W-:-:S09]  /*0a10*/  UISETP.NE.AND UP0, UPT, UR63, 0xf, UPT ;  /* 0x0000000f3f00788c */ /* 0x000fd2000bf05270 */
[----:B------:R-:W-:Y:S05]  /*0a20*/  BRA.U UP0, `(.L_x_11) ;  /* 0x0000001900947547 */ /* 0x000fea000b800000 */
[----:B------:R-:W-:-:S08]  /*0a30*/  NOP ;  /* 0x0000000000007918 */ /* 0x000fd00000000000 */
[----:B------:R-:W1:-:S00]  /*0a40*/  USETMAXREG.DEALLOC.CTAPOOL 0x30 ;  /* 0x00000030000079c8 */ /* 0x000e4000080e0500 */
[----:B-1----:R-:W-:Y:S05]  /*0a50*/  BRA `(.L_x_12) ;  /* 0x0000004800bc7947 */ /* 0x002fea0003800000 */
.L_x_10:
[----:B------:R-:W-:-:S08]  /*0a60*/  NOP ;  /* 0x0000000000007918 */ /* 0x000fd00000000000 */
[----:B------:R-:W1:-:S00]  /*0a70*/  USETMAXREG.DEALLOC.CTAPOOL 0x30 ;  /* 0x00000030000079c8 */ /* 0x000e4000080e0500 */
[----:B------:R-:W2:Y:S01]  /*0a80*/  S2UR UR11, SR_CTAID.X ;  /* 0x00000000000b79c3 */ /* 0x000ea20000002500 */
[----:B------:R-:W2:Y:S01]  /*0a90*/  LDCU UR4, c[0x0][0x640] ;  /* 0x0000c800ff0477ac */ /* 0x000ea20008000800 */
[----:B-1----:R-:W-:Y:S01]  /*0aa0*/  HFMA2 R7, -RZ, RZ, 0, 5.9604644775390625e-08 ;  /* 0x00000001ff077431 */ /* 0x002fe200000001ff */
[----:B------:R-:W-:Y:S01]  /*0ab0*/  MOV R5, 0x1 ;  /* 0x0000000100057802 */ /* 0x000fe20000000f00 */
[----:B------:R-:W1:Y:S01]  /*0ac0*/  LDCU.U8 UR8, c[0x0][0x644] ;  /* 0x0000c880ff0877ac */ /* 0x000e620008000000 */
[----:B------:R-:W3:Y:S01]  /*0ad0*/  LDCU.U8 UR7, c[0x0][0x645] ;  /* 0x0000c8a0ff0777ac */ /* 0x000ee20008000000 */
[----:B------:R-:W4:Y:S01]  /*0ae0*/  LDCU UR6, c[0x0][0x654] ;  /* 0x0000ca80ff0677ac */ /* 0x000f220008000800 */
[----:B------:R-:W5:Y:S01]  /*0af0*/  LDCU.U8 UR14, c[0x0][0x638] ;  /* 0x0000c700ff0e77ac */ /* 0x000f620008000000 */
[----:B------:R-:W5:Y:S01]  /*0b00*/  LDCU.U8 UR15, c[0x0][0x650] ;  /* 0x0000ca00ff0f77ac */ /* 0x000f620008000000 */
[----:B--2---:R-:W-:Y:S01]  /*0b10*/  UIMAD.WIDE.U32 UR4, UR11, UR4, URZ ;  /* 0x000000040b0472a5 */ /* 0x004fe2000f8e00ff */
[----:B------:R-:W2:Y:S03]  /*0b20*/  LDCU.U8 UR12, c[0x0][0x639] ;  /* 0x0000c720ff0c77ac */ /* 0x000ea60008000000 */
[----:B------:R-:W-:Y:S01]  /*0b30*/  UIADD3 UR4, UPT, UPT, -UR5, UR11, URZ ;  /* 0x0000000b05047290 */ /* 0x000fe2000fffe1ff */
[----:B------:R-:W2:Y:S03]  /*0b40*/  LDCU.U8 UR13, c[0x0][0x651] ;  /* 0x0000ca20ff0d77ac */ /* 0x000ea60008000000 */
[----:B-1----:R-:W-:Y:S01]  /*0b50*/  USHF.R.U32.HI UR4, URZ, UR8, UR4 ;  /* 0x00000008ff047299 */ /* 0x002fe20008011604 */
[----:B------:R-:W1:Y:S03]  /*0b60*/  LDCU.64 UR8, c[0x0][0x630] ;  /* 0x0000c600ff0877ac */ /* 0x000e660008000a00 */
[----:B------:R-:W-:Y:S01]  /*0b70*/  UIADD3 UR4, UPT, UPT, UR5, UR4, URZ ;  /* 0x0000000405047290 */ /* 0x000fe2000fffe0ff */
[----:B------:R-:W1:Y:S03]  /*0b80*/  LDCU.U8 UR18, c[0x0][0x62c] ;  /* 0x0000c580ff1277ac */ /* 0x000e660008000000 */
[----:B---3--:R-:W-:Y:S01]  /*0b90*/  USHF.R.U32.HI UR10, URZ, UR7, UR4 ;  /* 0x00000007ff0a7299 */ /* 0x008fe20008011604 */
[----:B------:R-:W3:Y:S03]  /*0ba0*/  LDCU UR7, c[0x0][0x63c] ;  /* 0x0000c780ff0777ac */ /* 0x000ee60008000800 */
[----:B----4-:R-:W-:-:S02]  /*0bb0*/  UISETP.GE.AND UP0, UPT, UR10, UR6, UPT ;  /* 0x000000060a00728c */ /* 0x010fc4000bf06270 */
[----:B------:R-:W-:Y:S02]  /*0bc0*/  UIADD3 UR4, UPT, UPT, -UR10, URZ, URZ ;  /* 0x000000ff0a047290 */ /* 0x000fe4000fffe1ff */
[----:B-----5:R-:W-:Y:S01]  /*0bd0*/  USEL UR6, UR14, UR15, !UP0 ;  /* 0x0000000f0e067287 */ /* 0x020fe2000c000000 */
[----:B------:R-:W4:Y:S03]  /*0be0*/  LDCU.U8 UR14, c[0x0][0x62d] ;  /* 0x0000c5a0ff0e77ac */ /* 0x000f260008000000 */
[----:B------:R-:W-:-:S03]  /*0bf0*/  ULOP3.LUT UR6, UR6, 0xff, URZ, 0xc0, !UPT ;  /* 0x000000ff06067892 */ /* 0x000fc6000f8ec0ff */
[----:B-1----:R-:W1:Y:S01]  /*0c00*/  @UP0 LDCU UR9, c[0x0][0x64c] ;  /* 0x0000c980ff0907ac */ /* 0x002e620008000800 */
[----:B---3--:R-:W-:Y:S01]  /*0c10*/  UIMAD UR7, UR4, UR7, UR11 ;  /* 0x00000007040772a4 */ /* 0x008fe2000f8e020b */
[----:B------:R-:W3:Y:S03]  /*0c20*/  @UP0 LDCU UR8, c[0x0][0x648] ;  /* 0x0000c900ff0807ac */ /* 0x000ee60008000800 */
[----:B-1----:R-:W-:Y:S02]  /*0c30*/  UIMAD.WIDE.U32 UR4, UR7, UR9, URZ ;  /* 0x00000009070472a5 */ /* 0x002fe4000f8e00ff */
[----:B--2---:R-:W-:Y:S02]  /*0c40*/  USEL UR9, UR12, UR13, !UP0 ;  /* 0x0000000d0c097287 */ /* 0x004fe4000c000000 */
[----:B------:R-:W-:Y:S01]  /*0c50*/  UIADD3 UR4, UPT, UPT, UR7, -UR5, URZ ;  /* 0x8000000507047290 */ /* 0x000fe2000fffe0ff */
[----:B------:R-:W1:Y:S03]  /*0c60*/  LDCU.64 UR12, c[0x0][0x620] ;  /* 0x0000c400ff0c77ac */ /* 0x000e660008000a00 */
[----:B------:R-:W-:-:S02]  /*0c70*/  USHF.R.U32.HI UR4, URZ, UR6, UR4 ;  /* 0x00000006ff047299 */ /* 0x000fc40008011604 */
[----:B------:R-:W-:Y:S02]  /*0c80*/  ULOP3.LUT UR6, UR9, 0xff, URZ, 0xc0, !UPT ;  /* 0x000000ff09067892 */ /* 0x000fe4000f8ec0ff */
[----:B------:R-:W-:Y:S01]  /*0c90*/  UIADD3 UR4, UPT, UPT, UR5, UR4, URZ ;  /* 0x0000000405047290 */ /* 0x000fe2000fffe0ff */
[----:B------:R-:W2:Y:S03]  /*0ca0*/  LDCU UR5, c[0x0][0x628] ;  /* 0x0000c500ff0577ac */ /* 0x000ea60008000800 */
[----:B------:R-:W-:-:S04]  /*0cb0*/  USHF.R.U32.HI UR15, URZ, UR6, UR4 ;  /* 0x00000006ff0f7299 */ /* 0x000fc80008011604 */
[----:B------:R-:W-:-:S04]  /*0cc0*/  UIADD3 UR4, UPT, UPT, -UR15, URZ, URZ ;  /* 0x000000ff0f047290 */ /* 0x000fc8000fffe1ff */
[----:B---3--:R-:W-:-:S04]  /*0cd0*/  UIMAD UR4, UR8, UR4, UR7 ;  /* 0x00000004080472a4 */ /* 0x008fc8000f8e0207 */
[----:B-1----:R-:W-:-:S04]  /*0ce0*/  UIMAD UR6, UR10, UR12, UR4 ;  /* 0x0000000c0a0672a4 */ /* 0x002fc8000f8e0204 */
[----:B--2---:R-:W-:-:S07]  /*0cf0*/  UIMAD.WIDE.U32 UR4, UR6, UR5, URZ ;  /* 0x00000005060472a5 */ /* 0x004fce000f8e00ff */
[----:B------:R-:W-:Y:S02]  /*0d00*/  UMOV UR4, UR5 ;  /* 0x0000000500047c82 */ /* 0x000fe40008000000 */
[----:B------:R-:W-:Y:S02]  /*0d10*/  UIADD3 UR53, UPT, UPT, UR6, -UR4, URZ ;  /* 0x8000000406357290 */ /* 0x000fe4000fffe0ff */
[----:B------:R-:W1:Y:S02]  /*0d20*/  LDCU UR5, c[0x0][0x60c] ;  /* 0x0000c180ff0577ac */ /* 0x000e640008000800 */
[----:B------:R-:W-:-:S04]  /*0d30*/  USHF.R.U32.HI UR53, URZ, UR18, UR53 ;  /* 0x00000012ff357299 */ /* 0x000fc80008011635 */
[----:B------:R-:W-:-:S03]  /*0d40*/  UIADD3 UR53, UPT, UPT, UR4, UR53, URZ ;  /* 0x0000003504357290 */ /* 0x000fc6000fffe0ff */
[----:B------:R-:W-:Y:S01]  /*0d50*/  UMOV UR4, URZ ;  /* 0x000000ff00047c82 */ /* 0x000fe20008000000 */
[----:B----4-:R-:W-:-:S04]  /*0d60*/  USHF.R.U32.HI UR53, URZ, UR14, UR53 ;  /* 0x0000000eff357299 */ /* 0x010fc80008011635 */
[----:B------:R-:W-:Y:S02]  /*0d70*/  UIADD3 UR52, UPT, UPT, -UR53, URZ, URZ ;  /* 0x000000ff35347290 */ /* 0x000fe4000fffe1ff */
[----:B-1----:R-:W-:Y:S02]  /*0d80*/  UISETP.GE.AND UP0, UPT, UR11, UR5, UPT ;  /* 0x000000050b00728c */ /* 0x002fe4000bf06270 */
[----:B------:R-:W-:-:S07]  /*0d90*/  UIMAD UR52, UR52, UR13, UR6 ;  /* 0x0000000d343472a4 */ /* 0x000fce000f8e0206 */
[----:B------:R-:W-:Y:S05]  /*0da0*/  BRA.U UP0, `(.L_x_13) ;  /* 0x0000001100b87547 */ /* 0x000fea000b800000 */
[----:B------:R-:W-:Y:S01]  /*0db0*/  UMOV UR14, 0x400 ;  /* 0x00000400000e7882 */ /* 0x000fe20000000000 */
[----:B------:R-:W1:Y:S01]  /*0dc0*/  S2UR UR4, SR_CTAID.X ;  /* 0x00000000000479c3 */ /* 0x000e620000002500 */
[----:B------:R-:W-:Y:S01]  /*0dd0*/  ULEA UR14, UR16, UR14, 0x18 ;  /* 0x0000000e100e7291 */ /* 0x000fe2000f8ec0ff */
[----:B------:R-:W-:Y:S01]  /*0de0*/  MOV R5, 0x80000000 ;  /* 0x8000000000057802 */ /* 0x000fe20000000f00 */
[----:B------:R-:W2:Y:S01]  /*0df0*/  LDCU UR24, c[0x0][0x614] ;  /* 0x0000c280ff1877ac */ /* 0x000ea20008000800 */
[----:B------:R-:W3:Y:S06]  /*0e00*/  LDCU UR9, c[0x0][0x38c] ;  /* 0x00007180ff0977ac */ /* 0x000eec0008000800 */
[----:B------:R-:W4:Y:S01]  /*0e10*/  SYNCS.PHASECHK.TRANS64.TRYWAIT P0, [UR14+0x70], R5 ;  /* 0x00007005ff0075a7 */ /* 0x000f22000800110e */
[----:B------:R-:W-:Y:S01]  /*0e20*/  UMOV UR22, 0x0 ;  /* 0x0000000000167882 */ /* 0x000fe20000000000 */
[----:B------:R-:W-:Y:S01]  /*0e30*/  UMOV UR23, 0x1 ;  /* 0x0000000100177882 */ /* 0x000fe20000000000 */
[----:B------:R-:W5:Y:S01]  /*0e40*/  LDCU.64 UR20, c[0x0][0x348] ;  /* 0x00006900ff1477ac */ /* 0x000f620008000a00 */
[----:B------:R-:W2:Y:S01]  /*0e50*/  LDCU.64 UR12, c[0x0][0x348] ;  /* 0x00006900ff0c77ac */ /* 0x000ea20008000a00 */
[----:B------:R-:W3:Y:S01]  /*0e60*/  LDCU.64 UR18, c[0x0][0x348] ;  /* 0x00006900ff1277ac */ /* 0x000ee20008000a00 */
[----:B-1----:R-:W-:Y:S01]  /*0e70*/  ULOP3.LUT UR5, UR4, 0x1, URZ, 0xc0, !UPT ;  /* 0x0000000104057892 */ /* 0x002fe2000f8ec0ff */
[----:B------:R-:W1:Y:S03]  /*0e80*/  LDCU UR4, c[0x0][0x380] ;  /* 0x00007000ff0477ac */ /* 0x000e660008000800 */
[----:B------:R-:W-:-:S02]  /*0e90*/  USHF.L.U32 UR31, UR5, 0x6, URZ ;  /* 0x00000006051f7899 */ /* 0x000fc400080006ff */
[----:B------:R-:W-:Y:S02]  /*0ea0*/  UISETP.NE.AND UP6, UPT, UR5, URZ, UPT ;  /* 0x000000ff0500728c */ /* 0x000fe4000bfc5270 */
[----:B--2---:R-:W-:Y:S02]  /*0eb0*/  UIADD3 UR5, UPT, UPT, -UR15, UR24, URZ ;  /* 0x000000180f057290 */ /* 0x004fe4000fffe1ff */
[----:B---3--:R-:W-:Y:S02]  /*0ec0*/  UIADD3 UR7, UPT, UPT, -UR9, URZ, URZ ;  /* 0x000000ff09077290 */ /* 0x008fe4000fffe1ff */
[----:B------:R-:W-:Y:S02]  /*0ed0*/  UIADD3 UR10, UPT, UPT, UR9, -0x1, URZ ;  /* 0xffffffff090a7890 */ /* 0x000fe4000fffe0ff */
[----:B------:R-:W-:Y:S02]  /*0ee0*/  USHF.R.S32.HI UR7, URZ, 0x1f, UR7 ;  /* 0x0000001fff077899 */ /* 0x000fe40008011407 */
[----:B------:R-:W-:-:S02]  /*0ef0*/  UISETP.GT.AND UP3, UPT, UR9, URZ, UPT ;  /* 0x000000ff0900728c */ /* 0x000fc4000bf64270 */
[----:B-1----:R-:W-:Y:S02]  /*0f00*/  UIADD3 UR4, UPT, UPT, UR9, -UR4, URZ ;  /* 0x8000000409047290 */ /* 0x002fe4000fffe0ff */
[----:B------:R-:W-:Y:S02]  /*0f10*/  USHF.R.S32.HI UR8, URZ, 0x1f, UR10 ;  /* 0x0000001fff087899 */ /* 0x000fe4000801140a */
[----:B------:R-:W-:Y:S02]  /*0f20*/  ULEA UR4, UR5, UR4, 0x8 ;  /* 0x0000000405047291 */ /* 0x000fe4000f8e40ff */
[----:B------:R-:W-:Y:S02]  /*0f30*/  ULEA.HI UR9, UR7, -UR9, URZ, 0x7 ;  /* 0x8000000907097291 */ /* 0x000fe4000f8f38ff */
[----:B------:R-:W-:Y:S02]  /*0f40*/  UIADD3 UR6, UPT, UPT, -UR4, URZ, URZ ;  /* 0x000000ff04067290 */ /* 0x000fe4000fffe1ff */
[----:B------:R-:W-:-:S02]  /*0f50*/  UIADD3 UR5, UPT, UPT, UR4, -0x1, URZ ;  /* 0xffffffff04057890 */ /* 0x000fc4000fffe0ff */
[----:B------:R-:W-:Y:S02]  /*0f60*/  USHF.R.S32.HI UR6, URZ, 0x1f, UR6 ;  /* 0x0000001fff067899 */ /* 0x000fe40008011406 */
[----:B------:R-:W-:Y:S02]  /*0f70*/  UISETP.GT.AND UP4, UPT, UR4, URZ, UPT ;  /* 0x000000ff0400728c */ /* 0x000fe4000bf84270 */
[----:B------:R-:W-:Y:S02]  /*0f80*/  ULEA.HI UR4, UR6, -UR4, URZ, 0x7 ;  /* 0x8000000406047291 */ /* 0x000fe4000f8f38ff */
[----:B------:R-:W-:Y:S02]  /*0f90*/  USHF.R.S32.HI UR7, URZ, 0x1f, UR5 ;  /* 0x0000001fff077899 */ /* 0x000fe40008011405 */
[----:B------:R-:W-:Y:S02]  /*0fa0*/  ULEA.HI UR10, UR8, UR10, URZ, 0x7 ;  /* 0x0000000a080a7291 */ /* 0x000fe4000f8f38ff */
[----:B------:R-:W-:-:S02]  /*0fb0*/  USHF.R.S32.HI UR4, URZ, 0x7, UR4 ;  /* 0x00000007ff047899 */ /* 0x000fc40008011404 */
[----:B------:R-:W-:Y:S02]  /*0fc0*/  USHF.R.S32.HI UR8, URZ, 0x7, UR9 ;  /* 0x00000007ff087899 */ /* 0x000fe40008011409 */
[----:B------:R-:W-:Y:S02]  /*0fd0*/  ULEA.HI UR5, UR7, UR5, URZ, 0x7 ;  /* 0x0000000507057291 */ /* 0x000fe4000f8f38ff */
[----:B------:R-:W-:Y:S02]  /*0fe0*/  UIADD3 UR6, UPT, UPT, -UR4, URZ, URZ ;  /* 0x000000ff04067290 */ /* 0x000fe4000fffe1ff */
[----:B------:R-:W-:Y:S02]  /*0ff0*/  @UP3 UIMAD.WIDE UR16, UR10, 0x2000000, UR22 ;  /* 0x020000000a1038a5 */ /* 0x000fe4000f8e0216 */
[----:B------:R-:W-:Y:S02]  /*1000*/  ULEA.HI.SX32 UR5, UR5, 0x1, 0x19 ;  /* 0x0000000105057891 */ /* 0x000fe4000f8fcaff */
[----:B------:R-:W-:-:S02]  /*1010*/  UIADD3 UR4, UPT, UPT, -UR8, URZ, URZ ;  /* 0x000000ff08047290 */ /* 0x000fc4000fffe1ff */
[----:B------:R-:W-:Y:S02]  /*1020*/  UIADD3 UR33, UPT, UPT, UR14, 0x20, URZ ;  /* 0x000000200e217890 */ /* 0x000fe4000fffe0ff */
[----:B-----5:R-:W-:Y:S01]  /*1030*/  UIADD3 UR7, UP0, UPT, UR20, 0x100, URZ ;  /* 0x0000010014077890 */ /* 0x020fe2000ff1e0ff */
[----:B------:R-:W-:Y:S02]  /*1040*/  @!UP4 UMOV UR5, UR6 ;  /* 0x000000060005cc82 */ /* 0x000fe40008000000 */
[----:B------:R-:W-:Y:S01]  /*1050*/  @UP3 UMOV UR4, UR17 ;  /* 0x0000001100043c82 */ /* 0x000fe20008000000 */
[----:B------:R-:W-:Y:S02]  /*1060*/  ULOP3.LUT UR33, UR33, 0xfefffc20, URZ, 0xc0, !UPT ;  /* 0xfefffc2021217892 */ /* 0x000fe4000f8ec0ff */
[----:B------:R-:W-:Y:S02]  /*1070*/  UISETP.LT.AND UP3, UPT, UR5, UR4, UPT ;  /* 0x000000040500728c */ /* 0x000fe4000bf61270 */
[----:B------:R-:W-:-:S02]  /*1080*/  UIADD3 UR12, UP2, UPT, UR12, 0x100, URZ ;  /* 0x000001000c0c7890 */ /* 0x000fc4000ff5e0ff */
[----:B------:R-:W-:Y:S02]  /*1090*/  USEL UR30, UR5, UR4, UP3 ;  /* 0x00000004051e7287 */ /* 0x000fe40009800000 */
[----:B------:R-:W-:Y:S02]  /*10a0*/  UIADD3 UR10, UP1, UPT, UR18, 0x100, URZ ;  /* 0x00000100120a7890 */ /* 0x000fe4000ff3e0ff */
[----:B------:R-:W-:Y:S02]  /*10b0*/  USHF.L.U32 UR23, UR30, 0x7, URZ ;  /* 0x000000071e177899 */ /* 0x000fe400080006ff */
[----:B------:R-:W-:Y:S02]  /*10c0*/  UIADD3.X UR4, UPT, UPT, URZ, UR21, URZ, UP0, !UPT ;  /* 0x00000015ff047290 */ /* 0x000fe400087fe4ff */
[----:B------:R-:W-:Y:S01]  /*10d0*/  UIADD3 UR27, UPT, UPT, UR23, -0x80, URZ ;  /* 0xffffff80171b7890 */ /* 0x000fe2000fffe0ff */
[----:B------:R-:W-:Y:S01]  /*10e0*/  UMOV UR34, URZ ;  /* 0x000000ff00227c82 */ /* 0x000fe20008000000 */
[----:B------:R-:W-:Y:S01]  /*10f0*/  UMOV UR36, UR52 ;  /* 0x0000003400247c82 */ /* 0x000fe20008000000 */
[----:B------:R-:W-:Y:S01]  /*1100*/  UMOV UR37, UR53 ;  /* 0x0000003500257c82 */ /* 0x000fe20008000000 */
[----:B------:R-:W-:-:S02]  /*1110*/  UIADD3.X UR13, UPT, UPT, URZ, UR13, URZ, UP2, !UPT ;  /* 0x0000000dff0d7290 */ /* 0x000fc400097fe4ff */
[----:B------:R-:W-:Y:S02]  /*1120*/  UIADD3.X UR11, UPT, UPT, URZ, UR19, URZ, UP1, !UPT ;  /* 0x00000013ff0b7290 */ /* 0x000fe40008ffe4ff */
[----:B------:R-:W-:Y:S02]  /*1130*/  UIADD3 UR32, UPT, UPT, UR14, 0x18c00, URZ ;  /* 0x00018c000e207890 */ /* 0x000fe4000fffe0ff */
[----:B------:R-:W-:Y:S02]  /*1140*/  UIADD3 UR16, UPT, UPT, UR14, 0x19c00, URZ ;  /* 0x00019c000e107890 */ /* 0x000fe4000fffe0ff */
[----:B------:R-:W-:Y:S02]  /*1150*/  UIADD3 UR8, UPT, UPT, UR14, 0x1ac00, URZ ;  /* 0x0001ac000e087890 */ /* 0x000fe4000fffe0ff */
[----:B------:R-:W-:Y:S01]  /*1160*/  UIADD3 UR35, UPT, UPT, UR31, UR27, URZ ;  /* 0x0000001b1f237290 */ /* 0x000fe2000fffe0ff */
[----:B------:R-:W-:Y:S01]  /*1170*/  UMOV UR18, 0x20 ;  /* 0x0000002000127882 */ /* 0x000fe20000000000 */
[----:B------:R-:W-:Y:S01]  /*1180*/  UMOV UR20, UR52 ;  /* 0x0000003400147c82 */ /* 0x000fe20008000000 */
[----:B------:R-:W-:Y:S01]  /*1190*/  UMOV UR21, UR53 ;  /* 0x0000003500157c82 */ /* 0x000fe20008000000 */
[----:B------:R-:W-:Y:S01]  /*11a0*/  UMOV UR17, UR33 ;  /* 0x0000002100117c82 */ /* 0x000fe20008000000 */
[----:B----4-:R-:W-:Y:S07]  /*11b0*/  @!P0 BRA `(.L_x_14) ;  /* 0x000000e800fc8947 */ /* 0x010fee0003800000 */
.L_x_100:
[----:B------:R-:W-:Y:S05]  /*11c0*/  BRA.U UP6, `(.L_x_15) ;  /* 0x00000001060c7547 */ /* 0x000fea000b800000 */
[----:B------:R-:W-:-:S13]  /*11d0*/  ELECT P0, URZ, PT ;  /* 0x0000000000ff782f */ /* 0x000fda0003800000 */
[----:B-1----:R-:W-:-:S04]  /*11e0*/  @P0 MOV R4, 0x6000 ;  /* 0x0000600000040802 */ /* 0x002fc80000000f00 */
[----:B------:R2:W-:Y:S03]  /*11f0*/  @P0 SYNCS.ARRIVE.TRANS64 RZ, [UR14+0x20], R4 ;  /* 0x00002004ffff09a7 */ /* 0x0005e6000800000e */
.L_x_15:
[----:B------:R-:W-:Y:S01]  /*1200*/  UMOV UR19, UR35 ;  /* 0x0000002300137c82 */ /* 0x000fe20008000000 */
[----:B------:R3:W-:Y:S01]  /*1210*/  UTMALDG.4D.2CTA [UR32], [UR12], desc[URZ] ;  /* 0x0000ff200c0075b4 */ /* 0x0007e20008219000 */
[----:B------:R-:W-:Y:S01]  /*1220*/  UMOV UR5, UR4 ;  /* 0x0000000400057c82 */ /* 0x000fe20008000000 */
[----:B------:R-:W-:Y:S01]  /*1230*/  UMOV UR9, UR33 ;  /* 0x0000002100097c82 */ /* 0x000fe20008000000 */
[----:B------:R-:W-:Y:S01]  /*1240*/  UMOV UR4, UR7 ;  /* 0x0000000700047c82 */ /* 0x000fe20008000000 */
[----:B------:R-:W4:Y:S01]  /*1250*/  S2UR UR22, SR_CTAID.X ;  /* 0x00000000001679c3 */ /* 0x000f220000002500 */
[----:B------:R-:W5:Y:S01]  /*1260*/  LDCU.64 UR6, c[0x0][0x348] ;  /* 0x00006900ff0677ac */ /* 0x000f620008000a00 */
[----:B------:R1:W-:Y:S01]  /*1270*/  UTMALDG.4D.2CTA [UR16], [UR10], desc[URZ] ;  /* 0x0000ff100a0075b4 */ /* 0x0003e20008219000 */
[----:B----4-:R-:W-:Y:S01]  /*1280*/  ULOP3.LUT UR22, UR22, 0x1, URZ, 0xc0, !UPT ;  /* 0x0000000116167892 */ /* 0x010fe2000f8ec0ff */
[----:B---3--:R-:W-:Y:S01]  /*1290*/  UMOV UR12, UR52 ;  /* 0x00000034000c7c82 */ /* 0x008fe20008000000 */
[----:B------:R-:W-:Y:S01]  /*12a0*/  UMOV UR13, UR53 ;  /* 0x00000035000d7c82 */ /* 0x000fe20008000000 */
[----:B------:R-:W-:Y:S01]  /*12b0*/  ULOP3.LUT UR33, UR14, 0xfefffc00, URZ, 0xc0, !UPT ;  /* 0xfefffc000e217892 */ /* 0x000fe2000f8ec0ff */
[----:B------:R-:W-:Y:S01]  /*12c0*/  UMOV UR34, URZ ;  /* 0x000000ff00227c82 */ /* 0x000fe20008000000 */
[----:B------:R-:W-:Y:S01]  /*12d0*/  UMOV UR36, UR52 ;  /* 0x0000003400247c82 */ /* 0x000fe20008000000 */
[----:B------:R-:W-:Y:S01]  /*12e0*/  UMOV UR37, UR53 ;  /* 0x0000003500257c82 */ /* 0x000fe20008000000 */
[----:B------:R-:W-:Y:S01]  /*12f0*/  UIADD3 UR32, UPT, UPT, UR14, 0xcc00, URZ ;  /* 0x0000cc000e207890 */ /* 0x000fe2000fffe0ff */
[----:B-1----:R-:W-:Y:S01]  /*1300*/  UMOV UR10, 0x40 ;  /* 0x00000040000a7882 */ /* 0x002fe20000000000 */
[----:B------:R-:W-:Y:S01]  /*1310*/  UMOV UR11, UR35 ;  /* 0x00000023000b7c82 */ /* 0x000fe20008000000 */
[----:B------:R-:W-:Y:S01]  /*1320*/  UMOV UR18, 0x20 ;  /* 0x0000002000127882 */ /* 0x000fe20000000000 */
[----:B------:R1:W-:Y:S01]  /*1330*/  UTMALDG.4D.2CTA [UR8], [UR4], desc[URZ] ;  /* 0x0000ff08040075b4 */ /* 0x0003e20008219000 */
[----:B------:R-:W3:Y:S01]  /*1340*/  SYNCS.PHASECHK.TRANS64.TRYWAIT P0, [UR14+0x10], R5 ;  /* 0x00001005ff0075a7 */ /* 0x000ee2000800110e */
[----:B------:R-:W-:Y:S01]  /*1350*/  UIADD3 UR16, UPT, UPT, UR14, 0xec00, URZ ;  /* 0x0000ec000e107890 */ /* 0x000fe2000fffe0ff */
[----:B------:R-:W-:Y:S01]  /*1360*/  UMOV UR20, UR52 ;  /* 0x0000003400147c82 */ /* 0x000fe20008000000 */
[----:B------:R-:W-:Y:S01]  /*1370*/  UMOV UR21, UR53 ;  /* 0x0000003500157c82 */ /* 0x000fe20008000000 */
[----:B------:R-:W-:Y:S01]  /*1380*/  UMOV UR17, UR33 ;  /* 0x0000002100117c82 */ /* 0x000fe20008000000 */
[----:B-1----:R-:W1:Y:S01]  /*1390*/  LDCU.64 UR8, c[0x0][0x348] ;  /* 0x00006900ff0877ac */ /* 0x002e620008000a00 */
[----:B------:R-:W4:Y:S01]  /*13a0*/  LDCU.64 UR12, c[0x0][0x348] ;  /* 0x00006900ff0c77ac */ /* 0x000f220008000a00 */
[----:B------:R-:W-:-:S02]  /*13b0*/  ULOP3.LUT UR4, URZ, UR15, URZ, 0x33, !UPT ;  /* 0x0000000fff047292 */ /* 0x000fc4000f8e33ff */
[----:B-----5:R-:W-:Y:S02]  /*13c0*/  UIADD3 UR10, UP2, UPT, UR6, 0x80, URZ ;  /* 0x00000080060a7890 */ /* 0x020fe4000ff5e0ff */
[----:B------:R-:W-:Y:S02]  /*13d0*/  UIADD3 UR4, UPT, UPT, UR4, UR24, URZ ;  /* 0x0000001804047290 */ /* 0x000fe4000fffe0ff */
[----:B------:R-:W-:Y:S02]  /*13e0*/  UIADD3.X UR11, UPT, UPT, URZ, UR7, URZ, UP2, !UPT ;  /* 0x00000007ff0b7290 */ /* 0x000fe400097fe4ff */
[----:B------:R-:W-:Y:S02]  /*13f0*/  ULEA UR4, UR4, UR22, 0x2 ;  /* 0x0000001604047291 */ /* 0x000fe4000f8e10ff */
[----:B-1----:R-:W-:Y:S02]  /*1400*/  UIADD3 UR6, UP1, UPT, UR8, 0x80, URZ ;  /* 0x0000008008067890 */ /* 0x002fe4000ff3e0ff */
[----:B------:R-:W-:-:S02]  /*1410*/  USHF.L.U32 UR35, UR4, 0x7, URZ ;  /* 0x0000000704237899 */ /* 0x000fc400080006ff */
[----:B----4-:R-:W-:Y:S02]  /*1420*/  UIADD3 UR15, UP0, UPT, UR12, 0x80, URZ ;  /* 0x000000800c0f7890 */ /* 0x010fe4000ff1e0ff */
[----:B------:R-:W-:Y:S02]  /*1430*/  UIADD3.X UR7, UPT, UPT, URZ, UR9, URZ, UP1, !UPT ;  /* 0x00000009ff077290 */ /* 0x000fe40008ffe4ff */
[----:B------:R-:W-:Y:S02]  /*1440*/  UIADD3.X UR5, UPT, UPT, URZ, UR13, URZ, UP0, !UPT ;  /* 0x0000000dff057290 */ /* 0x000fe400087fe4ff */
[----:B------:R-:W-:Y:S01]  /*1450*/  UIADD3 UR8, UPT, UPT, UR14, 0x10c00, URZ ;  /* 0x00010c000e087890 */ /* 0x000fe2000fffe0ff */
[----:B------:R-:W-:Y:S01]  /*1460*/  UMOV UR19, UR35 ;  /* 0x0000002300137c82 */ /* 0x000fe20008000000 */
[----:B---3--:R-:W-:Y:S06]  /*1470*/  @!P0 BRA `(.L_x_16) ;  /* 0x000000e8006c8947 */ /* 0x008fec0003800000 */
.L_x_102:
[----:B------:R-:W-:Y:S05]  /*1480*/  BRA.U UP6, `(.L_x_17) ;  /* 0x00000001060c7547 */ /* 0x000fea000b800000 */
[----:B------:R-:W-:-:S13]  /*1490*/  ELECT P0, URZ, PT ;  /* 0x0000000000ff782f */ /* 0x000fda0003800000 */
[----:B-12---:R-:W-:-:S04]  /*14a0*/  @P0 MOV R4, 0xc000 ;  /* 0x0000c00000040802 */ /* 0x006fc80000000f00 */
[----:B------:R3:W-:Y:S03]  /*14b0*/  @P0 SYNCS.ARRIVE.TRANS64 RZ, [UR14], R4 ;  /* 0x00000004ffff09a7 */ /* 0x0007e6000800000e */
.L_x_17:
[----:B------:R4:W-:Y:S01]  /*14c0*/  UTMALDG.4D.2CTA [UR32], [UR10], desc[URZ] ;  /* 0x0000ff200a0075b4 */ /* 0x0009e20008219000 */
[----:B------:R-:W-:Y:S01]  /*14d0*/  UMOV UR12, UR52 ;  /* 0x00000034000c7c82 */ /* 0x000fe20008000000 */
[----:B------:R-:W-:Y:S01]  /*14e0*/  UMOV UR13, UR53 ;  /* 0x00000035000d7c82 */ /* 0x000fe20008000000 */
[----:B------:R-:W-:Y:S01]  /*14f0*/  UMOV UR9, UR33 ;  /* 0x0000002100097c82 */ /* 0x000fe20008000000 */
[----:B------:R-:W-:Y:S01]  /*1500*/  UMOV UR4, UR15 ;  /* 0x0000000f00047c82 */ /* 0x000fe20008000000 */
[----:B------:R5:W-:Y:S01]  /*1510*/  UTMALDG.4D.2CTA [UR16], [UR6], desc[URZ] ;  /* 0x0000ff10060075b4 */ /* 0x000be20008219000 */
[----:B----4-:R-:W-:Y:S01]  /*1520*/  UMOV UR10, 0x40 ;  /* 0x00000040000a7882 */ /* 0x010fe20000000000 */
[----:B------:R-:W-:Y:S01]  /*1530*/  UMOV UR11, UR35 ;  /* 0x00000023000b7c82 */ /* 0x000fe20008000000 */
[----:B------:R-:W-:Y:S01]  /*1540*/  UIADD3 UR33, UPT, UPT, UR14, 0x8, URZ ;  /* 0x000000080e217890 */ /* 0x000fe2000fffe0ff */
[----:B------:R4:W-:Y:S01]  /*1550*/  UTMALDG.4D.2CTA [UR8], [UR4], desc[URZ] ;  /* 0x0000ff08040075b4 */ /* 0x0009e20008219000 */
[----:B------:R-:W1:Y:S01]  /*1560*/  SYNCS.PHASECHK.TRANS64.TRYWAIT P0, [UR14+0x18], R5 ;  /* 0x00001805ff0075a7 */ /* 0x000e62000800110e */
[----:B------:R-:W-:-:S02]  /*1570*/  UIADD3 UR35, UPT, UPT, UR35, 0x100, URZ ;  /* 0x0000010023237890 */ /* 0x000fc4000fffe0ff */
[----:B------:R-:W-:Y:S01]  /*1580*/  ULOP3.LUT UR33, UR33, 0xfefffc08, URZ, 0xc0, !UPT ;  /* 0xfefffc0821217892 */ /* 0x000fe2000f8ec0ff */
[----:B------:R-:W-:Y:S01]  /*1590*/  UMOV UR34, URZ ;  /* 0x000000ff00227c82 */ /* 0x000fe20008000000 */
[----:B------:R-:W-:Y:S01]  /*15a0*/  UMOV UR36, UR52 ;  /* 0x0000003400247c82 */ /* 0x000fe20008000000 */
[----:B------:R-:W-:Y:S01]  /*15b0*/  UMOV UR37, UR53 ;  /* 0x0000003500257c82 */ /* 0x000fe20008000000 */
[----:B-----5:R-:W-:Y:S01]  /*15c0*/  UMOV UR18, 0x20 ;  /* 0x0000002000127882 */ /* 0x020fe20000000000 */
[----:B------:R-:W-:Y:S02]  /*15d0*/  UIADD3 UR32, UPT, UPT, UR14, 0x12c00, URZ ;  /* 0x00012c000e207890 */ /* 0x000fe4000fffe0ff */
[----:B------:R-:W-:Y:S01]  /*15e0*/  UIADD3 UR16, UPT, UPT, UR14, 0x14c00, URZ ;  /* 0x00014c000e107890 */ /* 0x000fe2000fffe0ff */
[----:B------:R-:W-:Y:S01]  /*15f0*/  UMOV UR20, UR52 ;  /* 0x0000003400147c82 */ /* 0x000fe20008000000 */
[----:B------:R-:W-:Y:S01]  /*1600*/  UMOV UR21, UR53 ;  /* 0x0000003500157c82 */ /* 0x000fe20008000000 */
[----:B------:R-:W-:Y:S01]  /*1610*/  UMOV UR17, UR33 ;  /* 0x0000002100117c82 */ /* 0x000fe20008000000 */
[----:B------:R-:W-:Y:S01]  /*1620*/  UMOV UR19, UR35 ;  /* 0x0000002300137c82 */ /* 0x000fe20008000000 */
[----:B----4-:R-:W4:Y:S01]  /*1630*/  LDCU.64 UR4, c[0x0][0x348] ;  /* 0x00006900ff0477ac */ /* 0x010f220008000a00 */
[----:B------:R-:W5:Y:S01]  /*1640*/  LDCU.64 UR8, c[0x0][0x348] ;  /* 0x00006900ff0877ac */ /* 0x000f620008000a00 */
[----:B------:R-:W2:Y:S01]  /*1650*/  LDCU.64 UR10, c[0x0][0x348] ;  /* 0x00006900ff0a77ac */ /* 0x000ea20008000a00 */
[----:B----4-:R-:W-:-:S02]  /*1660*/  UIADD3 UR6, UP2, UPT, UR4, 0x80, URZ ;  /* 0x0000008004067890 */ /* 0x010fc4000ff5e0ff */
[----:B-----5:R-:W-:Y:S02]  /*1670*/  UIADD3 UR4, UP1, UPT, UR8, 0x80, URZ ;  /* 0x0000008008047890 */ /* 0x020fe4000ff3e0ff */
[----:B------:R-:W-:Y:S02]  /*1680*/  UIADD3.X UR7, UPT, UPT, URZ, UR5, URZ, UP2, !UPT ;  /* 0x00000005ff077290 */ /* 0x000fe400097fe4ff */
[----:B--2---:R-:W-:Y:S02]  /*1690*/  UIADD3 UR22, UP0, UPT, UR10, 0x80, URZ ;  /* 0x000000800a167890 */ /* 0x004fe4000ff1e0ff */
[----:B------:R-:W-:Y:S02]  /*16a0*/  UIADD3.X UR5, UPT, UPT, URZ, UR9, URZ, UP1, !UPT ;  /* 0x00000009ff057290 */ /* 0x000fe40008ffe4ff */
[----:B------:R-:W-:Y:S02]  /*16b0*/  UIADD3.X UR15, UPT, UPT, URZ, UR11, URZ, UP0, !UPT ;  /* 0x0000000bff0f7290 */ /* 0x000fe400087fe4ff */
[----:B------:R-:W-:Y:S01]  /*16c0*/  UIADD3 UR8, UPT, UPT, UR14, 0x16c00, URZ ;  /* 0x00016c000e087890 */ /* 0x000fe2000fffe0ff */
[----:B-1----:R-:W-:Y:S11]  /*16d0*/  @!P0 BRA `(.L_x_18) ;  /* 0x000000e400f48947 */ /* 0x002ff60003800000 */
.L_x_104:
[----:B------:R-:W-:Y:S05]  /*16e0*/  BRA.U UP6, `(.L_x_19) ;  /* 0x00000001060c7547 */ /* 0x000fea000b800000 */
[----:B------:R-:W-:-:S13]  /*16f0*/  ELECT P0, URZ, PT ;  /* 0x0000000000ff782f */ /* 0x000fda0003800000 */
[----:B-1-3--:R-:W-:-:S04]  /*1700*/  @P0 MOV R4, 0xc000 ;  /* 0x0000c00000040802 */ /* 0x00afc80000000f00 */
[----:B------:R2:W-:Y:S03]  /*1710*/  @P0 SYNCS.ARRIVE.TRANS64 RZ, [UR14+0x8], R4 ;  /* 0x00000804ffff09a7 */ /* 0x0005e6000800000e */
.L_x_19:
[----:B------:R-:W-:Y:S01]  /*1720*/  UTMALDG.4D.2CTA [UR32], [UR6], desc[URZ] ;  /* 0x0000ff20060075b4 */ /* 0x000fe20008219000 */
[----:B------:R-:W-:Y:S01]  /*1730*/  UMOV UR10, 0x40 ;  /* 0x00000040000a7882 */ /* 0x000fe20000000000 */
[----:B------:R-:W-:Y:S01]  /*1740*/  UMOV UR12, UR52 ;  /* 0x00000034000c7c82 */ /* 0x000fe20008000000 */
[----:B------:R-:W-:Y:S01]  /*1750*/  UMOV UR13, UR53 ;  /* 0x00000035000d7c82 */ /* 0x000fe20008000000 */
[----:B------:R-:W-:Y:S01]  /*1760*/  UMOV UR9, UR33 ;  /* 0x0000002100097c82 */ /* 0x000fe20008000000 */
[----:B------:R-:W-:Y:S01]  /*1770*/  UMOV UR11, UR35 ;  /* 0x00000023000b7c82 */ /* 0x000fe20008000000 */
[----:B------:R-:W4:Y:S01]  /*1780*/  S2UR UR24, SR_CTAID.X ;  /* 0x00000000001879c3 */ /* 0x000f220000002500 */
[----:B------:R-:W-:Y:S01]  /*1790*/  UIADD3 UR25, UPT, UPT, UR14, 0x28, URZ ;  /* 0x000000280e197890 */ /* 0x000fe2000fffe0ff */
[----:B------:R5:W-:Y:S01]  /*17a0*/  UTMALDG.4D.2CTA [UR16], [UR4], desc[URZ] ;  /* 0x0000ff10040075b4 */ /* 0x000be20008219000 */
[----:B------:R-:W-:Y:S01]  /*17b0*/  UMOV UR28, UR52 ;  /* 0x00000034001c7c82 */ /* 0x000fe20008000000 */
[----:B------:R-:W-:Y:S01]  /*17c0*/  UMOV UR29, UR53 ;  /* 0x00000035001d7c82 */ /* 0x000fe20008000000 */
[----:B------:R-:W-:-:S02]  /*17d0*/  ULOP3.LUT UR25, UR25, 0xfefffc28, URZ, 0xc0, !UPT ;  /* 0xfefffc2819197892 */ /* 0x000fc4000f8ec0ff */
[----:B----4-:R-:W-:-:S04]  /*17e0*/  ULOP3.LUT UR24, UR24, 0x1, URZ, 0xc0, !UPT ;  /* 0x0000000118187892 */ /* 0x010fc8000f8ec0ff */
[----:B------:R-:W-:Y:S02]  /*17f0*/  UIMAD UR26, UR24, 0x30, URZ ;  /* 0x00000030181a78a4 */ /* 0x000fe4000f8e02ff */
[----:B------:R-:W-:Y:S01]  /*1800*/  UIADD3 UR24, UPT, UPT, UR14, 0x1bc00, URZ ;  /* 0x0001bc000e187890 */ /* 0x000fe2000fffe0ff */
[----:B-----5:R-:W-:Y:S01]  /*1810*/  UMOV UR4, UR22 ;  /* 0x0000001600047c82 */ /* 0x020fe20008000000 */
[----:B------:R-:W-:Y:S01]  /*1820*/  UMOV UR5, UR15 ;  /* 0x0000000f00057c82 */ /* 0x000fe20008000000 */
[----:B------:R-:W-:Y:S01]  /*1830*/  UMOV UR20, UR52 ;  /* 0x0000003400147c82 */ /* 0x000fe20008000000 */
[----:B------:R4:W-:Y:S01]  /*1840*/  UTMALDG.4D.2CTA [UR8], [UR4], desc[URZ] ;  /* 0x0000ff08040075b4 */ /* 0x0009e20008219000 */
[----:B------:R-:W5:Y:S01]  /*1850*/  SYNCS.PHASECHK.TRANS64.TRYWAIT P0, [UR14+0x78], R5 ;  /* 0x00007805ff0075a7 */ /* 0x000f62000800110e */
[----:B------:R-:W-:Y:S01]  /*1860*/  UMOV UR21, UR53 ;  /* 0x0000003500157c82 */ /* 0x000fe20008000000 */
[----:B------:R-:W-:Y:S02]  /*1870*/  UIADD3 UR18, UPT, UPT, UR26, 0x10, URZ ;  /* 0x000000101a127890 */ /* 0x000fe4000fffe0ff */
[----:B------:R-:W-:Y:S01]  /*1880*/  UIADD3 UR16, UPT, UPT, UR14, 0x1cc00, URZ ;  /* 0x0001cc000e107890 */ /* 0x000fe2000fffe0ff */
[----:B------:R-:W-:Y:S01]  /*1890*/  UMOV UR17, UR25 ;  /* 0x0000001900117c82 */ /* 0x000fe20008000000 */
[----:B------:R-:W-:Y:S01]  /*18a0*/  UMOV UR19, UR27 ;  /* 0x0000001b00137c82 */ /* 0x000fe20008000000 */
[----:B----4-:R-:W4:Y:S01]  /*18b0*/  LDCU.64 UR4, c[0x0][0x348] ;  /* 0x00006900ff0477ac */ /* 0x010f220008000a00 */
[----:B------:R-:W1:Y:S01]  /*18c0*/  LDCU.64 UR8, c[0x0][0x348] ;  /* 0x00006900ff0877ac */ /* 0x000e620008000a00 */
[----:B------:R-:W2:Y:S01]  /*18d0*/  LDCU.64 UR12, c[0x0][0x348] ;  /* 0x00006900ff0c77ac */ /* 0x000ea20008000a00 */
[----:B------:R-:W-:-:S02]  /*18e0*/  UIADD3 UR10, UPT, UPT, UR26, 0x20, URZ ;  /* 0x000000201a0a7890 */ /* 0x000fc4000fffe0ff */
[----:B----4-:R-:W-:Y:S02]  /*18f0*/  UIADD3 UR6, UP2, UPT, UR4, 0x180, URZ ;  /* 0x0000018004067890 */ /* 0x010fe4000ff5e0ff */
[----:B-1----:R-:W-:Y:S02]  /*1900*/  UIADD3 UR4, UP1, UPT, UR8, 0x180, URZ ;  /* 0x0000018008047890 */ /* 0x002fe4000ff3e0ff */
[----:B------:R-:W-:Y:S02]  /*1910*/  UIADD3.X UR7, UPT, UPT, URZ, UR5, URZ, UP2, !UPT ;  /* 0x00000005ff077290 */ /* 0x000fe400097fe4ff */
[----:B--2---:R-:W-:Y:S02]  /*1920*/  UIADD3 UR15, UP0, UPT, UR12, 0x180, URZ ;  /* 0x000001800c0f7890 */ /* 0x004fe4000ff1e0ff */
[----:B------:R-:W-:Y:S02]  /*1930*/  UIADD3.X UR5, UPT, UPT, URZ, UR9, URZ, UP1, !UPT ;  /* 0x00000009ff057290 */ /* 0x000fe40008ffe4ff */
[----:B------:R-:W-:Y:S01]  /*1940*/  UIADD3 UR8, UPT, UPT, UR14, 0x1dc00, URZ ;  /* 0x0001dc000e087890 */ /* 0x000fe2000fffe0ff */
[----:B-----5:R-:W-:Y:S11]  /*1950*/  @!P0 BRA `(.L_x_20) ;  /* 0x000000e400748947 */ /* 0x020ff60003800000 */
.L_x_106:
[----:B------:R-:W-:Y:S05]  /*1960*/  BRA.U UP6, `(.L_x_21) ;  /* 0x00000001060c7547 */ /* 0x000fea000b800000 */
[----:B------:R-:W-:-:S13]  /*1970*/  ELECT P0, URZ, PT ;  /* 0x0000000000ff782f */ /* 0x000fda0003800000 */
[----:B-1-3--:R-:W-:-:S04]  /*1980*/  @P0 MOV R4, 0x6000 ;  /* 0x0000600000040802 */ /* 0x00afc80000000f00 */
[----:B------:R2:W-:Y:S03]  /*1990*/  @P0 SYNCS.ARRIVE.TRANS64 RZ, [UR14+0x28], R4 ;  /* 0x00002804ffff09a7 */ /* 0x0005e6000800000e */
.L_x_21:
[----:B------:R-:W-:Y:S01]  /*19a0*/  UTMALDG.4D.2CTA [UR24], [UR6], desc[URZ] ;  /* 0x0000ff18060075b4 */ /* 0x000fe20008219000 */
[----:B------:R-:W-:Y:S01]  /*19b0*/  HFMA2 R5, -RZ, RZ, 0, 5.9604644775390625e-08 ;  /* 0x00000001ff057431 */ /* 0x000fe200000001ff */
[----:B------:R-:W-:Y:S01]  /*19c0*/  UMOV UR12, UR52 ;  /* 0x00000034000c7c82 */ /* 0x000fe20008000000 */
[----:B------:R-:W-:Y:S01]  /*19d0*/  UMOV UR9, UR25 ;  /* 0x0000001900097c82 */ /* 0x000fe20008000000 */
[----:B------:R-:W-:Y:S01]  /*19e0*/  UMOV UR11, UR27 ;  /* 0x0000001b000b7c82 */ /* 0x000fe20008000000 */
[----:B-1----:R-:W-:Y:S01]  /*19f0*/  MOV R7, RZ ;  /* 0x000000ff00077202 */ /* 0x002fe20000000f00 */
[----:B------:R1:W-:Y:S02]  /*1a00*/  UTMALDG.4D.2CTA [UR16], [UR4], desc[URZ] ;  /* 0x0000ff10040075b4 */ /* 0x0003e40008219000 */
[----:B-1----:R-:W-:Y:S02]  /*1a10*/  UIADD3.X UR5, UPT, UPT, URZ, UR13, URZ, UP0, !UPT ;  /* 0x0000000dff057290 */ /* 0x002fe400087fe4ff */
[----:B------:R-:W-:Y:S01]  /*1a20*/  UISETP.GE.AND UP0, UPT, UR30, 0x2, UPT ;  /* 0x000000021e00788c */ /* 0x000fe2000bf06270 */
[----:B------:R-:W-:Y:S01]  /*1a30*/  UMOV UR13, UR53 ;  /* 0x00000035000d7c82 */ /* 0x000fe20008000000 */
[----:B------:R-:W-:-:S05]  /*1a40*/  UMOV UR4, UR15 ;  /* 0x0000000f00047c82 */ /* 0x000fca0008000000 */
[----:B------:R1:W-:Y:S02]  /*1a50*/  UTMALDG.4D.2CTA [UR8], [UR4], desc[URZ] ;  /* 0x0000ff08040075b4 */ /* 0x0003e40008219000 */
[----:B-1----:R-:W-:Y:S01]  /*1a60*/  UMOV UR4, 0x2 ;  /* 0x0000000200047882 */ /* 0x002fe20000000000 */
[----:B------:R-:W-:Y:S05]  /*1a70*/  BRA.U !UP0, `(.L_x_13) ;  /* 0x0000000508847547 */ /* 0x000fea000b800000 */
[----:B------:R-:W1:Y:S01]  /*1a80*/  S2UR UR6, SR_CTAID.X ;  /* 0x00000000000679c3 */ /* 0x000e620000002500 */
[----:B------:R-:W4:Y:S01]  /*1a90*/  LDCU.64 UR4, c[0x0][0x348] ;  /* 0x00006900ff0477ac */ /* 0x000f220008000a00 */
[----:B------:R-:W-:Y:S01]  /*1aa0*/  MOV R5, 0x1 ;  /* 0x0000000100057802 */ /* 0x000fe20000000f00 */
[----:B------:R-:W-:Y:S02]  /*1ab0*/  UIADD3 UR15, UPT, UPT, -UR30, URZ, URZ ;  /* 0x000000ff1e0f7290 */ /* 0x000fe4000fffe1ff */
[----:B------:R-:W-:Y:S01]  /*1ac0*/  ULOP3.LUT UR22, UR23, UR31, URZ, 0xfc, !UPT ;  /* 0x0000001f17167292 */ /* 0x000fe2000f8efcff */
[----:B------:R-:W-:Y:S01]  /*1ad0*/  UMOV UR50, URZ ;  /* 0x000000ff00327c82 */ /* 0x000fe20008000000 */
[----:B------:R-:W-:Y:S01]  /*1ae0*/  UMOV UR42, 0x20 ;  /* 0x00000020002a7882 */ /* 0x000fe20000000000 */
[----:B------:R-:W-:Y:S01]  /*1af0*/  UMOV UR34, 0x40 ;  /* 0x0000004000227882 */ /* 0x000fe20000000000 */
[----:B----4-:R-:W-:Y:S02]  /*1b00*/  UIADD3 UR30, UP0, UPT, UR4, 0x180, URZ ;  /* 0x00000180041e7890 */ /* 0x010fe4000ff1e0ff */
[----:B------:R-:W-:-:S02]  /*1b10*/  UIADD3 UR58, UP5, UPT, UR4, 0x100, URZ ;  /* 0x00000100043a7890 */ /* 0x000fc4000ffbe0ff */
[----:B------:R-:W-:Y:S02]  /*1b20*/  UIADD3 UR56, UP4, UPT, UR4, 0x100, URZ ;  /* 0x0000010004387890 */ /* 0x000fe4000ff9e0ff */
[----:B------:R-:W-:Y:S02]  /*1b30*/  UIADD3 UR54, UP3, UPT, UR4, 0x100, URZ ;  /* 0x0000010004367890 */ /* 0x000fe4000ff7e0ff */
[----:B------:R-:W-:Y:S02]  /*1b40*/  UIADD3 UR46, UP2, UPT, UR4, 0x180, URZ ;  /* 0x00000180042e7890 */ /* 0x000fe4000ff5e0ff */
[----:B------:R-:W-:Y:S02]  /*1b50*/  UIADD3 UR38, UP1, UPT, UR4, 0x180, URZ ;  /* 0x0000018004267890 */ /* 0x000fe4000ff3e0ff */
[----:B-1----:R-:W-:Y:S02]  /*1b60*/  ULOP3.LUT UR6, UR6, 0x1, URZ, 0xc0, !UPT ;  /* 0x0000000106067892 */ /* 0x002fe4000f8ec0ff */
[----:B------:R-:W-:-:S02]  /*1b70*/  UIADD3.X UR31, UPT, UPT, URZ, UR5, URZ, UP0, !UPT ;  /* 0x00000005ff1f7290 */ /* 0x000fc400087fe4ff */
[----:B------:R-:W-:Y:S02]  /*1b80*/  UIADD3.X UR59, UPT, UPT, URZ, UR5, URZ, UP5, !UPT ;  /* 0x00000005ff3b7290 */ /* 0x000fe4000affe4ff */
[----:B------:R-:W-:Y:S02]  /*1b90*/  UIADD3.X UR57, UPT, UPT, URZ, UR5, URZ, UP4, !UPT ;  /* 0x00000005ff397290 */ /* 0x000fe4000a7fe4ff */
[----:B------:R-:W-:Y:S02]  /*1ba0*/  UIADD3.X UR55, UPT, UPT, URZ, UR5, URZ, UP3, !UPT ;  /* 0x00000005ff377290 */ /* 0x000fe40009ffe4ff */
[----:B------:R-:W-:Y:S02]  /*1bb0*/  UIADD3.X UR47, UPT, UPT, URZ, UR5, URZ, UP2, !UPT ;  /* 0x00000005ff2f7290 */ /* 0x000fe400097fe4ff */
[----:B------:R-:W-:Y:S02]  /*1bc0*/  UIADD3.X UR39, UPT, UPT, URZ, UR5, URZ, UP1, !UPT ;  /* 0x00000005ff277290 */ /* 0x000fe40008ffe4ff */
[----:B------:R-:W-:Y:S01]  /*1bd0*/  UISETP.NE.AND UP0, UPT, UR6, URZ, UPT ;  /* 0x000000ff0600728c */ /* 0x000fe2000bf05270 */
[----:B------:R-:W-:-:S10]  /*1be0*/  UMOV UR4, 0x2 ;  /* 0x0000000200047882 */ /* 0x000fd40000000000 */
.L_x_26:
[----:B------:R-:W-:Y:S01]  /*1bf0*/  ULEA UR5, UR4, UR14, 0x3 ;  /* 0x0000000e04057291 */ /* 0x000fe2000f8e18ff */
[----:B------:R-:W-:Y:S01]  /*1c00*/  SHF.L.U32 R8, R5, 0x1f, RZ ;  /* 0x0000001f05087819 */ /* 0x000fe200000006ff */
[----:B------:R-:W-:Y:S02]  /*1c10*/  UIMAD UR48, UR4, 0x3000, UR14 ;  /* 0x00003000043078a4 */ /* 0x000fe4000f8e020e */
[----:B------:R-:W-:Y:S02]  /*1c20*/  UIMAD UR40, UR4, 0x3000, UR14 ;  /* 0x00003000042878a4 */ /* 0x000fe4000f8e020e */
[----:B------:R-:W-:Y:S02]  /*1c30*/  UIMAD UR32, UR4, 0x3000, UR14 ;  /* 0x00003000042078a4 */ /* 0x000fe4000f8e020e */
[----:B------:R-:W-:Y:S01]  /*1c40*/  UIADD3 UR4, UPT, UPT, UR4, 0x1, URZ ;  /* 0x0000000104047890 */ /* 0x000fe2000fffe0ff */
[----:B------:R-:W1:Y:S01]  /*1c50*/  SYNCS.PHASECHK.TRANS64.TRYWAIT P0, [UR5+0x70], R8 ;  /* 0x00007008ff0075a7 */ /* 0x000e620008001105 */
[----:B------:R-:W-:-:S02]  /*1c60*/  UIADD3 UR49, UPT, UPT, UR5, 0x20, URZ ;  /* 0x0000002005317890 */ /* 0x000fc4000fffe0ff */
[----:B------:R-:W-:Y:S02]  /*1c70*/  UISETP.NE.AND UP1, UPT, UR4, 0xa, UPT ;  /* 0x0000000a0400788c */ /* 0x000fe4000bf25270 */
[----:B------:R-:W-:Y:S02]  /*1c80*/  UIADD3 UR51, UPT, UPT, UR22, -0x100, URZ ;  /* 0xffffff0016337890 */ /* 0x000fe4000fffe0ff */
[----:B------:R-:W-:Y:S02]  /*1c90*/  UIADD3 UR48, UPT, UPT, UR48, 0x18c00, URZ ;  /* 0x00018c0030307890 */ /* 0x000fe4000fffe0ff */
[----:B------:R-:W-:Y:S02]  /*1ca0*/  UIADD3 UR40, UPT, UPT, UR40, 0x19c00, URZ ;  /* 0x00019c0028287890 */ /* 0x000fe4000fffe0ff */
[----:B------:R-:W-:Y:S02]  /*1cb0*/  UIADD3 UR32, UPT, UPT, UR32, 0x1ac00, URZ ;  /* 0x0001ac0020207890 */ /* 0x000fe4000fffe0ff */
[----:B------:R-:W-:-:S02]  /*1cc0*/  USEL UR6, UR4, URZ, UP1 ;  /* 0x000000ff04067287 */ /* 0x000fc40008800000 */
[----:B------:R-:W-:Y:S02]  /*1cd0*/  USEL UR7, URZ, 0x1, UP1 ;  /* 0x00000001ff077887 */ /* 0x000fe40008800000 */
[----:B------:R-:W-:Y:S01]  /*1ce0*/  ULOP3.LUT UR49, UR49, 0xfefffff8, URZ, 0xc0, !UPT ;  /* 0xfefffff831317892 */ /* 0x000fe2000f8ec0ff */
[----:B------:R-:W-:Y:S01]  /*1cf0*/  UMOV UR44, UR52 ;  /* 0x00000034002c7c82 */ /* 0x000fe20008000000 */
[----:B------:R-:W-:Y:S01]  /*1d00*/  UMOV UR45, UR53 ;  /* 0x00000035002d7c82 */ /* 0x000fe20008000000 */
[----:B------:R-:W-:Y:S01]  /*1d10*/  UMOV UR36, UR52 ;  /* 0x0000003400247c82 */ /* 0x000fe20008000000 */
[----:B------:R-:W-:Y:S01]  /*1d20*/  UMOV UR37, UR53 ;  /* 0x0000003500257c82 */ /* 0x000fe20008000000 */
[----:B-1--45:R-:W-:Y:S07]  /*1d30*/  @!P0 BRA `(.L_x_22) ;  /* 0x000000e0009c8947 */ /* 0x032fee0003800000 */
.L_x_108:
[----:B------:R-:W-:Y:S01]  /*1d40*/  LOP3.LUT R5, R5, UR7, RZ, 0x3c, !PT ;  /* 0x0000000705057c12 */ /* 0x000fe2000f8e3cff */
[----:B------:R-:W-:Y:S01]  /*1d50*/  ULEA UR4, UR6, UR14, 0x3 ;  /* 0x0000000e06047291 */ /* 0x000fe2000f8e18ff */
[----:B------:R-:W-:Y:S02]  /*1d60*/  UMOV UR43, UR51 ;  /* 0x00000033002b7c82 */ /* 0x000fe40008000000 */
[----:B------:R-:W-:Y:S01]  /*1d70*/  SHF.L.U32 R6, R5, 0x1f, RZ ;  /* 0x0000001f05067819 */ /* 0x000fe200000006ff */
[----:B------:R-:W-:Y:S01]  /*1d80*/  UMOV UR35, UR51 ;  /* 0x0000003300237c82 */ /* 0x000fe20008000000 */
[----:B------:R-:W-:Y:S01]  /*1d90*/  UMOV UR41, UR49 ;  /* 0x0000003100297c82 */ /* 0x000fe20008000000 */
[----:B------:R-:W-:Y:S01]  /*1da0*/  UMOV UR33, UR49 ;  /* 0x0000003100217c82 */ /* 0x000fe20008000000 */
[----:B------:R-:W-:Y:S05]  /*1db0*/  BRA.U UP6, `(.L_x_23) ;  /* 0x00000001060c7547 */ /* 0x000fea000b800000 */
[----:B------:R-:W-:-:S13]  /*1dc0*/  ELECT P0, URZ, PT ;  /* 0x0000000000ff782f */ /* 0x000fda0003800000 */
[----:B-123--:R-:W-:-:S04]  /*1dd0*/  @P0 MOV R4, 0x6000 ;  /* 0x0000600000040802 */ /* 0x00efc80000000f00 */
[----:B------:R4:W-:Y:S03]  /*1de0*/  @P0 SYNCS.ARRIVE.TRANS64 RZ, [UR5+0x20], R4 ;  /* 0x00002004ffff09a7 */ /* 0x0009e60008000005 */
.L_x_23:
[----:B------:R5:W-:Y:S01]  /*1df0*/  UTMALDG.4D.2CTA [UR48], [UR58], desc[URZ] ;  /* 0x0000ff303a0075b4 */ /* 0x000be20008219000 */
[----:B------:R-:W-:Y:S02]  /*1e00*/  UIADD3 UR27, UPT, UPT, UR23, -0x100, URZ ;  /* 0xffffff00171b7890 */ /* 0x000fe4000fffe0ff */
[----:B------:R-:W-:Y:S01]  /*1e10*/  UPLOP3.LUT UP6, UPT, UPT, UPT, UP0, 0x80, 0x8 ;  /* 0x000000000008789c */ /* 0x000fe20003fcf000 */
[----:B------:R5:W-:Y:S01]  /*1e20*/  UTMALDG.4D.2CTA [UR40], [UR56], desc[URZ] ;  /* 0x0000ff28380075b4 */ /* 0x000be20008219000 */
[----:B------:R5:W-:Y:S01]  /*1e30*/  UTMALDG.4D.2CTA [UR32], [UR54], desc[URZ] ;  /* 0x0000ff20360075b4 */ /* 0x000be20008219000 */
[----:B------:R-:W1:Y:S02]  /*1e40*/  SYNCS.PHASECHK.TRANS64.TRYWAIT P0, [UR4+0x70], R6 ;  /* 0x00007006ff0075a7 */ /* 0x000e640008001104 */
[----:B-1---5:R-:W-:Y:S06]  /*1e50*/  @!P0 BRA `(.L_x_24) ;  /* 0x000000e000708947 */ /* 0x022fec0003800000 */
.L_x_110:
[----:B------:R-:W-:Y:S05]  /*1e60*/  BRA.U UP6, `(.L_x_25) ;  /* 0x00000001060c7547 */ /* 0x000fea000b800000 */
[----:B------:R-:W-:-:S13]  /*1e70*/  ELECT P0, URZ, PT ;  /* 0x0000000000ff782f */ /* 0x000fda0003800000 */
[----:B-1234-:R-:W-:-:S04]  /*1e80*/  @P0 MOV R4, 0x6000 ;  /* 0x0000600000040802 */ /* 0x01efc80000000f00 */
[----:B------:R5:W-:Y:S03]  /*1e90*/  @P0 SYNCS.ARRIVE.TRANS64 RZ, [UR4+0x20], R4 ;  /* 0x00002004ffff09a7 */ /* 0x000be60008000004 */
.L_x_25:
[----:B------:R-:W-:Y:S02]  /*1ea0*/  UIADD3 UR25, UPT, UPT, UR4, 0x20, URZ ;  /* 0x0000002004197890 */ /* 0x000fe4000fffe0ff */
[----:B------:R-:W-:Y:S02]  /*1eb0*/  UIMAD UR24, UR6, 0x3000, UR14 ;  /* 0x00003000061878a4 */ /* 0x000fe4000f8e020e */
[----:B------:R-:W-:Y:S02]  /*1ec0*/  UIMAD UR16, UR6, 0x3000, UR14 ;  /* 0x00003000061078a4 */ /* 0x000fe4000f8e020e */
[----:B------:R-:W-:Y:S02]  /*1ed0*/  UIMAD UR8, UR6, 0x3000, UR14 ;  /* 0x00003000060878a4 */ /* 0x000fe4000f8e020e */
[----:B------:R-:W-:Y:S02]  /*1ee0*/  ULOP3.LUT UR25, UR25, 0xfefffff8, URZ, 0xc0, !UPT ;  /* 0xfefffff819197892 */ /* 0x000fe4000f8ec0ff */
[----:B------:R-:W-:-:S02]  /*1ef0*/  UIADD3 UR24, UPT, UPT, UR24, 0x18c00, URZ ;  /* 0x00018c0018187890 */ /* 0x000fc4000fffe0ff */
[----:B------:R-:W-:Y:S02]  /*1f00*/  UIADD3 UR16, UPT, UPT, UR16, 0x19c00, URZ ;  /* 0x00019c0010107890 */ /* 0x000fe4000fffe0ff */
[----:B------:R-:W-:Y:S01]  /*1f10*/  UIADD3 UR8, UPT, UPT, UR8, 0x1ac00, URZ ;  /* 0x0001ac0008087890 */ /* 0x000fe2000fffe0ff */
[----:B------:R-:W-:Y:S01]  /*1f20*/  UMOV UR28, UR52 ;  /* 0x00000034001c7c82 */ /* 0x000fe20008000000 */
        /* <DEDUP_REMOVED lines=8> */
[----:B------:R1:W-:Y:S01]  /*1fb0*/  UTMALDG.4D.2CTA [UR24], [UR46], desc[URZ] ;  /* 0x0000ff182e0075b4 */ /* 0x0003e20008219000 */
[----:B------:R-:W-:Y:S01]  /*1fc0*/  UMOV UR9, UR25 ;  /* 0x0000001900097c82 */ /* 0x000fe20008000000 */
[----:B------:R-:W-:-:S02]  /*1fd0*/  UIADD3 UR4, UPT, UPT, UR6, 0x1, URZ ;  /* 0x0000000106047890 */ /* 0x000fc4000fffe0ff */
[----:B------:R-:W-:Y:S02]  /*1fe0*/  UIADD3 UR15, UPT, UPT, UR15, 0x1, URZ ;  /* 0x000000010f0f7890 */ /* 0x000fe4000fffe0ff */
[----:B------:R-:W-:Y:S01]  /*1ff0*/  UISETP.NE.AND UP1, UPT, UR4, 0xa, UPT ;  /* 0x0000000a0400788c */ /* 0x000fe2000bf25270 */
[----:B------:R1:W-:Y:S01]  /*2000*/  UTMALDG.4D.2CTA [UR16], [UR38], desc[URZ] ;  /* 0x0000ff10260075b4 */ /* 0x0003e20008219000 */
[----:B------:R-:W-:Y:S02]  /*2010*/  UIADD3 UR22, UPT, UPT, UR22, -0x80, URZ ;  /* 0xffffff8016167890 */ /* 0x000fe4000fffe0ff */
[----:B------:R-:W-:Y:S02]  /*2020*/  USEL UR4, UR4, URZ, UP1 ;  /* 0x000000ff04047287 */ /* 0x000fe40008800000 */
[----:B------:R-:W-:Y:S02]  /*2030*/  USEL UR5, URZ, 0x1, UP1 ;  /* 0x00000001ff057887 */ /* 0x000fe40008800000 */
[----:B------:R-:W-:Y:S01]  /*2040*/  UISETP.NE.AND UP1, UPT, UR15, -0x1, UPT ;  /* 0xffffffff0f00788c */ /* 0x000fe2000bf25270 */
[----:B------:R1:W-:Y:S01]  /*2050*/  UTMALDG.4D.2CTA [UR8], [UR30], desc[URZ] ;  /* 0x0000ff081e0075b4 */ /* 0x0003e20008219000 */
[----:B------:R-:W-:-:S02]  /*2060*/  UIADD3 UR23, UPT, UPT, UR23, -0x80, URZ ;  /* 0xffffff8017177890 */ /* 0x000fc4000fffe0ff */
[----:B------:R-:W-:-:S05]  /*2070*/  LOP3.LUT R5, R5, UR5, RZ, 0x3c, !PT ;  /* 0x0000000505057c12 */ /* 0x000fca000f8e3cff */
[----:B-1----:R-:W-:Y:S05]  /*2080*/  BRA.U UP1, `(.L_x_26) ;  /* 0xfffffff901d87547 */ /* 0x002fea000b83ffff */
.L_x_13:
[----:B------:R-:W-:Y:S01]  /*2090*/  UIADD3 UR5, UPT, UPT, UR4, 0x2, URZ ;  /* 0x0000000204057890 */ /* 0x000fe2000fffe0ff */
[----:B------:R-:W-:Y:S01]  /*20a0*/  S2UR UR16, SR_CgaCtaId ;  /* 0x00000000001079c3 */ /* 0x000fe20000008800 */
[----:B------:R-:W-:-:S04]  /*20b0*/  UISETP.NE.AND UP0, UPT, UR4, 0x9, UPT ;  /* 0x000000090400788c */ /* 0x000fc8000bf05270 */
[----:B------:R-:W-:-:S03]  /*20c0*/  USEL UR5, UR5, 0x1, UP0 ;  /* 0x0000000105057887 */ /* 0x000fc60008000000 */
[----:B------:R-:W1:Y:S01]  /*20d0*/  S2UR UR9, SR_CTAID.X ;  /* 0x00000000000979c3 */ /* 0x000e620000002500 */
[----:B------:R-:W-:Y:S02]  /*20e0*/  UIADD3 UR6, UPT, UPT, UR5, 0x1, URZ ;  /* 0x0000000105067890 */ /* 0x000fe4000fffe0ff */
[----:B------:R-:W-:-:S04]  /*20f0*/  UISETP.NE.AND UP1, UPT, UR5, 0xa, UPT ;  /* 0x0000000a0500788c */ /* 0x000fc8000bf25270 */
[----:B------:R-:W-:Y:S02]  /*2100*/  USEL UR7, UR6, 0x1, UP1 ;  /* 0x0000000106077887 */ /* 0x000fe40008800000 */
[----:B------:R-:W-:Y:S02]  /*2110*/  UISETP.EQ.XOR UP1, UPT, UR4, 0x9, !UP1 ;  /* 0x000000090400788c */ /* 0x000fe4000cf22a70 */
[----:B------:R-:W-:Y:S02]  /*2120*/  UIADD3 UR5, UPT, UPT, UR7, 0x1, URZ ;  /* 0x0000000107057890 */ /* 0x000fe4000fffe0ff */
[----:B------:R-:W-:Y:S02]  /*2130*/  UISETP.NE.AND UP0, UPT, UR7, 0xa, UPT ;  /* 0x0000000a0700788c */ /* 0x000fe4000bf05270 */
[----:B------:R-:W-:Y:S02]  /*2140*/  UISETP.EQ.XOR UP1, UPT, UR7, 0xa, UP1 ;  /* 0x0000000a0700788c */ /* 0x000fe40008f22a70 */
[----:B------:R-:W-:-:S04]  /*2150*/  USEL UR6, UR5, 0x1, UP0 ;  /* 0x0000000105067887 */ /* 0x000fc80008000000 */
[----:B------:R-:W-:Y:S02]  /*2160*/  UIADD3 UR5, UPT, UPT, UR6, 0x1, URZ ;  /* 0x0000000106057890 */ /* 0x000fe4000fffe0ff */
[----:B------:R-:W-:Y:S02]  /*2170*/  UISETP.NE.AND UP0, UPT, UR6, 0xa, UPT ;  /* 0x0000000a0600788c */ /* 0x000fe4000bf05270 */
[----:B------:R-:W-:Y:S02]  /*2180*/  UISETP.EQ.XOR UP1, UPT, UR6, 0xa, UP1 ;  /* 0x0000000a0600788c */ /* 0x000fe40008f22a70 */
[----:B------:R-:W-:Y:S02]  /*2190*/  USEL UR5, UR5, 0x1, UP0 ;  /* 0x0000000105057887 */ /* 0x000fe40008000000 */
[----:B-1----:R-:W-:Y:S02]  /*21a0*/  ULOP3.LUT UR9, UR9, 0x1, URZ, 0xc0, !UPT ;  /* 0x0000000109097892 */ /* 0x002fe4000f8ec0ff */
[----:B------:R-:W-:-:S02]  /*21b0*/  UIADD3 UR8, UPT, UPT, UR5, 0x1, URZ ;  /* 0x0000000105087890 */ /* 0x000fc4000fffe0ff */
[----:B------:R-:W-:Y:S02]  /*21c0*/  UISETP.NE.AND UP0, UPT, UR5, 0xa, UPT ;  /* 0x0000000a0500788c */ /* 0x000fe4000bf05270 */
[----:B------:R-:W-:Y:S02]  /*21d0*/  UISETP.EQ.XOR UP1, UPT, UR5, 0xa, UP1 ;  /* 0x0000000a0500788c */ /* 0x000fe40008f22a70 */
[----:B------:R-:W-:-:S04]  /*21e0*/  USEL UR4, UR8, 0x1, UP0 ;  /* 0x0000000108047887 */ /* 0x000fc80008000000 */
[----:B------:R-:W-:Y:S02]  /*21f0*/  UIADD3 UR7, UPT, UPT, UR4, 0x1, URZ ;  /* 0x0000000104077890 */ /* 0x000fe4000fffe0ff */
        /* <DEDUP_REMOVED lines=10> */
[----:B------:R-:W-:Y:S01]  /*22a0*/  USEL UR5, UR5, 0x1, UP0 ;  /* 0x0000000105057887 */ /* 0x000fe20008000000 */
[----:B------:R-:W-:-:S03]  /*22b0*/  UMOV UR4, 0x400 ;  /* 0x0000040000047882 */ /* 0x000fc60000000000 */
[----:B------:R-:W-:Y:S02]  /*22c0*/  UISETP.EQ.XOR UP1, UPT, UR5, 0xa, UP1 ;  /* 0x0000000a0500788c */ /* 0x000fe40008f22a70 */
[----:B------:R-:W-:Y:S02]  /*22d0*/  UISETP.NE.AND UP0, UPT, UR5, 0xa, UPT ;  /* 0x0000000a0500788c */ /* 0x000fe4000bf05270 */
[----:B------:R-:W-:Y:S02]  /*22e0*/  USEL UR6, URZ, 0x1, !UP1 ;  /* 0x00000001ff067887 */ /* 0x000fe4000c800000 */
[----:B------:R-:W-:Y:S02]  /*22f0*/  ULEA UR4, UR16, UR4, 0x18 ;  /* 0x0000000410047291 */ /* 0x000fe4000f8ec0ff */
[----:B------:R-:W-:Y:S02]  /*2300*/  USEL UR5, UR5, URZ, UP0 ;  /* 0x000000ff05057287 */ /* 0x000fe40008000000 */
[----:B------:R-:W-:Y:S01]  /*2310*/  LOP3.LUT R5, R5, UR6, RZ, 0x3c, !PT ;  /* 0x0000000605057c12 */ /* 0x000fe2000f8e3cff */
[----:B------:R-:W-:-:S02]  /*2320*/  UISETP.NE.AND UP0, UPT, UR9, URZ, UPT ;  /* 0x000000ff0900728c */ /* 0x000fc4000bf05270 */
[----:B------:R-:W-:Y:S01]  /*2330*/  ULEA UR5, UR5, UR4, 0x3 ;  /* 0x0000000405057291 */ /* 0x000fe2000f8e18ff */
[----:B------:R-:W-:-:S08]  /*2340*/  SHF.L.U32 R8, R5, 0x1f, RZ ;  /* 0x0000001f05087819 */ /* 0x000fd000000006ff */
[----:B------:R-:W1:Y:S02]  /*2350*/  SYNCS.PHASECHK.TRANS64.TRYWAIT P0, [UR5+0x70], R8 ;  /* 0x00007008ff0075a7 */ /* 0x000e640008001105 */
[----:B-1----:R-:W-:Y:S05]  /*2360*/  @!P0 BRA `(.L_x_27) ;  /* 0x000000dc004c8947 */ /* 0x002fea0003800000 */
.L_x_112:
[----:B------:R-:W-:Y:S04]  /*2370*/  BSSY.RECONVERGENT B0, `(.L_x_11) ;  /* 0x0000010000007945 */ /* 0x000fe80003800200 */
[----:B------:R-:W-:Y:S05]  /*2380*/  BRA.U UP0, `(.L_x_28) ;  /* 0x00000001002c7547 */ /* 0x000fea000b800000 */
[----:B------:R-:W-:Y:S02]  /*2390*/  ELECT P0, URZ, PT ;  /* 0x0000000000ff782f */ /* 0x000fe40003800000 */
[----:B------:R-:W-:-:S11]  /*23a0*/  SHF.L.U32 R6, R7, 0x1f, RZ ;  /* 0x0000001f07067819 */ /* 0x000fd600000006ff */
[----:B-12345:R-:W-:-:S04]  /*23b0*/  @P0 IMAD.MOV.U32 R4, RZ, RZ, 0x6000 ;  /* 0x00006000ff040424 */ /* 0x03efc800078e00ff */
[----:B------:R1:W-:Y:S01]  /*23c0*/  @P0 SYNCS.ARRIVE.TRANS64 RZ, [UR5+0x20], R4 ;  /* 0x00002004ffff09a7 */ /* 0x0003e20008000005 */
[----:B------:R-:W2:Y:S02]  /*23d0*/  SYNCS.PHASECHK.TRANS64.TRYWAIT P0, [UR4+0x18], R6 ;  /* 0x00001806ff0075a7 */ /* 0x000ea40008001104 */
[----:B-12---:R-:W-:Y:S05]  /*23e0*/  @!P0 BRA `(.L_x_29) ;  /* 0x000000dc00488947 */ /* 0x006fea0003800000 */
.L_x_114:
[----:B------:R-:W-:-:S13]  /*23f0*/  ELECT P0, URZ, PT ;  /* 0x0000000000ff782f */ /* 0x000fda0003800000 */
[----:B------:R-:W-:Y:S05]  /*2400*/  @!P0 BRA `(.L_x_30) ;  /* 0x0000000000188947 */ /* 0x000fea0003800000 */
[----:B-1----:R-:W-:-:S04]  /*2410*/  HFMA2 R4, -RZ, RZ, 0, -2 ;  /* 0x0000c000ff047431 */ /* 0x002fc800000001ff */
[----:B------:R2:W-:Y:S01]  /*2420*/  SYNCS.ARRIVE.TRANS64 RZ, [UR4+0x8], R4 ;  /* 0x00000804ffff79a7 */ /* 0x0005e20008000004 */
[----:B------:R-:W-:Y:S05]  /*2430*/  BRA `(.L_x_30) ;  /* 0x00000000000c7947 */ /* 0x000fea0003800000 */
.L_x_28:
[----:B------:R-:W-:-:S04]  /*2440*/  SHF.L.U32 R6, R7, 0x1f, RZ ;  /* 0x0000001f07067819 */ /* 0x000fc800000006ff */
[----:B------:R-:W1:Y:S02]  /*2450*/  SYNCS.PHASECHK.TRANS64.TRYWAIT P0, [UR4+0x18], R6 ;  /* 0x00001806ff0075a7 */ /* 0x000e640008001104 */
[----:B-1----:R-:W-:Y:S05]  /*2460*/  @!P0 BRA `(.L_x_31) ;  /* 0x000000dc00448947 */ /* 0x002fea0003800000 */
.L_x_30:
[----:B------:R-:W-:Y:S05]  /*2470*/  BSYNC.RECONVERGENT B0 ;  /* 0x0000000000007941 */ /* 0x000fea0003800200 */
.L_x_11:
[----:B------:R-:W-:-:S09]  /*2480*/  UISETP.NE.AND UP0, UPT, UR63, 0xc, UPT ;  /* 0x0000000c3f00788c */ /* 0x000fd2000bf05270 */
[----:B------:R-:W-:Y:S05]  /*2490*/  BRA.U UP0, `(.L_x_12) ;  /* 0x00000031002c7547 */ /* 0x000fea000b800000 */
[----:B------:R-:W-:Y:S01]  /*24a0*/  UMOV UR6, 0x400 ;  /* 0x0000040000067882 */ /* 0x000fe20000000000 */
[----:B------:R-:W-:Y:S01]  /*24b0*/  UMOV UR4, 0x20 ;  /* 0x0000002000047882 */ /* 0x000fe20000000000 */
[----:B------:R-:W-:Y:S02]  /*24c0*/  ULEA UR6, UR16, UR6, 0x18 ;  /* 0x0000000610067291 */ /* 0x000fe4000f8ec0ff */
[----:B------:R-:W-:-:S04]  /*24d0*/  UIADD3 UR4, UPT, UPT, -UR4, 0x100000, URZ ;  /* 0x0010000004047890 */ /* 0x000fc8000fffe1ff */
[----:B------:R-:W-:Y:S02]  /*24e0*/  USHF.L.U32 UR5, UR4, 0xb, URZ ;  /* 0x0000000b04057899 */ /* 0x000fe400080006ff */
[----:B------:R-:W-:Y:S01]  /*24f0*/  USHF.L.U32 UR4, UR4, 0x1, URZ ;  /* 0x0000000104047899 */ /* 0x000fe200080006ff */
[----:B------:R-:W-:Y:S01]  /*2500*/  ELECT P0, URZ, PT ;  /* 0x0000000000ff782f */ /* 0x000fe20003800000 */
[----:B------:R-:W1:Y:S10]  /*2510*/  FENCE.VIEW.ASYNC.S ;  /* 0x00000000000073c6 */ /* 0x000e740000000000 */
[----:B-1----:R1:W2:Y:S01]  /*2520*/  SYNCS.EXCH.64 URZ, [UR6+0x180], UR4 ;  /* 0x0001800406ff75b2 */ /* 0x0022a20008000100 */
[----:B------:R-:W-:Y:S01]  /*2530*/  NOP ;  /* 0x0000000000007918 */ /* 0x000fe20000000000 */
[----:B------:R-:W3:-:S00]  /*2540*/  USETMAXREG.DEALLOC.CTAPOOL 0x30 ;  /* 0x00000030000079c8 */ /* 0x000ec000080e0500 */
[----:B--2---:R-:W-:Y:S01]  /*2550*/  NOP ;  /* 0x0000000000007918 */ /* 0x004fe20000000000 */
[----:B-1----:R-:W-:Y:S01]  /*2560*/  UMOV UR4, 0x40 ;  /* 0x0000004000047882 */ /* 0x002fe20000000000 */
[----:B------:R-:W-:Y:S01]  /*2570*/  UMOV UR5, 0x400 ;  /* 0x0000040000057882 */ /* 0x000fe20000000000 */
[----:B------:R-:W-:Y:S02]  /*2580*/  ULEA UR4, UR16, UR4, 0x18 ;  /* 0x0000000410047291 */ /* 0x000fe4000f8ec0ff */
[----:B------:R-:W-:-:S07]  /*2590*/  ULEA UR5, UR16, UR5, 0x18 ;  /* 0x0000000510057291 */ /* 0x000fce000f8ec0ff */
[----:B---345:R-:W1:Y:S02]  /*25a0*/  LDS.U8 R4, [UR4] ;  /* 0x00000004ff047984 */ /* 0x038e640008000000 */
[----:B-1----:R-:W-:-:S13]  /*25b0*/  ISETP.NE.AND P0, PT, R4, RZ, PT ;  /* 0x000000ff0400720c */ /* 0x002fda0003f05270 */
[----:B------:R-:W-:Y:S05]  /*25c0*/  @P0 BRA `(.L_x_32) ;  /* 0x0000000400640947 */ /* 0x000fea0003800000 */
[----:B------:R-:W-:Y:S02]  /*25d0*/  ULOP3.LUT UR4, UR16, 0x1, URZ, 0xc0, !UPT ;  /* 0x0000000110047892 */ /* 0x000fe4000f8ec0ff */
[----:B------:R-:W-:Y:S02]  /*25e0*/  ULOP3.LUT UR6, UR16, 0x1, URZ, 0x3c, !UPT ;  /* 0x0000000110067892 */ /* 0x000fe4000f8e3cff */
[----:B------:R-:W-:-:S09]  /*25f0*/  UISETP.NE.U32.AND UP0, UPT, UR4, 0x1, UPT ;  /* 0x000000010400788c */ /* 0x000fd2000bf05070 */
[----:B------:R-:W-:Y:S05]  /*2600*/  BRA.U !UP0, `(.L_x_33) ;  /* 0x0000000108d07547 */ /* 0x000fea000b800000 */
[----:B------:R-:W-:Y:S01]  /*2610*/  ELECT P0, URZ, PT ;  /* 0x0000000000ff782f */ /* 0x000fe20003800000 */
[----:B------:R-:W-:-:S12]  /*2620*/  BSSY B0, `(.L_x_33) ;  /* 0x0000032000007945 */ /* 0x000fd80003800000 */
[----:B------:R-:W-:Y:S05]  /*2630*/  @!P0 BRA `(.L_x_34) ;  /* 0x0000000000c08947 */ /* 0x000fea0003800000 */
[----:B------:R-:W-:Y:S01]  /*2640*/  UMOV UR4, 0x10 ;  /* 0x0000001000047882 */ /* 0x000fe20000000000 */
[----:B------:R-:W-:-:S04]  /*2650*/  IMAD.U32 R6, RZ, RZ, UR16 ;  /* 0x00000010ff067e24 */ /* 0x000fc8000f8e00ff */
[----:B------:R-:W-:Y:S04]  /*2660*/  DEPBAR.LE SB1, 0x36 ;  /* 0x00009d800000791a */ /* 0x000fe80000000000 */
[----:B------:R-:W1:Y:S02]  /*2670*/  UTCATOMSWS.2CTA.FIND_AND_SET.ALIGN UP1, UR4, UR4 ;  /* 0x00000004000475e3 */ /* 0x000e640008220800 */
[----:B-1----:R-:W-:Y:S01]  /*2680*/  PLOP3.LUT P0, PT, PT, PT, UP1, 0x80, 0x8 ;  /* 0x000000000008781c */ /* 0x002fe20003f0f018 */
[----:B------:R-:W-:-:S03]  /*2690*/  IMAD.U32 R9, RZ, RZ, UR4 ;  /* 0x00000004ff097e24 */ /* 0x000fc6000f8e00ff */
[----:B------:R-:W-:-:S04]  /*26a0*/  SEL R4, RZ, 0xffffffff, !P0 ;  /* 0xffffffffff047807 */ /* 0x000fc80004000000 */
[----:B------:R-:W-:-:S13]  /*26b0*/  ISETP.NE.AND P0, PT, R4, RZ, PT ;  /* 0x000000ff0400720c */ /* 0x000fda0003f05270 */
[----:B------:R-:W-:Y:S05]  /*26c0*/  @P0 BRA `(.L_x_35) ;  /* 0x0000000000240947 */ /* 0x000fea0003800000 */
.L_x_36:
[----:B------:R-:W-:Y:S05]  /*26d0*/  NANOSLEEP 0x64 ;  /* 0x000000640000795d */ /* 0x000fea0003800000 */
[----:B------:R-:W-:-:S05]  /*26e0*/  UMOV UR4, 0x10 ;  /* 0x0000001000047882 */ /* 0x000fca0000000000 */
[----:B------:R-:W-:Y:S04]  /*26f0*/  DEPBAR.LE SB1, 0x36 ;  /* 0x00009d800000791a */ /* 0x000fe80000000000 */
[----:B------:R-:W1:Y:S02]  /*2700*/  UTCATOMSWS.2CTA.FIND_AND_SET.ALIGN UP1, UR4, UR4 ;  /* 0x00000004000475e3 */ /* 0x000e640008220800 */
[----:B-1----:R-:W-:Y:S01]  /*2710*/  PLOP3.LUT P0, PT, PT, PT, UP1, 0x80, 0x8 ;  /* 0x000000000008781c */ /* 0x002fe20003f0f018 */
[----:B------:R-:W-:-:S03]  /*2720*/  IMAD.U32 R9, RZ, RZ, UR4 ;  /* 0x00000004ff097e24 */ /* 0x000fc6000f8e00ff */
[----:B------:R-:W-:-:S04]  /*2730*/  SEL R4, RZ, 0xffffffff, !P0 ;  /* 0xffffffffff047807 */ /* 0x000fc80004000000 */
[----:B------:R-:W-:-:S13]  /*2740*/  ISETP.NE.AND P0, PT, R4, RZ, PT ;  /* 0x000000ff0400720c */ /* 0x000fda0003f05270 */
[----:B------:R-:W-:Y:S05]  /*2750*/  @!P0 BRA `(.L_x_36) ;  /* 0xfffffffc00dc8947 */ /* 0x000fea000383ffff */
.L_x_35:
[----:B------:R-:W-:Y:S01]  /*2760*/  MOV R5, 0x60 ;  /* 0x0000006000057802 */ /* 0x000fe20000000f00 */
[----:B------:R-:W-:-:S03]  /*2770*/  IMAD.U32 R4, RZ, RZ, UR5 ;  /* 0x00000005ff047e24 */ /* 0x000fc6000f8e00ff */
[----:B------:R-:W-:Y:S02]  /*2780*/  LEA R8, R6, R5, 0x18 ;  /* 0x0000000506087211 */ /* 0x000fe400078ec0ff */
[----:B------:R-:W-:-:S03]  /*2790*/  MOV R5, 0x58 ;  /* 0x0000005800057802 */ /* 0x000fc60000000f00 */
[----:B------:R-:W1:Y:S01]  /*27a0*/  LDS R10, [R8] ;  /* 0x00000000080a7984 */ /* 0x000e620000000800 */
[----:B------:R-:W-:Y:S01]  /*27b0*/  LEA R6, R6, R5, 0x18 ;  /* 0x0000000506067211 */ /* 0x000fe200078ec0ff */
[----:B-1----:R-:W-:-:S04]  /*27c0*/  IMAD.U32 R10, R10, -0x80000000, RZ ;  /* 0x800000000a0a7824 */ /* 0x002fc800078e00ff */
[----:B------:R-:W1:Y:S02]  /*27d0*/  SYNCS.PHASECHK.TRANS64.TRYWAIT P0, [R6+URZ], R10 ;  /* 0x0000000a060075a7 */ /* 0x000e6400080011ff */
[----:B-1----:R-:W-:Y:S05]  /*27e0*/  @P0 BRA `(.L_x_37) ;  /* 0x0000000000080947 */ /* 0x002fea0003800000 */
[----:B------:R-:W1:Y:S02]  /*27f0*/  SYNCS.PHASECHK.TRANS64.TRYWAIT P0, [R6+URZ], R10 ;  /* 0x0000000a060075a7 */ /* 0x000e6400080011ff */
[----:B-1----:R-:W-:Y:S05]  /*2800*/  @!P0 BRA `(.L_x_38) ;  /* 0x000000d800788947 */ /* 0x002fea0003800000 */
.L_x_37:
[----:B------:R-:W-:Y:S01]  /*2810*/  VIADD R4, R4, 0x188 ;  /* 0x0000018804047836 */ /* 0x000fe20000000000 */
[C---:B------:R-:W-:Y:S01]  /*2820*/  SHF.L.U32 R7, R9.reuse, 0x5, RZ ;  /* 0x0000000509077819 */ /* 0x040fe200000006ff */
[----:B------:R-:W-:Y:S01]  /*2830*/  IMAD.U32 R5, RZ, RZ, UR6 ;  /* 0x00000006ff057e24 */ /* 0x000fe2000f8e00ff */
[----:B------:R-:W-:Y:S01]  /*2840*/  IADD3 R10, PT, PT, R9, 0x10, RZ ;  /* 0x00000010090a7810 */ /* 0x000fe20007ffe0ff */
[----:B-1----:R-:W-:-:S03]  /*2850*/  IMAD.MOV.U32 R11, RZ, RZ, 0x1 ;  /* 0x00000001ff0b7424 */ /* 0x002fc600078e00ff */
[C---:B------:R-:W-:Y:S02]  /*2860*/  PRMT R4, R5.reuse, 0x654, R4 ;  /* 0x0000065405047816 */ /* 0x040fe40000000004 */
[----:B------:R-:W-:Y:S01]  /*2870*/  PRMT R5, R5, 0x654, R6 ;  /* 0x0000065405057816 */ /* 0x000fe20000000006 */
[----:B------:R-:W-:Y:S01]  /*2880*/  IMAD.MOV.U32 R6, RZ, RZ, 0x4 ;  /* 0x00000004ff067424 */ /* 0x000fe200078e00ff */
[----:B------:R-:W-:-:S03]  /*2890*/  SHF.L.U32 R13, R11, R10, RZ ;  /* 0x0000000a0b0d7219 */ /* 0x000fc600000006ff */
[----:B------:R1:W-:Y:S01]  /*28a0*/  SYNCS.ARRIVE.TRANS64.RED RZ, [R5+URZ], R6 ;  /* 0x0000000605ff79a7 */ /* 0x0003e200080004ff */
[----:B------:R2:W-:Y:S04]  /*28b0*/  STS [UR5+0x188], R7 ;  /* 0x00018807ff007988 */ /* 0x0005e80008000805 */
[----:B------:R2:W-:Y:S01]  /*28c0*/  STAS [R4.64], R9 ;  /* 0x0000000904007dbd */ /* 0x0005e2000c0008ff */
[----:B------:R-:W-:Y:S02]  /*28d0*/  UMOV UR4, 0x50 ;  /* 0x0000005000047882 */ /* 0x000fe40000000000 */
[----:B------:R-:W-:Y:S01]  /*28e0*/  ULEA UR4, UR16, UR4, 0x18 ;  /* 0x0000000410047291 */ /* 0x000fe2000f8ec0ff */
[----:B-1----:R-:W-:-:S05]  /*28f0*/  IMAD.MOV.U32 R6, RZ, RZ, 0xffff ;  /* 0x0000ffffff067424 */ /* 0x002fca00078e00ff */
[----:B------:R-:W-:-:S04]  /*2900*/  SHF.L.U32 R6, R6, R9, RZ ;  /* 0x0000000906067219 */ /* 0x000fc800000006ff */
[----:B------:R-:W-:-:S05]  /*2910*/  LOP3.LUT R6, R13, R6, RZ, 0xfc, !PT ;  /* 0x000000060d067212 */ /* 0x000fca00078efcff */
[----:B------:R2:W-:Y:S04]  /*2920*/  ATOMS.OR RZ, [UR4], R6 ;  /* 0x00000006ffff798c */ /* 0x0005e8000b000004 */
[----:B------:R2:W-:Y:S02]  /*2930*/  ATOMS.XOR RZ, [R8], R11 ;  /* 0x0000000b08ff738c */ /* 0x0005e40003800000 */
.L_x_34:
[----:B------:R-:W-:Y:S05]  /*2940*/  BSYNC B0 ;  /* 0x0000000000007941 */ /* 0x000fea0003800000 */
.L_x_33:
[----:B------:R-:W-:Y:S05]  /*2950*/  BRA.U UP0, `(.L_x_39) ;  /* 0x0000000100907547 */ /* 0x000fea000b800000 */
[----:B------:R-:W-:Y:S05]  /*2960*/  WARPSYNC.ALL ;  /* 0x0000000000007948 */ /* 0x000fea0003800000 */
[----:B------:R-:W-:Y:S01]  /*2970*/  NOP ;  /* 0x0000000000007918 */ /* 0x000fe20000000000 */
[----:B------:R-:W-:-:S13]  /*2980*/  ELECT P0, URZ, PT ;  /* 0x0000000000ff782f */ /* 0x000fda0003800000 */
[----:B------:R-:W-:Y:S05]  /*2990*/  @!P0 BRA `(.L_x_39) ;  /* 0x0000000000808947 */ /* 0x000fea0003800000 */
[----:B--2---:R-:W-:Y:S01]  /*29a0*/  IMAD.U32 R5, RZ, RZ, UR16 ;  /* 0x00000010ff057e24 */ /* 0x004fe2000f8e00ff */
[----:B------:R-:W-:Y:S02]  /*29b0*/  MOV R4, 0x60 ;  /* 0x0000006000047802 */ /* 0x000fe40000000f00 */
[----:B------:R-:W-:Y:S02]  /*29c0*/  MOV R6, 0x58 ;  /* 0x0000005800067802 */ /* 0x000fe40000000f00 */
[C---:B------:R-:W-:Y:S02]  /*29d0*/  LEA R7, R5.reuse, R4, 0x18 ;  /* 0x0000000405077211 */ /* 0x040fe400078ec0ff */
[----:B------:R-:W-:-:S03]  /*29e0*/  LEA R5, R5, R6, 0x18 ;  /* 0x0000000605057211 */ /* 0x000fc600078ec0ff */
[----:B------:R-:W1:Y:S02]  /*29f0*/  LDS R4, [R7] ;  /* 0x0000000007047984 */ /* 0x000e640000000800 */
[----:B-1----:R-:W-:-:S04]  /*2a00*/  IMAD.U32 R8, R4, -0x80000000, RZ ;  /* 0x8000000004087824 */ /* 0x002fc800078e00ff */
[----:B------:R-:W1:Y:S02]  /*2a10*/  SYNCS.PHASECHK.TRANS64.TRYWAIT P0, [R5+URZ], R8 ;  /* 0x00000008050075a7 */ /* 0x000e6400080011ff */
[----:B-1----:R-:W-:Y:S05]  /*2a20*/  @P0 BRA `(.L_x_40) ;  /* 0x0000000000080947 */ /* 0x002fea0003800000 */
[----:B------:R-:W1:Y:S02]  /*2a30*/  SYNCS.PHASECHK.TRANS64.TRYWAIT P0, [R5+URZ], R8 ;  /* 0x00000008050075a7 */ /* 0x000e6400080011ff */
[----:B-1----:R-:W-:Y:S05]  /*2a40*/  @!P0 BRA `(.L_x_41) ;  /* 0x000000d800008947 */ /* 0x002fea0003800000 */
.L_x_40:
[----:B------:R-:W2:Y:S01]  /*2a50*/  LDS R8, [UR5+0x188] ;  /* 0x00018805ff087984 */ /* 0x000ea20008000800 */
[----:B-1----:R-:W-:Y:S02]  /*2a60*/  IMAD.MOV.U32 R9, RZ, RZ, 0xffff ;  /* 0x0000ffffff097424 */ /* 0x002fe400078e00ff */
[----:B------:R-:W-:-:S03]  /*2a70*/  IMAD.MOV.U32 R4, RZ, RZ, 0x1 ;  /* 0x00000001ff047424 */ /* 0x000fc600078e00ff */
[----:B--2---:R-:W-:Y:S02]  /*2a80*/  SHF.L.U32 R9, R9, R8, RZ ;  /* 0x0000000809097219 */ /* 0x004fe400000006ff */
[C---:B------:R-:W-:Y:S01]  /*2a90*/  IADD3 R11, PT, PT, R8.reuse, 0x10, RZ ;  /* 0x00000010080b7810 */ /* 0x040fe20007ffe0ff */
[----:B------:R-:W-:-:S03]  /*2aa0*/  IMAD.SHL.U32 R8, R8, 0x20, RZ ;  /* 0x0000002008087824 */ /* 0x000fc600078e00ff */
[----:B------:R-:W-:Y:S02]  /*2ab0*/  SHF.L.U32 R6, R4, R11, RZ ;  /* 0x0000000b04067219 */ /* 0x000fe400000006ff */
[----:B------:R1:W-:Y:S01]  /*2ac0*/  STS [UR5+0x188], R8 ;  /* 0x00018808ff007988 */ /* 0x0003e20008000805 */
[----:B------:R-:W-:Y:S01]  /*2ad0*/  UMOV UR4, 0x50 ;  /* 0x0000005000047882 */ /* 0x000fe20000000000 */
[----:B------:R-:W-:Y:S01]  /*2ae0*/  LOP3.LUT R9, R6, R9, RZ, 0xfc, !PT ;  /* 0x0000000906097212 */ /* 0x000fe200078efcff */
[----:B------:R-:W-:Y:S01]  /*2af0*/  ULEA UR4, UR16, UR4, 0x18 ;  /* 0x0000000410047291 */ /* 0x000fe2000f8ec0ff */
[----:B------:R-:W-:-:S04]  /*2b00*/  MOV R6, UR6 ;  /* 0x0000000600067c02 */ /* 0x000fc80008000f00 */
[----:B------:R-:W-:-:S04]  /*2b10*/  PRMT R6, R6, 0x654, R5 ;  /* 0x0000065406067816 */ /* 0x000fc80000000005 */
[----:B------:R1:W-:Y:S01]  /*2b20*/  ATOMS.OR RZ, [UR4], R9 ;  /* 0x00000009ffff798c */ /* 0x0003e2000b000004 */
[----:B------:R1:W-:Y:S03]  /*2b30*/  SYNCS.ARRIVE.TRANS64.RED.A1T0 RZ, [R6+URZ], RZ ;  /* 0x000000ff06ff79a7 */ /* 0x0003e600081004ff */
[----:B------:R1:W-:Y:S01]  /*2b40*/  ATOMS.XOR RZ, [R7], R4 ;  /* 0x0000000407ff738c */ /* 0x0003e20003800000 */
[----:B------:R-:W-:Y:S05]  /*2b50*/  BRA `(.L_x_39) ;  /* 0x0000000000107947 */ /* 0x000fea0003800000 */
.L_x_32:
[----:B------:R-:W-:-:S05]  /*2b60*/  MOV R4, 0xffffffff ;  /* 0xffffffff00047802 */ /* 0x000fca0000000f00 */
[----:B------:R1:W-:Y:S02]  /*2b70*/  STS [UR5+0x188], R4 ;  /* 0x00018804ff007988 */ /* 0x0003e40008000805 */
[----:B-1----:R-:W-:Y:S02]  /*2b80*/  MOV R4, 0x2ba0 ;  /* 0x00002ba000047802 */ /* 0x002fe40000000f00 */
[----:B------:R-:W-:Y:S05]  /*2b90*/  CALL.REL.NOINC `($__internal_1_$__cuda_sm10x_tcgen05_guardrail_trap_phase_invalid_during_alloc) ;  /* 0x000000e400547944 */ /* 0x000fea0003c00000 */
.L_x_39:
[----:B------:R-:W-:Y:S05]  /*2ba0*/  WARPSYNC.ALL ;  /* 0x0000000000007948 */ /* 0x000fea0003800000 */
[----:B------:R-:W-:Y:S01]  /*2bb0*/  NOP ;  /* 0x0000000000007918 */ /* 0x000fe20000000000 */
[----:B------:R-:W3:Y:S01]  /*2bc0*/  S2UR UR14, SR_CTAID.X ;  /* 0x00000000000e79c3 */ /* 0x000ee20000002500 */
[----:B------:R-:W3:Y:S01]  /*2bd0*/  LDCU UR4, c[0x0][0x640] ;  /* 0x0000c800ff0477ac */ /* 0x000ee20008000800 */
[----:B------:R-:W4:Y:S06]  /*2be0*/  LDCU.U8 UR6, c[0x0][0x644] ;  /* 0x0000c880ff0677ac */ /* 0x000f2c0008000000 */
[----:B------:R-:W5:Y:S01]  /*2bf0*/  S2UR UR25, SR_CgaCtaId ;  /* 0x00000000001979c3 */ /* 0x000f620000008800 */
[----:B------:R-:W1:Y:S01]  /*2c00*/  LDCU.U8 UR9, c[0x0][0x645] ;  /* 0x0000c8a0ff0977ac */ /* 0x000e620008000000 */
[----:B------:R-:W2:Y:S01]  /*2c10*/  LDCU UR8, c[0x0][0x654] ;  /* 0x0000ca80ff0877ac */ /* 0x000ea20008000800 */
[----:B------:R-:W1:Y:S01]  /*2c20*/  LDCU UR7, c[0x0][0x634] ;  /* 0x0000c680ff0777ac */ /* 0x000e620008000800 */
[----:B------:R-:W1:Y:S01]  /*2c30*/  LDCU.U8 UR10, c[0x0][0x638] ;  /* 0x0000c700ff0a77ac */ /* 0x000e620008000000 */
[----:B---3--:R-:W-:Y:S01]  /*2c40*/  UIMAD.WIDE.U32 UR4, UR14, UR4, URZ ;  /* 0x000000040e0472a5 */ /* 0x008fe2000f8e00ff */
[----:B------:R-:W3:Y:S03]  /*2c50*/  LDCU.U8 UR11, c[0x0][0x650] ;  /* 0x0000ca00ff0b77ac */ /* 0x000ee60008000000 */
[----:B------:R-:W-:Y:S01]  /*2c60*/  UIADD3 UR4, UPT, UPT, -UR5, UR14, URZ ;  /* 0x0000000e05047290 */ /* 0x000fe2000fffe1ff */
[----:B------:R-:W3:Y:S03]  /*2c70*/  LDCU.U8 UR15, c[0x0][0x639] ;  /* 0x0000c720ff0f77ac */ /* 0x000ee60008000000 */
[----:B----4-:R-:W-:Y:S01]  /*2c80*/  USHF.R.U32.HI UR4, URZ, UR6, UR4 ;  /* 0x00000006ff047299 */ /* 0x010fe20008011604 */
[----:B------:R-:W4:Y:S03]  /*2c90*/  LDCU.U8 UR16, c[0x0][0x651] ;  /* 0x0000ca20ff1077ac */ /* 0x000f260008000000 */
[----:B------:R-:W-:Y:S01]  /*2ca0*/  UIADD3 UR5, UPT, UPT, UR5, UR4, URZ ;  /* 0x0000000405057290 */ /* 0x000fe2000fffe0ff */
[----:B------:R-:W-:-:S03]  /*2cb0*/  UMOV UR6, 0x400 ;  /* 0x0000040000067882 */ /* 0x000fc60000000000 */
[----:B-1----:R-:W-:Y:S02]  /*2cc0*/  USHF.R.U32.HI UR5, URZ, UR9, UR5 ;  /* 0x00000009ff057299 */ /* 0x002fe40008011605 */
[----:B-----5:R-:W-:Y:S01]  /*2cd0*/  ULEA UR4, UR25, UR6, 0x18 ;  /* 0x0000000619047291 */ /* 0x020fe2000f8ec0ff */
[----:B------:R-:W-:Y:S01]  /*2ce0*/  BAR.SYNC.DEFER_BLOCKING 0x2, 0x1a0 ;  /* 0x0086800000007b1d */ /* 0x000fe20000010000 */
[----:B--2---:R-:W-:Y:S02]  /*2cf0*/  UISETP.GE.AND UP0, UPT, UR5, UR8, UPT ;  /* 0x000000080500728c */ /* 0x004fe4000bf06270 */
[----:B------:R-:W-:Y:S02]  /*2d00*/  UIADD3 UR6, UPT, UPT, UR4, 0x12c00, URZ ;  /* 0x00012c0004067890 */ /* 0x000fe4000fffe0ff */
[----:B------:R-:W-:Y:S01]  /*2d10*/  UIADD3 UR5, UPT, UPT, -UR5, URZ, URZ ;  /* 0x000000ff05057290 */ /* 0x000fe2000fffe1ff */
[----:B------:R-:W1:Y:S01]  /*2d20*/  LDCU UR8, c[0x0][0x63c] ;  /* 0x0000c780ff0877ac */ /* 0x000e620008000800 */
[----:B------:R-:W-:-:S05]  /*2d30*/  USHF.R.U32.HI UR6, URZ, 0x4, UR6 ;  /* 0x00000004ff067899 */ /* 0x000fca0008011606 */
[----:B------:R-:W2:Y:S01]  /*2d40*/  @UP0 LDCU UR7, c[0x0][0x64c] ;  /* 0x0000c980ff0707ac */ /* 0x000ea20008000800 */
[----:B------:R-:W-:Y:S01]  /*2d50*/  ULOP3.LUT UR9, UR6, 0x3fc0, URZ, 0xc0, !UPT ;  /* 0x00003fc006097892 */ /* 0x000fe2000f8ec0ff */
[----:B------:R-:W5:Y:S01]  /*2d60*/  LDS R4, [UR4+0x188] ;  /* 0x00018804ff047984 */ /* 0x000f620008000800 */
[----:B-1----:R-:W-:Y:S02]  /*2d70*/  UIMAD UR8, UR5, UR8, UR14 ;  /* 0x00000008050872a4 */ /* 0x002fe4000f8e020e */
[----:B---3--:R-:W-:Y:S01]  /*2d80*/  USEL UR5, UR10, UR11, !UP0 ;  /* 0x0000000b0a057287 */ /* 0x008fe2000c000000 */
[----:B------:R-:W1:Y:S01]  /*2d90*/  LDCU UR11, c[0x0][0x60c] ;  /* 0x0000c180ff0b77ac */ /* 0x000e620008000800 */
[----:B--2---:R-:W-:Y:S02]  /*2da0*/  UIMAD.WIDE.U32 UR6, UR8, UR7, URZ ;  /* 0x00000007080672a5 */ /* 0x004fe4000f8e00ff */
[----:B------:R-:W-:Y:S02]  /*2db0*/  ULOP3.LUT UR10, UR9, 0x10000, URZ, 0xfc, !UPT ;  /* 0x00010000090a7892 */ /* 0x000fe4000f8efcff */
[----:B------:R-:W-:-:S03]  /*2dc0*/  ULOP3.LUT UR9, UR5, 0xff, URZ, 0xc0, !UPT ;  /* 0x000000ff05097892 */ /* 0x000fc6000f8ec0ff */
[----:B------:R-:W-:Y:S01]  /*2dd0*/  UMOV UR6, UR7 ;  /* 0x0000000700067c82 */ /* 0x000fe20008000000 */
[----:B------:R-:W-:Y:S01]  /*2de0*/  IMAD.U32 R5, RZ, RZ, UR10 ;  /* 0x0000000aff057e24 */ /* 0x000fe2000f8e00ff */
[----:B------:R-:W-:Y:S02]  /*2df0*/  UIADD3 UR5, UPT, UPT, UR8, -UR6, URZ ;  /* 0x8000000608057290 */ /* 0x000fe4000fffe0ff */
[----:B----4-:R-:W-:Y:S02]  /*2e00*/  USEL UR7, UR15, UR16, !UP0 ;  /* 0x000000100f077287 */ /* 0x010fe4000c000000 */
[----:B------:R-:W-:Y:S01]  /*2e10*/  USHF.R.U32.HI UR5, URZ, UR9, UR5 ;  /* 0x00000009ff057299 */ /* 0x000fe20008011605 */
[----:B------:R-:W-:Y:S01]  /*2e20*/  R2UR UR54, R5 ;  /* 0x00000000053672ca */ /* 0x000fe200000e0000 */
[----:B-1----:R-:W-:Y:S02]  /*2e30*/  UISETP.GE.AND UP0, UPT, UR14, UR11, UPT ;  /* 0x0000000b0e00728c */ /* 0x002fe4000bf06270 */
[----:B------:R-:W-:-:S02]  /*2e40*/  UIADD3 UR5, UPT, UPT, UR6, UR5, URZ ;  /* 0x0000000506057290 */ /* 0x000fc4000fffe0ff */
[----:B------:R-:W-:-:S04]  /*2e50*/  ULOP3.LUT UR7, UR7, 0xff, URZ, 0xc0, !UPT ;  /* 0x000000ff07077892 */ /* 0x000fc8000f8ec0ff */
[----:B------:R-:W-:Y:S01]  /*2e60*/  USHF.R.U32.HI UR5, URZ, UR7, UR5 ;  /* 0x00000007ff057299 */ /* 0x000fe20008011605 */
[----:B-----5:R-:W-:-:S13]  /*2e70*/  R2UR UR6, R4 ;  /* 0x00000000040672ca */ /* 0x020fda00000e0000 */
[----:B------:R-:W-:Y:S01]  /*2e80*/  IMAD.U32 R17, RZ, RZ, UR6 ;  /* 0x00000006ff117e24 */ /* 0x000fe2000f8e00ff */
[----:B------:R-:W-:Y:S06]  /*2e90*/  BRA.U UP0, `(.L_x_42) ;  /* 0x0000002100b07547 */ /* 0x000fec000b800000 */
[----:B------:R-:W1:Y:S01]  /*2ea0*/  LDCU UR6, c[0x0][0x614] ;  /* 0x0000c280ff0677ac */ /* 0x000e620008000800 */
[----:B------:R-:W2:Y:S01]  /*2eb0*/  S2UR UR16, SR_CTAID.X ;  /* 0x00000000001079c3 */ /* 0x000ea20000002500 */
[----:B------:R-:W3:Y:S01]  /*2ec0*/  LDCU UR10, c[0x0][0x38c] ;  /* 0x00007180ff0a77ac */ /* 0x000ee20008000800 */
[----:B------:R-:W4:Y:S01]  /*2ed0*/  LDCU UR7, c[0x0][0x380] ;  /* 0x00007000ff0777ac */ /* 0x000f220008000800 */
[----:B------:R-:W-:Y:S01]  /*2ee0*/  UMOV UR14, 0x0 ;  /* 0x00000000000e7882 */ /* 0x000fe20000000000 */
[----:B------:R-:W-:Y:S01]  /*2ef0*/  UMOV UR15, 0x1 ;  /* 0x00000001000f7882 */ /* 0x000fe20000000000 */
[----:B-1----:R-:W-:Y:S02]  /*2f00*/  UIADD3 UR6, UPT, UPT, -UR5, UR6, URZ ;  /* 0x0000000605067290 */ /* 0x002fe4000fffe1ff */
[----:B---3--:R-:W-:Y:S02]  /*2f10*/  UISETP.GT.AND UP0, UPT, UR10, URZ, UPT ;  /* 0x000000ff0a00728c */ /* 0x008fe4000bf04270 */
[----:B------:R-:W-:-:S02]  /*2f20*/  UIADD3 UR11, UPT, UPT, UR10, -0x1, URZ ;  /* 0xffffffff0a0b7890 */ /* 0x000fc4000fffe0ff */
[----:B----4-:R-:W-:Y:S02]  /*2f30*/  UIADD3 UR5, UPT, UPT, UR10, -UR7, URZ ;  /* 0x800000070a057290 */ /* 0x010fe4000fffe0ff */
[----:B------:R-:W-:Y:S02]  /*2f40*/  UIADD3 UR7, UPT, UPT, -UR10, URZ, URZ ;  /* 0x000000ff0a077290 */ /* 0x000fe4000fffe1ff */
[----:B------:R-:W-:Y:S02]  /*2f50*/  ULEA UR5, UR6, UR5, 0x8 ;  /* 0x0000000506057291 */ /* 0x000fe4000f8e40ff */
[----:B------:R-:W-:Y:S02]  /*2f60*/  USHF.R.S32.HI UR6, URZ, 0x1f, UR7 ;  /* 0x0000001fff067899 */ /* 0x000fe40008011407 */
[----:B------:R-:W-:Y:S02]  /*2f70*/  UIADD3 UR7, UPT, UPT, -UR5, URZ, URZ ;  /* 0x000000ff05077290 */ /* 0x000fe4000fffe1ff */
[----:B------:R-:W-:-:S02]  /*2f80*/  ULEA.HI UR10, UR6, -UR10, URZ, 0x7 ;  /* 0x8000000a060a7291 */ /* 0x000fc4000f8f38ff */
[----:B------:R-:W-:Y:S02]  /*2f90*/  USHF.R.S32.HI UR6, URZ, 0x1f, UR7 ;  /* 0x0000001fff067899 */ /* 0x000fe40008011407 */
[----:B------:R-:W-:Y:S02]  /*2fa0*/  UIADD3 UR8, UPT, UPT, UR5, -0x1, URZ ;  /* 0xffffffff05087890 */ /* 0x000fe4000fffe0ff */
[----:B------:R-:W-:Y:S02]  /*2fb0*/  UISETP.GT.AND UP1, UPT, UR5, URZ, UPT ;  /* 0x000000ff0500728c */ /* 0x000fe4000bf24270 */
[----:B------:R-:W-:Y:S02]  /*2fc0*/  USHF.R.S32.HI UR9, URZ, 0x1f, UR11 ;  /* 0x0000001fff097899 */ /* 0x000fe4000801140b */
[----:B------:R-:W-:Y:S02]  /*2fd0*/  ULEA.HI UR5, UR6, -UR5, URZ, 0x7 ;  /* 0x8000000506057291 */ /* 0x000fe4000f8f38ff */
[----:B------:R-:W-:-:S02]  /*2fe0*/  USHF.R.S32.HI UR7, URZ, 0x1f, UR8 ;  /* 0x0000001fff077899 */ /* 0x000fc40008011408 */
[----:B------:R-:W-:Y:S02]  /*2ff0*/  ULEA.HI UR11, UR9, UR11, URZ, 0x7 ;  /* 0x0000000b090b7291 */ /* 0x000fe4000f8f38ff */
[----:B------:R-:W-:Y:S02]  /*3000*/  USHF.R.S32.HI UR5, URZ, 0x7, UR5 ;  /* 0x00000007ff057899 */ /* 0x000fe40008011405 */
[----:B------:R-:W-:Y:S02]  /*3010*/  USHF.R.S32.HI UR9, URZ, 0x7, UR10 ;  /* 0x00000007ff097899 */ /* 0x000fe4000801140a */
[----:B------:R-:W-:Y:S02]  /*3020*/  ULEA.HI UR6, UR7, UR8, URZ, 0x7 ;  /* 0x0000000807067291 */ /* 0x000fe4000f8f38ff */
[----:B------:R-:W-:Y:S02]  /*3030*/  UIADD3 UR7, UPT, UPT, -UR5, URZ, URZ ;  /* 0x000000ff05077290 */ /* 0x000fe4000fffe1ff */
[----:B------:R-:W-:-:S02]  /*3040*/  @UP0 UIMAD.WIDE UR12, UR11, 0x2000000, UR14 ;  /* 0x020000000b0c08a5 */ /* 0x000fc4000f8e020e */
[----:B------:R-:W-:Y:S02]  /*3050*/  ULEA.HI.SX32 UR6, UR6, 0x1, 0x19 ;  /* 0x0000000106067891 */ /* 0x000fe4000f8fcaff */
[----:B------:R-:W-:Y:S02]  /*3060*/  UIADD3 UR5, UPT, UPT, -UR9, URZ, URZ ;  /* 0x000000ff09057290 */ /* 0x000fe4000fffe1ff */
[----:B--2---:R-:W-:-:S03]  /*3070*/  ULOP3.LUT UR16, UR16, 0x1, URZ, 0xc0, !UPT ;  /* 0x0000000110107892 */ /* 0x004fc6000f8ec0ff */
[----:B------:R-:W-:Y:S02]  /*3080*/  @!UP1 UMOV UR6, UR7 ;  /* 0x0000000700069c82 */ /* 0x000fe40008000000 */
[----:B------:R-:W-:Y:S02]  /*3090*/  @UP0 UMOV UR5, UR13 ;  /* 0x0000000d00050c82 */ /* 0x000fe40008000000 */
[----:B------:R-:W-:-:S04]  /*30a0*/  UISETP.LT.AND UP0, UPT, UR6, UR5, UPT ;  /* 0x000000050600728c */ /* 0x000fc8000bf01270 */
[----:B------:R-:W-:Y:S02]  /*30b0*/  USEL UR58, UR6, UR5, UP0 ;  /* 0x00000005063a7287 */ /* 0x000fe40008000000 */
[----:B------:R-:W-:-:S09]  /*30c0*/  UISETP.NE.AND UP0, UPT, UR16, URZ, UPT ;  /* 0x000000ff1000728c */ /* 0x000fd2000bf05270 */
[----:B------:R-:W-:Y:S05]  /*30d0*/  BRA.U UP0, `(.L_x_42) ;  /* 0x0000002100207547 */ /* 0x000fea000b800000 */
[----:B------:R-:W1:Y:S02]  /*30e0*/  SYNCS.PHASECHK.TRANS64.TRYWAIT P0, [UR4], RZ ;  /* 0x000000ffff0075a7 */ /* 0x000e640008001104 */
[----:B-1----:R-:W-:Y:S05]  /*30f0*/  @!P0 BRA `(.L_x_43) ;  /* 0x000000d0006c8947 */ /* 0x002fea0003800000 */
.L_x_119:
[----:B------:R-:W2:Y:S01]  /*3100*/  SYNCS.PHASECHK.TRANS64.TRYWAIT P0, [UR4+0x20], RZ ;  /* 0x000020ffff0075a7 */ /* 0x000ea20008001104 */
[----:B------:R-:W-:Y:S01]  /*3110*/  UIADD3 UR5, UPT, UPT, UR4, 0x18c00, URZ ;  /* 0x00018c0004057890 */ /* 0x000fe2000fffe0ff */
[----:B-1----:R-:W-:Y:S01]  /*3120*/  CS2R R4, SRZ ;  /* 0x0000000000047805 */ /* 0x002fe2000001ff00 */
[----:B------:R-:W-:Y:S02]  /*3130*/  UIADD3 UR18, UPT, UPT, UR54, -0x600, URZ ;  /* 0xfffffa0036127890 */ /* 0x000fe4000fffe0ff */
[----:B------:R-:W-:Y:S02]  /*3140*/  USHF.R.U32.HI UR5, URZ, 0x4, UR5 ;  /* 0x00000004ff057899 */ /* 0x000fe40008011605 */
[----:B------:R-:W-:Y:S01]  /*3150*/  UIADD3 UR16, UPT, UPT, UR54, -0x5fe, URZ ;  /* 0xfffffa0236107890 */ /* 0x000fe2000fffe0ff */
[C---:B------:R-:W-:Y:S01]  /*3160*/  R2UR UR36, R4.reuse ;  /* 0x00000000042472ca */ /* 0x040fe200000e0000 */
[----:B------:R-:W-:Y:S01]  /*3170*/  ULOP3.LUT UR8, UR5, 0x3fc0, URZ, 0xc0, !UPT ;  /* 0x00003fc005087892 */ /* 0x000fe2000f8ec0ff */
[C---:B------:R-:W-:Y:S01]  /*3180*/  R2UR UR35, R5.reuse ;  /* 0x00000000052372ca */ /* 0x040fe200000e0000 */
[----:B------:R-:W-:Y:S01]  /*3190*/  UIADD3 UR14, UPT, UPT, UR54, -0x400, URZ ;  /* 0xfffffc00360e7890 */ /* 0x000fe2000fffe0ff */
[C---:B------:R-:W-:Y:S01]  /*31a0*/  R2UR UR33, R4.reuse ;  /* 0x00000000042172ca */ /* 0x040fe200000e0000 */
[----:B------:R-:W-:Y:S01]  /*31b0*/  ULOP3.LUT UR8, UR8, 0x10000, URZ, 0xfc, !UPT ;  /* 0x0001000008087892 */ /* 0x000fe2000f8efcff */
[C---:B------:R-:W-:Y:S01]  /*31c0*/  R2UR UR32, R4.reuse ;  /* 0x00000000042072ca */ /* 0x040fe200000e0000 */
[----:B------:R-:W-:Y:S01]  /*31d0*/  UIADD3 UR12, UPT, UPT, UR54, -0x3fe, URZ ;  /* 0xfffffc02360c7890 */ /* 0x000fe2000fffe0ff */
[----:B------:R-:W-:Y:S01]  /*31e0*/  R2UR UR31, R5 ;  /* 0x00000000051f72ca */ /* 0x000fe200000e0000 */
[----:B------:R-:W-:Y:S01]  /*31f0*/  UIADD3 UR10, UPT, UPT, UR54, -0x200, URZ ;  /* 0xfffffe00360a7890 */ /* 0x000fe2000fffe0ff */
[----:B------:R-:W-:Y:S01]  /*3200*/  R2UR UR30, R4 ;  /* 0x00000000041e72ca */ /* 0x000fe200000e0000 */
[----:B------:R-:W-:Y:S01]  /*3210*/  UIADD3 UR6, UPT, UPT, UR54, -0x1fe, URZ ;  /* 0xfffffe0236067890 */ /* 0x000fe2000fffe0ff */
[----:B------:R-:W-:Y:S01]  /*3220*/  UMOV UR48, 0x0 ;  /* 0x0000000000307882 */ /* 0x000fe20000000000 */
        /* <DEDUP_REMOVED lines=11> */
[----:B------:R-:W-:Y:S01]  /*32e0*/  UIADD3 UR5, UPT, UPT, UR4, 0xc0, URZ ;  /* 0x000000c004057890 */ /* 0x000fe2000fffe0ff */
[----:B------:R-:W-:Y:S01]  /*32f0*/  UMOV UR37, 0x3 ;  /* 0x0000000300257882 */ /* 0x000fe20000000000 */
[----:B------:R-:W-:Y:S01]  /*3300*/  UMOV UR19, 0x80004020 ;  /* 0x8000402000137882 */ /* 0x000fe20000000000 */
[----:B------:R-:W-:Y:S01]  /*3310*/  UMOV UR17, 0x80004020 ;  /* 0x8000402000117882 */ /* 0x000fe20000000000 */
[----:B------:R-:W-:Y:S01]  /*3320*/  UIADD3 UR28, UPT, UPT, UR8, 0x2, URZ ;  /* 0x00000002081c7890 */ /* 0x000fe2000fffe0ff */
        /* <DEDUP_REMOVED lines=9> */
[----:B------:R-:W-:Y:S01]  /*33c0*/  UMOV UR29, 0x80004020 ;  /* 0x80004020001d7882 */ /* 0x000fe20000000000 */
[----:B------:R-:W-:Y:S01]  /*33d0*/  UMOV UR27, 0x80004020 ;  /* 0x80004020001b7882 */ /* 0x000fe20000000000 */
[----:B------:R-:W-:Y:S01]  /*33e0*/  UMOV UR25, 0x80004020 ;  /* 0x8000402000197882 */ /* 0x000fe20000000000 */
[----:B------:R-:W-:Y:S01]  /*33f0*/  UMOV UR23, 0x80004020 ;  /* 0x8000402000177882 */ /* 0x000fe20000000000 */
[----:B------:R-:W-:Y:S01]  /*3400*/  UMOV UR21, 0x80004020 ;  /* 0x8000402000157882 */ /* 0x000fe20000000000 */
[----:B--2---:R-:W-:Y:S05]  /*3410*/  @!P0 BRA `(.L_x_44) ;  /* 0x000000cc00bc8947 */ /* 0x004fea0003800000 */
.L_x_121:
[----:B------:R2:W-:Y:S01]  /*3420*/  UTCHMMA.2CTA gdesc[UR18], gdesc[UR8], tmem[UR36], tmem[UR48], idesc[UR49], !UPT ;  /* 0x00ff3008120075ea */ /* 0x0005e2000fa00024 */
[----:B------:R-:W-:Y:S01]  /*3430*/  UTCHMMA.2CTA gdesc[UR16], gdesc[UR28], tmem[UR35], tmem[UR46], idesc[UR47], UPT ;  /* 0x00ff2e1c100075ea */ /* 0x000fe2000ba00023 */
[----:B------:R3:W-:Y:S01]  /*3440*/  UTCHMMA.2CTA gdesc[UR14], gdesc[UR26], tmem[UR33], tmem[UR44], idesc[UR45], UPT ;  /* 0x00ff2c1a0e0075ea */ /* 0x0007e2000ba00021 */
[----:B------:R4:W-:Y:S01]  /*3450*/  UTCHMMA.2CTA gdesc[UR12], gdesc[UR24], tmem[UR32], tmem[UR42], idesc[UR43], UPT ;  /* 0x00ff2a180c0075ea */ /* 0x0009e2000ba00020 */
[----:B------:R5:W-:Y:S01]  /*3460*/  UTCHMMA.2CTA gdesc[UR10], gdesc[UR22], tmem[UR31], tmem[UR40], idesc[UR41], UPT ;  /* 0x00ff28160a0075ea */ /* 0x000be2000ba0001f */
[----:B------:R1:W-:Y:S01]  /*3470*/  UTCHMMA.2CTA gdesc[UR6], gdesc[UR20], tmem[UR30], tmem[UR38], idesc[UR39], UPT ;  /* 0x00ff2614060075ea */ /* 0x0003e2000ba0001e */
[----:B------:R1:W-:Y:S01]  /*3480*/  UTCBAR.2CTA.MULTICAST [UR5], URZ, UR37 ;  /* 0x000000ff050073e9 */ /* 0x0003e20008200825 */
[----:B------:R-:W1:Y:S01]  /*3490*/  SYNCS.PHASECHK.TRANS64.TRYWAIT P0, [UR4+0x8], RZ ;  /* 0x000008ffff0075a7 */ /* 0x000e620008001104 */
[----:B------:R-:W-:Y:S01]  /*34a0*/  R2UR UR56, R3 ;  /* 0x00000000033872ca */ /* 0x000fe200000e0000 */
[----:B------:R-:W-:Y:S01]  /*34b0*/  IMAD.MOV.U32 R5, RZ, RZ, 0x80 ;  /* 0x00000080ff057424 */ /* 0x000fe200078e00ff */
[----:B------:R-:W-:Y:S01]  /*34c0*/  UIADD3 UR52, UPT, UPT, UR54, 0x2, URZ ;  /* 0x0000000236347890 */ /* 0x000fe2000fffe0ff */
[----:B-1----:R-:W-:Y:S01]  /*34d0*/  IMAD.MOV.U32 R4, RZ, RZ, 0x80 ;  /* 0x00000080ff047424 */ /* 0x002fe200078e00ff */
[----:B------:R-:W-:-:S02]  /*34e0*/  UIADD3 UR50, UPT, UPT, UR54, 0x200, URZ ;  /* 0x0000020036327890 */ /* 0x000fc4000fffe0ff */
[C---:B------:R-:W-:Y:S01]  /*34f0*/  R2UR UR34, R5.reuse ;  /* 0x00000000052272ca */ /* 0x040fe200000e0000 */
[----:B------:R-:W-:Y:S01]  /*3500*/  UMOV UR55, 0x80004020 ;  /* 0x8000402000377882 */ /* 0x000fe20000000000 */
[----:B------:R-:W-:Y:S01]  /*3510*/  UMOV UR53, 0x80004020 ;  /* 0x8000402000357882 */ /* 0x000fe20000000000 */
[----:B------:R-:W-:Y:S01]  /*3520*/  UMOV UR51, 0x80004020 ;  /* 0x8000402000337882 */ /* 0x000fe20000000000 */
[C---:B--2---:R-:W-:Y:S01]  /*3530*/  R2UR UR18, R4.reuse ;  /* 0x00000000041272ca */ /* 0x044fe200000e0000 */
[----:B------:R-:W-:Y:S01]  /*3540*/  UIADD3 UR48, UPT, UPT, UR54, 0x202, URZ ;  /* 0x0000020236307890 */ /* 0x000fe2000fffe0ff */
[C---:B---3--:R-:W-:Y:S01]  /*3550*/  R2UR UR15, R4.reuse ;  /* 0x00000000040f72ca */ /* 0x048fe200000e0000 */
[----:B------:R-:W-:Y:S01]  /*3560*/  UIADD3 UR46, UPT, UPT, UR54, 0x400, URZ ;  /* 0x00000400362e7890 */ /* 0x000fe2000fffe0ff */
[C---:B----4-:R-:W-:Y:S01]  /*3570*/  R2UR UR13, R5.reuse ;  /* 0x00000000050d72ca */ /* 0x050fe200000e0000 */
[----:B------:R-:W-:Y:S01]  /*3580*/  UIADD3 UR44, UPT, UPT, UR54, 0x402, URZ ;  /* 0x00000402362c7890 */ /* 0x000fe2000fffe0ff */
[----:B------:R-:W-:Y:S01]  /*3590*/  R2UR UR14, R5 ;  /* 0x00000000050e72ca */ /* 0x000fe200000e0000 */
[----:B-----5:R-:W-:Y:S01]  /*35a0*/  UMOV UR40, 0x0 ;  /* 0x0000000000287882 */ /* 0x020fe20000000000 */
        /* <DEDUP_REMOVED lines=12> */
[----:B------:R-:W-:Y:S01]  /*3670*/  R2UR UR12, R4 ;  /* 0x00000000040c72ca */ /* 0x000fe200000e0000 */
[----:B------:R-:W-:-:S02]  /*3680*/  UIADD3 UR10, UPT, UPT, UR4, 0x70, URZ ;  /* 0x00000070040a7890 */ /* 0x000fc4000fffe0ff */
[----:B------:R-:W-:Y:S01]  /*3690*/  ULOP3.LUT UR7, UR56, 0xffff, URZ, 0xc0, !UPT ;  /* 0x0000ffff38077892 */ /* 0x000fe2000f8ec0ff */
[----:B------:R-:W-:Y:S01]  /*36a0*/  UMOV UR19, 0x3 ;  /* 0x0000000300137882 */ /* 0x000fe20000000000 */
[----:B------:R-:W-:Y:S01]  /*36b0*/  UMOV UR49, 0x80004020 ;  /* 0x8000402000317882 */ /* 0x000fe20000000000 */
[----:B------:R-:W-:Y:S01]  /*36c0*/  UMOV UR47, 0x80004020 ;  /* 0x80004020002f7882 */ /* 0x000fe20000000000 */
[----:B------:R-:W-:Y:S01]  /*36d0*/  UMOV UR45, 0x80004020 ;  /* 0x80004020002d7882 */ /* 0x000fe20000000000 */
[----:B------:R-:W-:Y:S07]  /*36e0*/  @!P0 BRA `(.L_x_45) ;  /* 0x000000cc00208947 */ /* 0x000fee0003800000 */
.L_x_123:
[----:B------:R-:W-:Y:S01]  /*36f0*/  UTCHMMA.2CTA gdesc[UR54], gdesc[UR8], tmem[UR34], tmem[UR40], idesc[UR41], !UPT ;  /* 0x00ff2808360075ea */ /* 0x000fe2000fa00022 */
[----:B------:R-:W-:Y:S01]  /*3700*/  UTCHMMA.2CTA gdesc[UR52], gdesc[UR28], tmem[UR18], tmem[UR38], idesc[UR39], UPT ;  /* 0x00ff261c340075ea */ /* 0x000fe2000ba00012 */
[----:B------:R2:W-:Y:S01]  /*3710*/  UTCHMMA.2CTA gdesc[UR50], gdesc[UR26], tmem[UR13], tmem[UR36], idesc[UR37], UPT ;  /* 0x00ff241a320075ea */ /* 0x0005e2000ba0000d */
[----:B------:R3:W-:Y:S01]  /*3720*/  UTCHMMA.2CTA gdesc[UR48], gdesc[UR24], tmem[UR15], tmem[UR32], idesc[UR33], UPT ;  /* 0x00ff2018300075ea */ /* 0x0007e2000ba0000f */
[----:B------:R3:W-:Y:S01]  /*3730*/  UTCHMMA.2CTA gdesc[UR46], gdesc[UR22], tmem[UR14], tmem[UR30], idesc[UR31], UPT ;  /* 0x00ff1e162e0075ea */ /* 0x0007e2000ba0000e */
[----:B------:R3:W-:Y:S01]  /*3740*/  UTCHMMA.2CTA gdesc[UR44], gdesc[UR20], tmem[UR12], tmem[UR16], idesc[UR17], UPT ;  /* 0x00ff10142c0075ea */ /* 0x0007e2000ba0000c */
[----:B------:R3:W-:Y:S01]  /*3750*/  UTCBAR.2CTA.MULTICAST [UR11], URZ, UR19 ;  /* 0x000000ff0b0073e9 */ /* 0x0007e20008200813 */
[----:B------:R3:W-:Y:S01]  /*3760*/  UTCBAR.2CTA.MULTICAST [UR10], URZ, UR7 ;  /* 0x000000ff0a0073e9 */ /* 0x0007e20008200807 */
[----:B------:R-:W-:Y:S02]  /*3770*/  UISETP.GE.AND UP0, UPT, UR58, 0x2, UPT ;  /* 0x000000023a00788c */ /* 0x000fe4000bf06270 */
[----:B------:R-:W-:Y:S01]  /*3780*/  UIADD3 UR60, UPT, UPT, UR4, 0x20, URZ ;  /* 0x00000020043c7890 */ /* 0x000fe2000fffe0ff */
[----:B------:R-:W-:Y:S01]  /*3790*/  UMOV UR6, 0x1 ;  /* 0x0000000100067882 */ /* 0x000fe20000000000 */
[----:B------:R-:W-:Y:S01]  /*37a0*/  UMOV UR59, URZ ;  /* 0x000000ff003b7c82 */ /* 0x000fe20008000000 */
[----:B------:R-:W-:Y:S01]  /*37b0*/  UMOV UR5, URZ ;  /* 0x000000ff00057c82 */ /* 0x000fe20008000000 */
[----:B--2---:R-:W-:-:S03]  /*37c0*/  UMOV UR13, URZ ;  /* 0x000000ff000d7c82 */ /* 0x004fc60008000000 */
[----:B------:R-:W-:Y:S05]  /*37d0*/  BRA.U !UP0, `(.L_x_46) ;  /* 0x0000000d08c87547 */ /* 0x000fea000b800000 */
[----:B---3--:R-:W-:Y:S01]  /*37e0*/  R2UR UR7, R3 ;  /* 0x00000000030772ca */ /* 0x008fe200000e0000 */
[----:B------:R-:W-:Y:S02]  /*37f0*/  HFMA2 R11, -RZ, RZ, 0, 1.4781951904296875e-05 ;  /* 0x000000f8ff0b7431 */ /* 0x000fe400000001ff */
[----:B------:R-:W-:Y:S02]  /*3800*/  IMAD.MOV.U32 R13, RZ, RZ, 0xf0 ;  /* 0x000000f0ff0d7424 */ /* 0x000fe400078e00ff */
[----:B------:R-:W-:Y:S02]  /*3810*/  HFMA2 R7, -RZ, RZ, 0, 7.62939453125e-06 ;  /* 0x00000080ff077431 */ /* 0x000fe400000001ff */
[----:B------:R-:W-:Y:S02]  /*3820*/  IMAD.MOV.U32 R12, RZ, RZ, 0x160 ;  /* 0x00000160ff0c7424 */ /* 0x000fe400078e00ff */
[----:B-1----:R-:W-:Y:S02]  /*3830*/  HFMA2 R4, -RZ, RZ, 0, 7.62939453125e-06 ;  /* 0x00000080ff047431 */ /* 0x002fe400000001ff */
[----:B------:R-:W-:Y:S01]  /*3840*/  IMAD.MOV.U32 R10, RZ, RZ, 0x160 ;  /* 0x00000160ff0a7424 */ /* 0x000fe200078e00ff */
[----:B------:R-:W-:Y:S01]  /*3850*/  MOV R9, 0x80 ;  /* 0x0000008000097802 */ /* 0x000fe20000000f00 */
[----:B------:R-:W-:Y:S01]  /*3860*/  IMAD.MOV.U32 R8, RZ, RZ, 0x80 ;  /* 0x00000080ff087424 */ /* 0x000fe200078e00ff */
[----:B------:R-:W-:Y:S01]  /*3870*/  MOV R5, 0x80 ;  /* 0x0000008000057802 */ /* 0x000fe20000000f00 */
[----:B------:R-:W-:Y:S01]  /*3880*/  IMAD.MOV.U32 R6, RZ, RZ, 0x80 ;  /* 0x00000080ff067424 */ /* 0x000fe200078e00ff */
[----:B------:R-:W-:Y:S01]  /*3890*/  UIADD3 UR58, UPT, UPT, -UR58, URZ, URZ ;  /* 0x000000ff3a3a7290 */ /* 0x000fe2000fffe1ff */
[----:B------:R-:W-:Y:S01]  /*38a0*/  UMOV UR6, 0x1 ;  /* 0x0000000100067882 */ /* 0x000fe20000000000 */
[----:B------:R-:W-:Y:S01]  /*38b0*/  UMOV UR13, URZ ;  /* 0x000000ff000d7c82 */ /* 0x000fe20008000000 */
[----:B------:R-:W-:Y:S01]  /*38c0*/  UMOV UR5, URZ ;  /* 0x000000ff00057c82 */ /* 0x000fe20008000000 */
[----:B------:R-:W-:Y:S01]  /*38d0*/  UMOV UR59, URZ ;  /* 0x000000ff003b7c82 */ /* 0x000fe20008000000 */
[----:B------:R-:W-:-:S02]  /*38e0*/  ULOP3.LUT UR62, UR7, 0xffff, URZ, 0xc0, !UPT ;  /* 0x0000ffff073e7892 */ /* 0x000fc4000f8ec0ff */
[----:B------:R-:W-:Y:S01]  /*38f0*/  ULOP3.LUT UR61, UR7, 0xffff, URZ, 0xc0, !UPT ;  /* 0x0000ffff073d7892 */ /* 0x000fe2000f8ec0ff */
        /* <DEDUP_REMOVED lines=13> */
[----:B------:R-:W-:-:S05]  /*39d0*/  UMOV UR65, 0x10200010 ;  /* 0x1020001000417882 */ /* 0x000fca0000000000 */
.L_x_53:
[----:B------:R-:W-:Y:S02]  /*39e0*/  UISETP.NE.U32.AND UP0, UPT, UR5, URZ, UPT ;  /* 0x000000ff0500728c */ /* 0x000fe4000bf05070 */
[----:B------:R-:W-:Y:S02]  /*39f0*/  USHF.L.U32 UR5, UR13, 0x1f, URZ ;  /* 0x0000001f0d057899 */ /* 0x000fe400080006ff */
[----:B------:R-:W-:Y:S04]  /*3a00*/  ULEA UR42, UR6, UR60, 0x3 ;  /* 0x0000003c062a7291 */ /* 0x000fe8000f8e18ff */
[----:B-1----:R-:W-:Y:S05]  /*3a10*/  MOV R14, UR5 ;  /* 0x00000005000e7c02 */ /* 0x002fea0008000f00 */
[----:B------:R-:W1:Y:S02]  /*3a20*/  SYNCS.PHASECHK.TRANS64.TRYWAIT P0, [UR42], R14 ;  /* 0x0000000eff0075a7 */ /* 0x000e64000800112a */
[----:B-1--4-:R-:W-:Y:S05]  /*3a30*/  @!P0 BRA `(.L_x_47) ;  /* 0x000000c800648947 */ /* 0x012fea0003800000 */
.L_x_125:
[----:B------:R-:W-:Y:S01]  /*3a40*/  USHF.L.U32 UR7, UR59, 0x1f, URZ ;  /* 0x0000001f3b077899 */ /* 0x000fe200080006ff */
[----:B------:R-:W-:Y:S01]  /*3a50*/  HFMA2 R15, -RZ, RZ, 0, 3.814697265625e-06 ;  /* 0x00000040ff0f7431 */ /* 0x000fe200000001ff */
[----:B------:R-:W-:Y:S01]  /*3a60*/  UIMAD UR5, UR6, 0x3000, UR4 ;  /* 0x00003000060578a4 */ /* 0x000fe2000f8e0204 */
[----:B-1----:R-:W-:Y:S03]  /*3a70*/  MOV R14, 0x100 ;  /* 0x00000100000e7802 */ /* 0x002fe60000000f00 */
[----:B------:R-:W-:Y:S01]  /*3a80*/  MOV R16, UR7 ;  /* 0x0000000700107c02 */ /* 0x000fe20008000f00 */
[----:B------:R-:W-:Y:S03]  /*3a90*/  UIADD3 UR5, UPT, UPT, UR5, 0x18c00, URZ ;  /* 0x00018c0005057890 */ /* 0x000fe6000fffe0ff */
[----:B------:R-:W1:Y:S01]  /*3aa0*/  SYNCS.PHASECHK.TRANS64.TRYWAIT P0, [UR4+0xd0], R16 ;  /* 0x0000d010ff0075a7 */ /* 0x000e620008001104 */
[----:B------:R-:W-:Y:S04]  /*3ab0*/  USHF.R.U32.HI UR5, URZ, 0x4, UR5 ;  /* 0x00000004ff057899 */ /* 0x000fe80008011605 */
[----:B------:R-:W-:Y:S04]  /*3ac0*/  ULOP3.LUT UR5, UR5, 0x3fc0, URZ, 0xc0, !UPT ;  /* 0x00003fc005057892 */ /* 0x000fe8000f8ec0ff */
[----:B------:R-:W-:Y:S01]  /*3ad0*/  ULOP3.LUT UR5, UR5, 0x1000000, URZ, 0xfc, !UPT ;  /* 0x0100000005057892 */ /* 0x000fe2000f8efcff */
[----:B-1----:R-:W-:Y:S11]  /*3ae0*/  @!P0 BRA `(.L_x_48) ;  /* 0x000000c800588947 */ /* 0x002ff60003800000 */
.L_x_127:
[----:B------:R-:W-:Y:S01]  /*3af0*/  R2UR UR9, R15 ;  /* 0x000000000f0972ca */ /* 0x000fe200000e0000 */
[----:B------:R-:W-:Y:S01]  /*3b00*/  UIADD3 UR36, UPT, UPT, UR5, 0x20, URZ ;  /* 0x0000002005247890 */ /* 0x000fe2000fffe0ff */
[----:B------:R-:W-:Y:S01]  /*3b10*/  R2UR UR11, R14 ;  /* 0x000000000e0b72ca */ /* 0x000fe200000e0000 */
[----:B------:R-:W-:Y:S01]  /*3b20*/  UIADD3 UR34, UPT, UPT, UR5, 0x40, URZ ;  /* 0x0000004005227890 */ /* 0x000fe2000fffe0ff */
[----:B------:R-:W-:Y:S01]  /*3b30*/  IMAD.MOV.U32 R15, RZ, RZ, 0x48 ;  /* 0x00000048ff0f7424 */ /* 0x000fe200078e00ff */
[----:B------:R-:W-:Y:S01]  /*3b40*/  UMOV UR14, 0x0 ;  /* 0x00000000000e7882 */ /* 0x000fe20000000000 */
[----:B------:R-:W-:Y:S01]  /*3b50*/  UMOV UR15, 0x10190010 ;  /* 0x10190010000f7882 */ /* 0x000fe20000000000 */
[----:B------:R-:W-:Y:S01]  /*3b60*/  UMOV UR40, UR5 ;  /* 0x0000000500287c82 */ /* 0x000fe20008000000 */
[----:B------:R-:W-:Y:S01]  /*3b70*/  UMOV UR41, 0xc0004010 ;  /* 0xc000401000297882 */ /* 0x000fe20000000000 */
[----:B------:R-:W-:Y:S01]  /*3b80*/  IMAD.MOV.U32 R14, RZ, RZ, 0x100 ;  /* 0x00000100ff0e7424 */ /* 0x000fe200078e00ff */
[----:B------:R-:W-:Y:S01]  /*3b90*/  R2UR UR8, R15 ;  /* 0x000000000f0872ca */ /* 0x000fe200000e0000 */
[----:B------:R-:W-:Y:S01]  /*3ba0*/  IMAD.MOV.U32 R15, RZ, RZ, 0x50 ;  /* 0x00000050ff0f7424 */ /* 0x000fe200078e00ff */
[----:B------:R-:W-:Y:S01]  /*3bb0*/  UMOV UR37, 0xc0004010 ;  /* 0xc000401000257882 */ /* 0x000fe20000000000 */
[----:B------:R-:W-:Y:S01]  /*3bc0*/  UMOV UR35, 0xc0004010 ;  /* 0xc000401000237882 */ /* 0x000fe20000000000 */
[C---:B------:R-:W-:Y:S01]  /*3bd0*/  R2UR UR10, R14.reuse ;  /* 0x000000000e0a72ca */ /* 0x040fe200000e0000 */
[----:B------:R2:W-:Y:S01]  /*3be0*/  UTCHMMA.2CTA tmem[UR9], gdesc[UR40], tmem[UR11], tmem[UR14], idesc[UR15], UP0 ;  /* 0x00ff0e28090079ea */ /* 0x0005e2000820000b */
[----:B------:R-:W-:Y:S01]  /*3bf0*/  R2UR UR12, R15 ;  /* 0x000000000f0c72ca */ /* 0x000fe200000e0000 */
[----:B------:R-:W-:Y:S01]  /*3c00*/  IMAD.MOV.U32 R15, RZ, RZ, 0x58 ;  /* 0x00000058ff0f7424 */ /* 0x000fe200078e00ff */
[----:B------:R-:W-:Y:S01]  /*3c10*/  UIADD3 UR32, UPT, UPT, UR5, 0x60, URZ ;  /* 0x0000006005207890 */ /* 0x000fe2000fffe0ff */
[----:B-1----:R-:W-:Y:S01]  /*3c20*/  IMAD.U32 R16, RZ, RZ, UR7 ;  /* 0x00000007ff107e24 */ /* 0x002fe2000f8e00ff */
[----:B------:R-:W-:Y:S02]  /*3c30*/  UIADD3 UR30, UPT, UPT, UR5, 0x80, URZ ;  /* 0x00000080051e7890 */ /* 0x000fe4000fffe0ff */
[----:B------:R-:W-:Y:S01]  /*3c40*/  UIADD3 UR28, UPT, UPT, UR5, 0xa0, URZ ;  /* 0x000000a0051c7890 */ /* 0x000fe2000fffe0ff */
[----:B------:R-:W-:Y:S01]  /*3c50*/  UMOV UR33, 0xc0004010 ;  /* 0xc000401000217882 */ /* 0x000fe20000000000 */
[----:B------:R-:W-:Y:S01]  /*3c60*/  UMOV UR31, 0xc0004010 ;  /* 0xc0004010001f7882 */ /* 0x000fe20000000000 */
[----:B------:R-:W-:Y:S02]  /*3c70*/  UMOV UR29, 0xc0004010 ;  /* 0xc0004010001d7882 */ /* 0x000fe40000000000 */
[----:B------:R1:W-:Y:S01]  /*3c80*/  UTCHMMA.2CTA tmem[UR8], gdesc[UR36], tmem[UR10], tmem[UR14], idesc[UR15], UPT ;  /* 0x00ff0e24080079ea */ /* 0x0003e2000ba0000a */
[C---:B--2---:R-:W-:Y:S02]  /*3c90*/  R2UR UR9, R14.reuse ;  /* 0x000000000e0972ca */ /* 0x044fe400000e0000 */
[----:B------:R-:W-:Y:S01]  /*3ca0*/  R2UR UR11, R15 ;  /* 0x000000000f0b72ca */ /* 0x000fe200000e0000 */
[----:B------:R-:W-:Y:S05]  /*3cb0*/  IMAD.MOV.U32 R15, RZ, RZ, 0x60 ;  /* 0x00000060ff0f7424 */ /* 0x000fea00078e00ff */
[----:B-1----:R-:W-:Y:S05]  /*3cc0*/  R2UR UR10, R15 ;  /* 0x000000000f0a72ca */ /* 0x002fea00000e0000 */
[----:B------:R1:W-:Y:S01]  /*3cd0*/  UTCHMMA.2CTA tmem[UR12], gdesc[UR34], tmem[UR9], tmem[UR14], idesc[UR15], UPT ;  /* 0x00ff0e220c0079ea */ /* 0x0003e2000ba00009 */
[----:B------:R-:W-:Y:S01]  /*3ce0*/  IMAD.MOV.U32 R15, RZ, RZ, 0x68 ;  /* 0x00000068ff0f7424 */ /* 0x000fe200078e00ff */
[----:B------:R-:W-:Y:S11]  /*3cf0*/  R2UR UR8, R14 ;  /* 0x000000000e0872ca */ /* 0x000ff600000e0000 */
[----:B------:R-:W-:Y:S02]  /*3d00*/  @!UPT UIADD3 URZ, UPT, UPT, URZ, URZ, URZ ;  /* 0x000000fffffff290 */ /* 0x000fe4000fffe0ff */
[----:B------:R2:W-:Y:S01]  /*3d10*/  UTCHMMA.2CTA tmem[UR11], gdesc[UR32], tmem[UR8], tmem[UR14], idesc[UR15], UPT ;  /* 0x00ff0e200b0079ea */ /* 0x0005e2000ba00008 */
[----:B------:R2:W-:Y:S01]  /*3d20*/  UTCHMMA.2CTA tmem[UR10], gdesc[UR30], tmem[UR9], tmem[UR14], idesc[UR15], UPT ;  /* 0x00ff0e1e0a0079ea */ /* 0x0005e2000ba00009 */
[----:B-1----:R-:W-:Y:S01]  /*3d30*/  R2UR UR12, R15 ;  /* 0x000000000f0c72ca */ /* 0x002fe200000e0000 */
[----:B------:R-:W-:Y:S11]  /*3d40*/  IMAD.MOV.U32 R15, RZ, RZ, 0x70 ;  /* 0x00000070ff0f7424 */ /* 0x000ff600078e00ff */
[----:B------:R-:W-:Y:S01]  /*3d50*/  @!UPT UIADD3 URZ, UPT, UPT, URZ, URZ, URZ ;  /* 0x000000fffffff290 */ /* 0x000fe2000fffe0ff */
[----:B------:R2:W-:Y:S01]  /*3d60*/  UTCHMMA.2CTA tmem[UR12], gdesc[UR28], tmem[UR8], tmem[UR14], idesc[UR15], UPT ;  /* 0x00ff0e1c0c0079ea */ /* 0x0005e2000ba00008 */
[----:B------:R-:W1:Y:S02]  /*3d70*/  SYNCS.PHASECHK.TRANS64.TRYWAIT P0, [UR4+0xe0], R16 ;  /* 0x0000e010ff0075a7 */ /* 0x000e640008001104 */
[----:B-12---:R-:W-:Y:S05]  /*3d80*/  @!P0 BRA `(.L_x_49) ;  /* 0x000000c400d08947 */ /* 0x006fea0003800000 */
.L_x_129:
[----:B------:R-:W-:Y:S01]  /*3d90*/  UIADD3 UR26, UPT, UPT, UR5, 0xc0, URZ ;  /* 0x000000c0051a7890 */ /* 0x000fe2000fffe0ff */
[----:B------:R-:W-:Y:S01]  /*3da0*/  R2UR UR10, R15 ;  /* 0x000000000f0a72ca */ /* 0x000fe200000e0000 */
[----:B------:R-:W-:Y:S01]  /*3db0*/  UIADD3 UR6, UPT, UPT, UR6, 0x1, URZ ;  /* 0x0000000106067890 */ /* 0x000fe2000fffe0ff */
[----:B------:R-:W-:Y:S01]  /*3dc0*/  R2UR UR11, R14 ;  /* 0x000000000e0b72ca */ /* 0x000fe200000e0000 */
[----:B------:R-:W-:Y:S01]  /*3dd0*/  UIADD3 UR24, UPT, UPT, UR5, 0xe0, URZ ;  /* 0x000000e005187890 */ /* 0x000fe2000fffe0ff */
[----:B------:R-:W-:Y:S01]  /*3de0*/  IMAD.MOV.U32 R15, RZ, RZ, 0x78 ;  /* 0x00000078ff0f7424 */ /* 0x000fe200078e00ff */
[----:B------:R-:W-:Y:S01]  /*3df0*/  UISETP.NE.AND UP1, UPT, UR6, 0xa, UPT ;  /* 0x0000000a0600788c */ /* 0x000fe2000bf25270 */
[----:B------:R-:W-:Y:S01]  /*3e00*/  IMAD.MOV.U32 R14, RZ, RZ, 0x100 ;  /* 0x00000100ff0e7424 */ /* 0x000fe200078e00ff */
[----:B------:R-:W-:Y:S01]  /*3e10*/  UMOV UR8, 0x0 ;  /* 0x0000000000087882 */ /* 0x000fe20000000000 */
[----:B------:R-:W-:Y:S01]  /*3e20*/  UMOV UR9, 0x10190010 ;  /* 0x1019001000097882 */ /* 0x000fe20000000000 */
[----:B------:R-:W-:Y:S01]  /*3e30*/  UMOV UR27, 0xc0004010 ;  /* 0xc0004010001b7882 */ /* 0x000fe20000000000 */
[----:B------:R-:W-:Y:S02]  /*3e40*/  USEL UR5, URZ, 0x1, UP1 ;  /* 0x00000001ff057887 */ /* 0x000fe40008800000 */
[----:B------:R-:W-:Y:S02]  /*3e50*/  USEL UR6, UR6, URZ, UP1 ;  /* 0x000000ff06067287 */ /* 0x000fe40008800000 */
[----:B------:R-:W-:Y:S01]  /*3e60*/  ULOP3.LUT UR39, UR13, UR5, URZ, 0x3c, !UPT ;  /* 0x000000050d277292 */ /* 0x000fe2000f8e3cff */
[----:B------:R2:W-:Y:S01]  /*3e70*/  UTCHMMA.2CTA tmem[UR10], gdesc[UR26], tmem[UR11], tmem[UR8], idesc[UR9], UPT ;  /* 0x00ff081a0a0079ea */ /* 0x0005e2000ba0000b */
[----:B------:R-:W-:Y:S02]  /*3e80*/  ULEA UR38, UR6, UR60, 0x3 ;  /* 0x0000003c06267291 */ /* 0x000fe4000f8e18ff */
[----:B------:R-:W-:Y:S01]  /*3e90*/  USHF.L.U32 UR5, UR39, 0x1f, URZ ;  /* 0x0000001f27057899 */ /* 0x000fe200080006ff */
[----:B------:R-:W-:Y:S01]  /*3ea0*/  UMOV UR14, 0x0 ;  /* 0x00000000000e7882 */ /* 0x000fe20000000000 */
[----:B------:R-:W-:Y:S01]  /*3eb0*/  UMOV UR15, 0x10190010 ;  /* 0x10190010000f7882 */ /* 0x000fe20000000000 */
[----:B------:R-:W-:Y:S03]  /*3ec0*/  UMOV UR25, 0xc0004010 ;  /* 0xc000401000197882 */ /* 0x000fe60000000000 */
[----:B-1----:R-:W-:Y:S01]  /*3ed0*/  IMAD.U32 R16, RZ, RZ, UR5 ;  /* 0x00000005ff107e24 */ /* 0x002fe2000f8e00ff */
[----:B--2---:R-:W-:Y:S02]  /*3ee0*/  R2UR UR8, R15 ;  /* 0x000000000f0872ca */ /* 0x004fe400000e0000 */
[----:B------:R-:W-:Y:S11]  /*3ef0*/  R2UR UR9, R14 ;  /* 0x000000000e0972ca */ /* 0x000ff600000e0000 */
[----:B------:R-:W-:Y:S02]  /*3f00*/  @!UPT UIADD3 URZ, UPT, UPT, URZ, URZ, URZ ;  /* 0x000000fffffff290 */ /* 0x000fe4000fffe0ff */
[----:B------:R1:W-:Y:S01]  /*3f10*/  UTCHMMA.2CTA tmem[UR8], gdesc[UR24], tmem[UR9], tmem[UR14], idesc[UR15], UPT ;  /* 0x00ff0e18080079ea */ /* 0x0003e2000ba00009 */
[----:B------:R-:W2:Y:S02]  /*3f20*/  SYNCS.PHASECHK.TRANS64.TRYWAIT P0, [UR38], R16 ;  /* 0x00000010ff0075a7 */ /* 0x000ea40008001126 */
[----:B-12---:R-:W-:Y:S05]  /*3f30*/  @!P0 BRA `(.L_x_50) ;  /* 0x000000c400848947 */ /* 0x006fea0003800000 */
.L_x_131:
[----:B------:R-:W-:Y:S01]  /*3f40*/  UIMAD UR5, UR6, 0x3000, UR4 ;  /* 0x00003000060578a4 */ /* 0x000fe2000f8e0204 */
[----:B------:R-:W-:Y:S01]  /*3f50*/  MOV.SPILL R16, UR25 ;  /* 0x0000001900107c02 */ /* 0x000fe20009000f00 */
[----:B------:R-:W-:Y:S01]  /*3f60*/  UIADD3 UR10, UPT, UPT, UR54, -0x600, URZ ;  /* 0xfffffa00360a7890 */ /* 0x000fe2000fffe0ff */
[----:B-1----:R-:W-:Y:S01]  /*3f70*/  IMAD.MOV.U32 R14, RZ, RZ, RZ ;  /* 0x000000ffff0e7224 */ /* 0x002fe200078e00ff */
[----:B------:R-:W-:Y:S01]  /*3f80*/  UIADD3 UR5, UPT, UPT, UR5, 0x18c00, URZ ;  /* 0x00018c0005057890 */ /* 0x000fe2000fffe0ff */
[----:B------:R-:W-:Y:S01]  /*3f90*/  MOV.SPILL R15, UR24 ;  /* 0x00000018000f7c02 */ /* 0x000fe20009000f00 */
[----:B------:R-:W-:Y:S02]  /*3fa0*/  UIADD3 UR12, UPT, UPT, UR52, -0x600, URZ ;  /* 0xfffffa00340c7890 */ /* 0x000fe4000fffe0ff */
[----:B------:R-:W-:Y:S01]  /*3fb0*/  USHF.R.U32.HI UR5, URZ, 0x4, UR5 ;  /* 0x00000004ff057899 */ /* 0x000fe20008011605 */
[C---:B------:R-:W-:Y:S01]  /*3fc0*/  R2UR UR16, R14.reuse ;  /* 0x000000000e1072ca */ /* 0x040fe200000e0000 */
[----:B------:R-:W-:Y:S01]  /*3fd0*/  UIADD3 UR8, UPT, UPT, UR50, -0x600, URZ ;  /* 0xfffffa0032087890 */ /* 0x000fe2000fffe0ff */
[C---:B------:R-:W-:Y:S01]  /*3fe0*/  R2UR UR43, R14.reuse ;  /* 0x000000000e2b72ca */ /* 0x040fe200000e0000 */
[----:B------:R-:W-:Y:S01]  /*3ff0*/  ULOP3.LUT UR5, UR5, 0x3fc0, URZ, 0xc0, !UPT ;  /* 0x00003fc005057892 */ /* 0x000fe2000f8ec0ff */
[----:B------:R-:W-:Y:S01]  /*4000*/  UMOV UR25, 0x10200010 ;  /* 0x1020001000197882 */ /* 0x000fe20000000000 */
[----:B------:R-:W-:Y:S02]  /*4010*/  UMOV UR56, 0x0 ;  /* 0x0000000000387882 */ /* 0x000fe40000000000 */
[----:B------:R-:W-:Y:S01]  /*4020*/  ULOP3.LUT UR14, UR5, 0x10000, URZ, 0xfc, !UPT ;  /* 0x00010000050e7892 */ /* 0x000fe2000f8efcff */
[----:B------:R-:W-:Y:S02]  /*4030*/  UMOV UR57, 0x10200010 ;  /* 0x1020001000397882 */ /* 0x000fe40000000000 */
[C---:B------:R-:W-:Y:S01]  /*4040*/  R2UR UR5, R14.reuse ;  /* 0x000000000e0572ca */ /* 0x040fe200000e0000 */
[----:B------:R-:W-:Y:S02]  /*4050*/  UIADD3 UR22, UPT, UPT, UR14, 0x2, URZ ;  /* 0x000000020e167890 */ /* 0x000fe4000fffe0ff */
[----:B------:R-:W-:Y:S02]  /*4060*/  UIADD3 UR20, UPT, UPT, UR14, 0x100, URZ ;  /* 0x000001000e147890 */ /* 0x000fe4000fffe0ff */
[----:B------:R-:W-:Y:S01]  /*4070*/  UIADD3 UR18, UPT, UPT, UR14, 0x102, URZ ;  /* 0x000001020e127890 */ /* 0x000fe2000fffe0ff */
[----:B------:R-:W-:Y:S01]  /*4080*/  UMOV UR11, UR55 ;  /* 0x00000037000b7c82 */ /* 0x000fe20008000000 */
[----:B------:R-:W-:Y:S01]  /*4090*/  UMOV UR15, 0x80004020 ;  /* 0x80004020000f7882 */ /* 0x000fe20000000000 */
[----:B------:R-:W-:Y:S01]  /*40a0*/  UMOV UR13, UR53 ;  /* 0x00000035000d7c82 */ /* 0x000fe20008000000 */
[----:B------:R1:W-:Y:S01]  /*40b0*/  UTCHMMA.2CTA gdesc[UR10], gdesc[UR14], tmem[UR16], tmem[UR56], idesc[UR57], !UPT ;  /* 0x00ff380e0a0075ea */ /* 0x0003e2000fa00010 */
[----:B------:R-:W-:Y:S01]  /*40c0*/  UMOV UR23, 0x80004020 ;  /* 0x8000402000177882 */ /* 0x000fe20000000000 */
[----:B------:R-:W-:Y:S02]  /*40d0*/  UMOV UR9, UR51 ;  /* 0x0000003300097c82 */ /* 0x000fe40008000000 */
[----:B------:R2:W-:Y:S01]  /*40e0*/  UTCHMMA.2CTA gdesc[UR12], gdesc[UR22], tmem[UR5], tmem[UR56], idesc[UR57], UPT ;  /* 0x00ff38160c0075ea */ /* 0x0005e2000ba00005 */
[----:B------:R-:W-:Y:S01]  /*40f0*/  UMOV UR21, 0x80004020 ;  /* 0x8000402000157882 */ /* 0x000fe20000000000 */
[----:B------:R-:W-:Y:S01]  /*4100*/  UMOV UR24, 0x0 ;  /* 0x0000000000187882 */ /* 0x000fe20000000000 */
[----:B------:R3:W-:Y:S01]  /*4110*/  UTCHMMA.2CTA gdesc[UR8], gdesc[UR20], tmem[UR43], tmem[UR56], idesc[UR57], UPT ;  /* 0x00ff3814080075ea */ /* 0x0007e2000ba0002b */
[----:B------:R-:W-:Y:S01]  /*4120*/  UMOV UR19, 0x80004020 ;  /* 0x8000402000137882 */ /* 0x000fe20000000000 */
[----:B------:R-:W-:Y:S01]  /*4130*/  UMOV UR17, UR47 ;  /* 0x0000002f00117c82 */ /* 0x000fe20008000000 */
[----:B-1----:R-:W-:Y:S02]  /*4140*/  UIADD3 UR10, UPT, UPT, UR48, -0x600, URZ ;  /* 0xfffffa00300a7890 */ /* 0x002fe4000fffe0ff */
[----:B------:R-:W-:Y:S01]  /*4150*/  UIADD3 UR16, UPT, UPT, UR46, -0x600, URZ ;  /* 0xfffffa002e107890 */ /* 0x000fe2000fffe0ff */
[----:B------:R-:W-:Y:S01]  /*4160*/  UMOV UR11, UR49 ;  /* 0x00000031000b7c82 */ /* 0x000fe20008000000 */
[----:B--2---:R-:W-:Y:S01]  /*4170*/  UIADD3 UR12, UPT, UPT, UR14, 0x200, URZ ;  /* 0x000002000e0c7890 */ /* 0x004fe2000fffe0ff */
[C---:B---3--:R-:W-:Y:S01]  /*4180*/  R2UR UR56, R14.reuse ;  /* 0x000000000e3872ca */ /* 0x048fe200000e0000 */
[----:B------:R-:W-:Y:S01]  /*4190*/  UMOV UR13, 0x80004020 ;  /* 0x80004020000d7882 */ /* 0x000fe20000000000 */
[----:B------:R-:W-:Y:S01]  /*41a0*/  R2UR UR57, R14 ;  /* 0x000000000e3972ca */ /* 0x000fe200000e0000 */
[----:B------:R-:W-:Y:S01]  /*41b0*/  UIADD3 UR8, UPT, UPT, UR14, 0x202, URZ ;  /* 0x000002020e087890 */ /* 0x000fe2000fffe0ff */
[----:B------:R-:W-:Y:S01]  /*41c0*/  IMAD.MOV.U32 R14, RZ, RZ, 0x160 ;  /* 0x00000160ff0e7424 */ /* 0x000fe200078e00ff */
[----:B------:R-:W-:Y:S01]  /*41d0*/  UMOV UR9, 0x80004020 ;  /* 0x8000402000097882 */ /* 0x000fe20000000000 */
[----:B------:R-:W-:Y:S07]  /*41e0*/  UIADD3 UR5, UPT, UPT, UR4, 0xc0, URZ ;  /* 0x000000c004057890 */ /* 0x000fee000fffe0ff */
[----:B------:R1:W-:Y:S02]  /*41f0*/  UTCHMMA.2CTA gdesc[UR10], gdesc[UR18], tmem[UR56], tmem[UR24], idesc[UR25], UPT ;  /* 0x00ff18120a0075ea */ /* 0x0003e4000ba00038 */
[----:B------:R2:W-:Y:S01]  /*4200*/  UTCHMMA.2CTA gdesc[UR16], gdesc[UR12], tmem[UR57], tmem[UR24], idesc[UR25], UPT ;  /* 0x00ff180c100075ea */ /* 0x0005e2000ba00039 */
[----:B-1----:R-:W-:Y:S01]  /*4210*/  UIADD3 UR10, UPT, UPT, UR44, -0x600, URZ ;  /* 0xfffffa002c0a7890 */ /* 0x002fe2000fffe0ff */
[----:B------:R-:W-:Y:S01]  /*4220*/  UMOV UR56, 0x0 ;  /* 0x0000000000387882 */ /* 0x000fe20000000000 */
[----:B--2---:R-:W-:Y:S01]  /*4230*/  UMOV UR57, 0x10200010 ;  /* 0x1020001000397882 */ /* 0x004fe20000000000 */
[----:B------:R-:W-:Y:S01]  /*4240*/  UMOV UR11, UR45 ;  /* 0x0000002d000b7c82 */ /* 0x000fe20008000000 */
[----:B------:R-:W-:Y:S01]  /*4250*/  R2UR.FILL UR25, R16 ;  /* 0x00000000101972ca */ /* 0x000fe200004e0000 */
[----:B------:R-:W-:Y:S01]  /*4260*/  IMAD.U32 R16, RZ, RZ, UR7 ;  /* 0x00000007ff107e24 */ /* 0x000fe2000f8e00ff */
[----:B------:R-:W-:Y:S01]  /*4270*/  R2UR.FILL UR24, R15 ;  /* 0x000000000f1872ca */ /* 0x000fe200004e0000 */
[----:B------:R-:W-:Y:S02]  /*4280*/  IMAD.MOV.U32 R15, RZ, RZ, 0xc0 ;  /* 0x000000c0ff0f7424 */ /* 0x000fe400078e00ff */
[----:B------:R1:W-:Y:S02]  /*4290*/  UTCHMMA.2CTA gdesc[UR10], gdesc[UR8], tmem[UR43], tmem[UR56], idesc[UR57], UPT ;  /* 0x00ff38080a0075ea */ /* 0x0003e4000ba0002b */
[----:B-1----:R-:W-:Y:S02]  /*42a0*/  UMOV UR56, 0x3 ;  /* 0x0000000300387882 */ /* 0x002fe40000000000 */
[----:B------:R1:W-:Y:S01]  /*42b0*/  UTCBAR.2CTA.MULTICAST [UR5], URZ, UR56 ;  /* 0x000000ff050073e9 */ /* 0x0003e20008200838 */
[----:B------:R-:W2:Y:S02]  /*42c0*/  SYNCS.PHASECHK.TRANS64.TRYWAIT P0, [UR4+0xd8], R16 ;  /* 0x0000d810ff0075a7 */ /* 0x000ea40008001104 */
[----:B-12---:R-:W-:Y:S05]  /*42d0*/  @!P0 BRA `(.L_x_51) ;  /* 0x000000c000bc8947 */ /* 0x006fea0003800000 */
.L_x_133:
[----:B------:R-:W-:Y:S01]  /*42e0*/  R2UR UR17, R15 ;  /* 0x000000000f1172ca */ /* 0x000fe200000e0000 */
[----:B-1----:R-:W-:Y:S01]  /*42f0*/  IMAD.U32 R16, RZ, RZ, UR7 ;  /* 0x00000007ff107e24 */ /* 0x002fe2000f8e00ff */
[----:B------:R-:W-:Y:S01]  /*4300*/  R2UR UR43, R14 ;  /* 0x000000000e2b72ca */ /* 0x000fe200000e0000 */
[----:B------:R-:W-:Y:S01]  /*4310*/  UMOV UR10, 0x0 ;  /* 0x00000000000a7882 */ /* 0x000fe20000000000 */
[----:B------:R-:W-:Y:S01]  /*4320*/  UMOV UR11, 0x10190010 ;  /* 0x10190010000b7882 */ /* 0x000fe20000000000 */
[----:B------:R-:W-:Y:S01]  /*4330*/  IMAD.MOV.U32 R15, RZ, RZ, 0xc8 ;  /* 0x000000c8ff0f7424 */ /* 0x000fe200078e00ff */
[----:B------:R-:W-:Y:S01]  /*4340*/  UMOV UR56, 0x0 ;  /* 0x0000000000387882 */ /* 0x000fe20000000000 */
[----:B------:R-:W-:Y:S01]  /*4350*/  IMAD.MOV.U32 R14, RZ, RZ, 0x160 ;  /* 0x00000160ff0e7424 */ /* 0x000fe200078e00ff */
[----:B------:R-:W-:Y:S04]  /*4360*/  UMOV UR57, 0x10190010 ;  /* 0x1019001000397882 */ /* 0x000fe80000000000 */
[C---:B------:R-:W-:Y:S03]  /*4370*/  R2UR UR16, R14.reuse ;  /* 0x000000000e1072ca */ /* 0x040fe600000e0000 */
[----:B------:R1:W-:Y:S02]  /*4380*/  UTCHMMA.2CTA tmem[UR17], gdesc[UR40], tmem[UR43], tmem[UR10], idesc[UR11], UP0 ;  /* 0x00ff0a28110079ea */ /* 0x0003e4000820002b */
[----:B-1----:R-:W-:Y:S01]  /*4390*/  R2UR UR11, R15 ;  /* 0x000000000f0b72ca */ /* 0x002fe200000e0000 */
[----:B------:R-:W-:Y:S01]  /*43a0*/  IMAD.MOV.U32 R15, RZ, RZ, 0xd0 ;  /* 0x000000d0ff0f7424 */ /* 0x000fe200078e00ff */
[C---:B------:R-:W-:Y:S02]  /*43b0*/  R2UR UR10, R14.reuse ;  /* 0x000000000e0a72ca */ /* 0x040fe400000e0000 */
[----:B------:R-:W-:Y:S02]  /*43c0*/  R2UR UR40, R14 ;  /* 0x000000000e2872ca */ /* 0x000fe400000e0000 */
[----:B------:R-:W-:Y:S01]  /*43d0*/  R2UR UR5, R15 ;  /* 0x000000000f0572ca */ /* 0x000fe200000e0000 */
[----:B------:R-:W-:Y:S05]  /*43e0*/  IMAD.MOV.U32 R15, RZ, RZ, 0xd8 ;  /* 0x000000d8ff0f7424 */ /* 0x000fea00078e00ff */
[----:B------:R-:W-:Y:S01]  /*43f0*/  R2UR UR17, R15 ;  /* 0x000000000f1172ca */ /* 0x000fe200000e0000 */
[----:B------:R1:W-:Y:S01]  /*4400*/  UTCHMMA.2CTA tmem[UR11], gdesc[UR36], tmem[UR16], tmem[UR56], idesc[UR57], UPT ;  /* 0x00ff38240b0079ea */ /* 0x0003e2000ba00010 */
[----:B------:R-:W-:Y:S05]  /*4410*/  IMAD.MOV.U32 R15, RZ, RZ, 0xe0 ;  /* 0x000000e0ff0f7424 */ /* 0x000fea00078e00ff */
[----:B------:R2:W-:Y:S06]  /*4420*/  UTCHMMA.2CTA tmem[UR5], gdesc[UR34], tmem[UR10], tmem[UR56], idesc[UR57], UPT ;  /* 0x00ff3822050079ea */ /* 0x0005ec000ba0000a */
[----:B------:R3:W-:Y:S01]  /*4430*/  UTCHMMA.2CTA tmem[UR17], gdesc[UR32], tmem[UR40], tmem[UR56], idesc[UR57], UPT ;  /* 0x00ff3820110079ea */ /* 0x0007e2000ba00028 */
[----:B-1----:R-:W-:Y:S01]  /*4440*/  R2UR UR11, R15 ;  /* 0x000000000f0b72ca */ /* 0x002fe200000e0000 */
[----:B------:R-:W-:Y:S05]  /*4450*/  IMAD.MOV.U32 R15, RZ, RZ, 0xe8 ;  /* 0x000000e8ff0f7424 */ /* 0x000fea00078e00ff */
[----:B--2---:R-:W-:Y:S07]  /*4460*/  R2UR UR5, R15 ;  /* 0x000000000f0572ca */ /* 0x004fee00000e0000 */
[----:B------:R3:W-:Y:S06]  /*4470*/  UTCHMMA.2CTA tmem[UR11], gdesc[UR30], tmem[UR16], tmem[UR56], idesc[UR57], UPT ;  /* 0x00ff381e0b0079ea */ /* 0x0007ec000ba00010 */
[----:B------:R3:W-:Y:S01]  /*4480*/  UTCHMMA.2CTA tmem[UR5], gdesc[UR28], tmem[UR10], tmem[UR56], idesc[UR57], UPT ;  /* 0x00ff381c050079ea */ /* 0x0007e2000ba0000a */
[----:B------:R-:W1:Y:S02]  /*4490*/  SYNCS.PHASECHK.TRANS64.TRYWAIT P0, [UR4+0xe8], R16 ;  /* 0x0000e810ff0075a7 */ /* 0x000e640008001104 */
[----:B-1-3--:R-:W-:Y:S05]  /*44a0*/  @!P0 BRA `(.L_x_52) ;  /* 0x000000c000688947 */ /* 0x00afea0003800000 */
.L_x_135:
[----:B------:R-:W-:Y:S01]  /*44b0*/  UIADD3 UR5, UPT, UPT, UR42, 0x50, URZ ;  /* 0x000000502a057890 */ /* 0x000fe2000fffe0ff */
[----:B------:R-:W-:Y:S01]  /*44c0*/  R2UR UR29, R12 ;  /* 0x000000000c1d72ca */ /* 0x000fe200000e0000 */
[----:B------:R-:W-:Y:S01]  /*44d0*/  UIADD3 UR6, UPT, UPT, UR6, 0x1, URZ ;  /* 0x0000000106067890 */ /* 0x000fe2000fffe0ff */
[----:B------:R-:W-:Y:S01]  /*44e0*/  R2UR UR7, R13 ;  /* 0x000000000d0772ca */ /* 0x000fe200000e0000 */
[----:B------:R-:W-:Y:S01]  /*44f0*/  UIADD3 UR58, UPT, UPT, UR58, 0x1, URZ ;  /* 0x000000013a3a7890 */ /* 0x000fe2000fffe0ff */
[----:B------:R-:W-:Y:S01]  /*4500*/  R2UR UR16, R10 ;  /* 0x000000000a1072ca */ /* 0x000fe200000e0000 */
[----:B------:R-:W-:Y:S01]  /*4510*/  UISETP.NE.AND UP0, UPT, UR6, 0xa, UPT ;  /* 0x0000000a0600788c */ /* 0x000fe2000bf05270 */
[----:B------:R-:W-:Y:S01]  /*4520*/  R2UR UR28, R9 ;  /* 0x00000000091c72ca */ /* 0x000fe200000e0000 */
[----:B------:R-:W-:Y:S01]  /*4530*/  ULOP3.LUT UR59, UR59, 0x1, URZ, 0x3c, !UPT ;  /* 0x000000013b3b7892 */ /* 0x000fe2000f8e3cff */
[----:B------:R-:W-:Y:S01]  /*4540*/  R2UR UR17, R7 ;  /* 0x00000000071172ca */ /* 0x000fe200000e0000 */
[----:B------:R-:W-:Y:S01]  /*4550*/  USEL UR6, UR6, URZ, UP0 ;  /* 0x000000ff06067287 */ /* 0x000fe20008000000 */
[----:B------:R-:W-:Y:S01]  /*4560*/  UMOV UR10, 0x0 ;  /* 0x00000000000a7882 */ /* 0x000fe20000000000 */
[----:B------:R-:W-:Y:S04]  /*4570*/  UMOV UR11, 0x10190010 ;  /* 0x10190010000b7882 */ /* 0x000fe80000000000 */
[----:B------:R2:W-:Y:S02]  /*4580*/  UTCHMMA.2CTA tmem[UR7], gdesc[UR26], tmem[UR29], tmem[UR10], idesc[UR11], UPT ;  /* 0x00ff0a1a070079ea */ /* 0x0005e4000ba0001d */
[----:B--2---:R-:W-:Y:S02]  /*4590*/  R2UR UR11, R11 ;  /* 0x000000000b0b72ca */ /* 0x004fe400000e0000 */
[----:B------:R-:W-:Y:S02]  /*45a0*/  R2UR UR10, R8 ;  /* 0x00000000080a72ca */ /* 0x000fe400000e0000 */
[----:B------:R-:W-:Y:S09]  /*45b0*/  R2UR UR7, R6 ;  /* 0x00000000060772ca */ /* 0x000ff200000e0000 */
[----:B------:R2:W-:Y:S01]  /*45c0*/  UTCHMMA.2CTA tmem[UR11], gdesc[UR24], tmem[UR16], tmem[UR76], idesc[UR77], UPT ;  /* 0x00ff4c180b0079ea */ /* 0x0005e2000ba00010 */
[----:B------:R3:W-:Y:S01]  /*45d0*/  UTCBAR.2CTA.MULTICAST [UR5], URZ, UR62 ;  /* 0x000000ff050073e9 */ /* 0x0007e2000820083e */
[----:B------:R-:W-:Y:S01]  /*45e0*/  UTCHMMA.2CTA gdesc[UR54], gdesc[UR14], tmem[UR28], tmem[UR74], idesc[UR75], !UPT ;  /* 0x00ff4a0e360075ea */ /* 0x000fe2000fa0001c */
[----:B------:R4:W-:Y:S01]  /*45f0*/  UTCHMMA.2CTA gdesc[UR52], gdesc[UR22], tmem[UR10], tmem[UR72], idesc[UR73], UPT ;  /* 0x00ff4816340075ea */ /* 0x0009e2000ba0000a */
[----:B------:R-:W-:Y:S01]  /*4600*/  UTCHMMA.2CTA gdesc[UR50], gdesc[UR20], tmem[UR17], tmem[UR70], idesc[UR71], UPT ;  /* 0x00ff4614320075ea */ /* 0x000fe2000ba00011 */
[----:B------:R5:W-:Y:S01]  /*4610*/  UTCHMMA.2CTA gdesc[UR48], gdesc[UR18], tmem[UR7], tmem[UR68], idesc[UR69], UPT ;  /* 0x00ff4412300075ea */ /* 0x000be2000ba00007 */
[----:B--2---:R-:W-:Y:S01]  /*4620*/  R2UR UR16, R5 ;  /* 0x00000000051072ca */ /* 0x004fe200000e0000 */
[----:B---3--:R-:W-:Y:S01]  /*4630*/  UIADD3 UR5, UPT, UPT, UR4, 0xc8, URZ ;  /* 0x000000c804057890 */ /* 0x008fe2000fffe0ff */
[----:B------:R-:W-:Y:S01]  /*4640*/  R2UR UR11, R4 ;  /* 0x00000000040b72ca */ /* 0x000fe200000e0000 */
[----:B----4-:R-:W-:Y:S02]  /*4650*/  UIADD3 UR10, UPT, UPT, UR38, 0x50, URZ ;  /* 0x00000050260a7890 */ /* 0x010fe4000fffe0ff */
[----:B-----5:R-:W-:Y:S02]  /*4660*/  USEL UR7, URZ, 0x1, UP0 ;  /* 0x00000001ff077887 */ /* 0x020fe40008000000 */
[----:B------:R-:W-:Y:S01]  /*4670*/  UISETP.NE.AND UP0, UPT, UR58, -0x1, UPT ;  /* 0xffffffff3a00788c */ /* 0x000fe2000bf05270 */
[----:B------:R-:W-:Y:S05]  /*4680*/  UMOV UR14, 0x3 ;  /* 0x00000003000e7882 */ /* 0x000fea0000000000 */
[----:B------:R2:W-:Y:S02]  /*4690*/  UTCHMMA.2CTA gdesc[UR46], gdesc[UR12], tmem[UR16], tmem[UR66], idesc[UR67], UPT ;  /* 0x00ff420c2e0075ea */ /* 0x0005e4000ba00010 */
[----:B------:R-:W-:Y:S01]  /*46a0*/  UTCHMMA.2CTA gdesc[UR44], gdesc[UR8], tmem[UR11], tmem[UR64], idesc[UR65], UPT ;  /* 0x00ff40082c0075ea */ /* 0x000fe2000ba0000b */
[----:B------:R3:W-:Y:S01]  /*46b0*/  UTCBAR.2CTA.MULTICAST [UR5], URZ, UR14 ;  /* 0x000000ff050073e9 */ /* 0x0007e2000820080e */
[----:B------:R4:W-:Y:S01]  /*46c0*/  UTCBAR.2CTA.MULTICAST [UR10], URZ, UR61 ;  /* 0x000000ff0a0073e9 */ /* 0x0009e2000820083d */
[----:B--2---:R-:W-:Y:S01]  /*46d0*/  ULOP3.LUT UR13, UR39, UR7, URZ, 0x3c, !UPT ;  /* 0x00000007270d7292 */ /* 0x004fe2000f8e3cff */
[----:B---3--:R-:W-:Y:S01]  /*46e0*/  UMOV UR5, 0x1 ;  /* 0x0000000100057882 */ /* 0x008fe20000000000 */
[----:B------:R-:W-:Y:S10]  /*46f0*/  BRA.U UP0, `(.L_x_53) ;  /* 0xfffffff100b87547 */ /* 0x000ff4000b83ffff */
.L_x_46:
[----:B---3--:R-:W-:Y:S01]  /*4700*/  R2UR UR7, R3 ;  /* 0x00000000030772ca */ /* 0x008fe200000e0000 */
[----:B----4-:R-:W-:Y:S02]  /*4710*/  UIADD3 UR10, UPT, UPT, UR4, 0x10, URZ ;  /* 0x00000010040a7890 */ /* 0x010fe4000fffe0ff */
[----:B------:R-:W-:Y:S02]  /*4720*/  UIADD3 UR9, UPT, UPT, UR4, 0x18, URZ ;  /* 0x0000001804097890 */ /* 0x000fe4000fffe0ff */
[----:B------:R-:W-:Y:S02]  /*4730*/  USHF.L.U32 UR13, UR13, 0x1f, URZ ;  /* 0x0000001f0d0d7899 */ /* 0x000fe400080006ff */
[----:B------:R-:W-:Y:S02]  /*4740*/  ULEA UR19, UR6, UR4, 0x3 ;  /* 0x0000000406137291 */ /* 0x000fe4000f8e18ff */
[----:B------:R-:W-:Y:S02]  /*4750*/  USHF.L.U32 UR18, UR59, 0x1f, URZ ;  /* 0x0000001f3b127899 */ /* 0x000fe400080006ff */
[----:B-1----:R-:W-:-:S02]  /*4760*/  IMAD.U32 R4, RZ, RZ, UR13 ;  /* 0x0000000dff047e24 */ /* 0x002fc4000f8e00ff */
[----:B------:R-:W-:Y:S02]  /*4770*/  ULOP3.LUT UR8, UR7, 0xffff, URZ, 0xc0, !UPT ;  /* 0x0000ffff07087892 */ /* 0x000fe4000f8ec0ff */
[----:B------:R-:W-:Y:S01]  /*4780*/  ULOP3.LUT UR7, UR7, 0xffff, URZ, 0xc0, !UPT ;  /* 0x0000ffff07077892 */ /* 0x000fe2000f8ec0ff */
[----:B------:R-:W-:-:S06]  /*4790*/  MOV R7, UR18 ;  /* 0x0000001200077c02 */ /* 0x000fcc0008000f00 */
[----:B------:R1:W-:Y:S02]  /*47a0*/  UTCBAR.2CTA.MULTICAST [UR10], URZ, UR8 ;  /* 0x000000ff0a0073e9 */ /* 0x0003e40008200808 */
[----:B------:R1:W-:Y:S01]  /*47b0*/  UTCBAR.2CTA.MULTICAST [UR9], URZ, UR7 ;  /* 0x000000ff090073e9 */ /* 0x0003e20008200807 */
[----:B------:R-:W2:Y:S02]  /*47c0*/  SYNCS.PHASECHK.TRANS64.TRYWAIT P0, [UR19+0x20], R4 ;  /* 0x00002004ff0075a7 */ /* 0x000ea40008001113 */
[----:B-12---:R-:W-:Y:S05]  /*47d0*/  @!P0 BRA `(.L_x_54) ;  /* 0x000000bc00bc8947 */ /* 0x006fea0003800000 */
.L_x_137:
[----:B------:R-:W2:Y:S01]  /*47e0*/  SYNCS.PHASECHK.TRANS64.TRYWAIT P0, [UR4+0xd0], R7 ;  /* 0x0000d007ff0075a7 */ /* 0x000ea20008001104 */
[----:B-1----:R-:W-:Y:S01]  /*47f0*/  IMAD.MOV.U32 R4, RZ, RZ, 0x48 ;  /* 0x00000048ff047424 */ /* 0x002fe200078e00ff */
[----:B------:R-:W-:Y:S01]  /*4800*/  UIMAD UR6, UR6, 0x3000, UR4 ;  /* 0x00003000060678a4 */ /* 0x000fe2000f8e0204 */
[----:B------:R-:W-:Y:S01]  /*4810*/  IMAD.MOV.U32 R5, RZ, RZ, 0x40 ;  /* 0x00000040ff057424 */ /* 0x000fe200078e00ff */
[----:B------:R-:W-:Y:S01]  /*4820*/  UISETP.NE.U32.AND UP0, UPT, UR5, URZ, UPT ;  /* 0x000000ff0500728c */ /* 0x000fe2000bf05070 */
[----:B------:R-:W-:Y:S01]  /*4830*/  IMAD.MOV.U32 R6, RZ, RZ, 0x100 ;  /* 0x00000100ff067424 */ /* 0x000fe200078e00ff */
[----:B------:R-:W-:Y:S01]  /*4840*/  R2UR UR28, R4 ;  /* 0x00000000041c72ca */ /* 0x000fe200000e0000 */
[----:B------:R-:W-:Y:S01]  /*4850*/  IMAD.MOV.U32 R4, RZ, RZ, 0x50 ;  /* 0x00000050ff047424 */ /* 0x000fe200078e00ff */
[----:B------:R-:W-:Y:S01]  /*4860*/  R2UR UR27, R5 ;  /* 0x00000000051b72ca */ /* 0x000fe200000e0000 */
[----:B------:R-:W-:Y:S01]  /*4870*/  IMAD.MOV.U32 R5, RZ, RZ, 0x100 ;  /* 0x00000100ff057424 */ /* 0x000fe200078e00ff */
[----:B------:R-:W-:Y:S01]  /*4880*/  UIADD3 UR6, UPT, UPT, UR6, 0x18c00, URZ ;  /* 0x00018c0006067890 */ /* 0x000fe2000fffe0ff */
[----:B------:R-:W-:Y:S01]  /*4890*/  R2UR UR31, R6 ;  /* 0x00000000061f72ca */ /* 0x000fe200000e0000 */
[----:B------:R-:W-:Y:S01]  /*48a0*/  UMOV UR42, 0x0 ;  /* 0x00000000002a7882 */ /* 0x000fe20000000000 */
[----:B------:R-:W-:Y:S01]  /*48b0*/  R2UR UR24, R4 ;  /* 0x00000000041872ca */ /* 0x000fe200000e0000 */
[----:B------:R-:W-:Y:S01]  /*48c0*/  IMAD.MOV.U32 R4, RZ, RZ, 0x100 ;  /* 0x00000100ff047424 */ /* 0x000fe200078e00ff */
[----:B------:R-:W-:Y:S01]  /*48d0*/  R2UR UR30, R5 ;  /* 0x00000000051e72ca */ /* 0x000fe200000e0000 */
[----:B------:R-:W-:Y:S01]  /*48e0*/  USHF.R.U32.HI UR6, URZ, 0x4, UR6 ;  /* 0x00000004ff067899 */ /* 0x000fe20008011606 */
[----:B------:R-:W-:Y:S01]  /*48f0*/  IMAD.MOV.U32 R5, RZ, RZ, 0x58 ;  /* 0x00000058ff057424 */ /* 0x000fe200078e00ff */
[----:B------:R-:W-:Y:S01]  /*4900*/  R2UR UR29, R6 ;  /* 0x00000000061d72ca */ /* 0x000fe200000e0000 */
[----:B------:R-:W-:Y:S01]  /*4910*/  UMOV UR43, 0x10190010 ;  /* 0x10190010002b7882 */ /* 0x000fe20000000000 */
[----:B------:R-:W-:Y:S01]  /*4920*/  R2UR UR11, R4 ;  /* 0x00000000040b72ca */ /* 0x000fe200000e0000 */
[----:B------:R-:W-:Y:S01]  /*4930*/  IMAD.MOV.U32 R4, RZ, RZ, 0x60 ;  /* 0x00000060ff047424 */ /* 0x000fe200078e00ff */
[----:B------:R-:W-:Y:S01]  /*4940*/  ULOP3.LUT UR6, UR6, 0x3fc0, URZ, 0xc0, !UPT ;  /* 0x00003fc006067892 */ /* 0x000fe2000f8ec0ff */
[----:B------:R-:W-:Y:S01]  /*4950*/  R2UR UR26, R5 ;  /* 0x00000000051a72ca */ /* 0x000fe200000e0000 */
[----:B------:R-:W-:Y:S01]  /*4960*/  IMAD.MOV.U32 R5, RZ, RZ, 0x68 ;  /* 0x00000068ff057424 */ /* 0x000fe200078e00ff */
[----:B------:R-:W-:Y:S01]  /*4970*/  UMOV UR40, 0x0 ;  /* 0x0000000000287882 */ /* 0x000fe20000000000 */
[----:B------:R-:W-:Y:S01]  /*4980*/  R2UR UR10, R4 ;  /* 0x00000000040a72ca */ /* 0x000fe200000e0000 */
[----:B------:R-:W-:Y:S01]  /*4990*/  IMAD.MOV.U32 R4, RZ, RZ, 0x100 ;  /* 0x00000100ff047424 */ /* 0x000fe200078e00ff */
[----:B------:R-:W-:Y:S01]  /*49a0*/  ULOP3.LUT UR6, UR6, 0x1000000, URZ, 0xfc, !UPT ;  /* 0x0100000006067892 */ /* 0x000fe2000f8efcff */
[----:B------:R-:W1:Y:S01]  /*49b0*/  S2UR UR25, SR_CgaCtaId ;  /* 0x00000000001979c3 */ /* 0x000e620000008800 */
[----:B------:R-:W-:Y:S01]  /*49c0*/  UMOV UR41, 0x10190010 ;  /* 0x1019001000297882 */ /* 0x000fe20000000000 */
[----:B------:R-:W-:Y:S01]  /*49d0*/  UMOV UR38, 0x0 ;  /* 0x0000000000267882 */ /* 0x000fe20000000000 */
[----:B------:R-:W-:Y:S01]  /*49e0*/  UMOV UR39, 0x10190010 ;  /* 0x1019001000277882 */ /* 0x000fe20000000000 */
[----:B------:R-:W-:Y:S01]  /*49f0*/  UMOV UR36, 0x0 ;  /* 0x0000000000247882 */ /* 0x000fe20000000000 */
[----:B------:R-:W-:Y:S01]  /*4a00*/  UMOV UR37, 0x10190010 ;  /* 0x1019001000257882 */ /* 0x000fe20000000000 */
[----:B------:R-:W-:Y:S01]  /*4a10*/  UMOV UR34, 0x0 ;  /* 0x0000000000227882 */ /* 0x000fe20000000000 */
[----:B------:R-:W-:Y:S01]  /*4a20*/  UMOV UR35, 0x10190010 ;  /* 0x1019001000237882 */ /* 0x000fe20000000000 */
[C---:B------:R-:W-:Y:S01]  /*4a30*/  R2UR UR9, R4.reuse ;  /* 0x00000000040972ca */ /* 0x040fe200000e0000 */
[----:B------:R-:W-:Y:S01]  /*4a40*/  UMOV UR21, 0x400 ;  /* 0x0000040000157882 */ /* 0x000fe20000000000 */
[----:B------:R-:W-:Y:S01]  /*4a50*/  UIADD3 UR16, UPT, UPT, UR6, 0x20, URZ ;  /* 0x0000002006107890 */ /* 0x000fe2000fffe0ff */
[----:B------:R-:W-:Y:S01]  /*4a60*/  R2UR UR5, R5 ;  /* 0x00000000050572ca */ /* 0x000fe200000e0000 */
[----:B------:R-:W-:Y:S01]  /*4a70*/  UIADD3 UR14, UPT, UPT, UR6, 0x40, URZ ;  /* 0x00000040060e7890 */ /* 0x000fe2000fffe0ff */
[----:B------:R-:W-:Y:S01]  /*4a80*/  R2UR UR8, R4 ;  /* 0x00000000040872ca */ /* 0x000fe200000e0000 */
[----:B------:R-:W-:Y:S01]  /*4a90*/  UIADD3 UR12, UPT, UPT, UR6, 0x60, URZ ;  /* 0x00000060060c7890 */ /* 0x000fe2000fffe0ff */
[----:B------:R-:W-:Y:S01]  /*4aa0*/  IMAD.U32 R9, RZ, RZ, UR18 ;  /* 0x00000012ff097e24 */ /* 0x000fe2000f8e00ff */
[----:B------:R-:W-:-:S02]  /*4ab0*/  UIADD3 UR22, UPT, UPT, UR6, 0x80, URZ ;  /* 0x0000008006167890 */ /* 0x000fc4000fffe0ff */
[----:B------:R-:W-:Y:S01]  /*4ac0*/  UIADD3 UR20, UPT, UPT, UR6, 0xa0, URZ ;  /* 0x000000a006147890 */ /* 0x000fe2000fffe0ff */
[----:B------:R-:W-:Y:S01]  /*4ad0*/  UMOV UR32, 0x0 ;  /* 0x0000000000207882 */ /* 0x000fe20000000000 */
[----:B------:R-:W-:Y:S01]  /*4ae0*/  UMOV UR33, 0x10190010 ;  /* 0x1019001000217882 */ /* 0x000fe20000000000 */
[----:B------:R-:W-:Y:S01]  /*4af0*/  UMOV UR7, 0xc0004010 ;  /* 0xc000401000077882 */ /* 0x000fe20000000000 */
[----:B------:R-:W-:Y:S01]  /*4b00*/  UMOV UR17, 0xc0004010 ;  /* 0xc000401000117882 */ /* 0x000fe20000000000 */
[----:B------:R-:W-:Y:S01]  /*4b10*/  UMOV UR15, 0xc0004010 ;  /* 0xc0004010000f7882 */ /* 0x000fe20000000000 */
[----:B------:R-:W-:Y:S01]  /*4b20*/  UMOV UR13, 0xc0004010 ;  /* 0xc0004010000d7882 */ /* 0x000fe20000000000 */
[----:B-12---:R-:W-:Y:S05]  /*4b30*/  @!P0 BRA `(.L_x_55) ;  /* 0x000000bc000c8947 */ /* 0x006fea0003800000 */
.L_x_139:
[----:B------:R-:W-:Y:S01]  /*4b40*/  ULEA UR4, UR25, UR21, 0x18 ;  /* 0x0000001519047291 */ /* 0x000fe2000f8ec0ff */
[----:B------:R2:W-:Y:S01]  /*4b50*/  UTCHMMA.2CTA tmem[UR27], gdesc[UR6], tmem[UR31], tmem[UR42], idesc[UR43], UP0 ;  /* 0x00ff2a061b0079ea */ /* 0x0005e2000820001f */
[----:B------:R3:W-:Y:S01]  /*4b60*/  UTCHMMA.2CTA tmem[UR28], gdesc[UR16], tmem[UR30], tmem[UR40], idesc[UR41], UPT ;  /* 0x00ff28101c0079ea */ /* 0x0007e2000ba0001e */
[----:B------:R-:W-:Y:S01]  /*4b70*/  UMOV UR23, 0xc0004010 ;  /* 0xc000401000177882 */ /* 0x000fe20000000000 */
[----:B------:R4:W-:Y:S01]  /*4b80*/  UTCHMMA.2CTA tmem[UR24], gdesc[UR14], tmem[UR29], tmem[UR38], idesc[UR39], UPT ;  /* 0x00ff260e180079ea */ /* 0x0009e2000ba0001d */
[----:B------:R-:W-:Y:S01]  /*4b90*/  UMOV UR21, 0xc0004010 ;  /* 0xc000401000157882 */ /* 0x000fe20000000000 */
[----:B------:R5:W-:Y:S01]  /*4ba0*/  UTCHMMA.2CTA tmem[UR26], gdesc[UR12], tmem[UR11], tmem[UR36], idesc[UR37], UPT ;  /* 0x00ff240c1a0079ea */ /* 0x000be2000ba0000b */
[----:B------:R1:W-:Y:S01]  /*4bb0*/  UTCHMMA.2CTA tmem[UR10], gdesc[UR22], tmem[UR9], tmem[UR34], idesc[UR35], UPT ;  /* 0x00ff22160a0079ea */ /* 0x0003e2000ba00009 */
[----:B------:R1:W-:Y:S01]  /*4bc0*/  UTCHMMA.2CTA tmem[UR5], gdesc[UR20], tmem[UR8], tmem[UR32], idesc[UR33], UPT ;  /* 0x00ff2014050079ea */ /* 0x0003e2000ba00008 */
[----:B------:R-:W1:Y:S01]  /*4bd0*/  SYNCS.PHASECHK.TRANS64.TRYWAIT P0, [UR4+0xe0], R9 ;  /* 0x0000e009ff0075a7 */ /* 0x000e620008001104 */
[----:B------:R-:W-:-:S02]  /*4be0*/  HFMA2 R5, -RZ, RZ, 0, 7.152557373046875e-06 ;  /* 0x00000078ff057431 */ /* 0x000fc400000001ff */
[----:B-1----:R-:W-:Y:S01]  /*4bf0*/  IMAD.MOV.U32 R7, RZ, RZ, 0x70 ;  /* 0x00000070ff077424 */ /* 0x002fe200078e00ff */
[----:B------:R-:W-:Y:S01]  /*4c00*/  MOV R8, UR18 ;  /* 0x0000001200087c02 */ /* 0x000fe20008000f00 */
[----:B------:R-:W-:Y:S02]  /*4c10*/  IMAD.MOV.U32 R6, RZ, RZ, 0x100 ;  /* 0x00000100ff067424 */ /* 0x000fe400078e00ff */
[----:B------:R-:W-:Y:S01]  /*4c20*/  IMAD.MOV.U32 R4, RZ, RZ, 0x100 ;  /* 0x00000100ff047424 */ /* 0x000fe200078e00ff */
[----:B--2---:R-:W-:Y:S01]  /*4c30*/  R2UR UR27, R7 ;  /* 0x00000000071b72ca */ /* 0x004fe200000e0000 */
[----:B---3--:R-:W-:Y:S01]  /*4c40*/  UMOV UR30, 0x0 ;  /* 0x00000000001e7882 */ /* 0x008fe20000000000 */
[----:B------:R-:W-:Y:S01]  /*4c50*/  R2UR UR28, R6 ;  /* 0x00000000061c72ca */ /* 0x000fe200000e0000 */
[----:B----4-:R-:W-:Y:S01]  /*4c60*/  UMOV UR38, 0x0 ;  /* 0x0000000000267882 */ /* 0x010fe20000000000 */
[----:B------:R-:W-:Y:S01]  /*4c70*/  R2UR UR24, R5 ;  /* 0x00000000051872ca */ /* 0x000fe200000e0000 */
[----:B------:R-:W-:Y:S01]  /*4c80*/  UMOV UR39, 0x10190010 ;  /* 0x1019001000277882 */ /* 0x000fe20000000000 */
[----:B-----5:R-:W-:Y:S01]  /*4c90*/  R2UR UR26, R4 ;  /* 0x00000000041a72ca */ /* 0x020fe200000e0000 */
[----:B------:R-:W-:-:S02]  /*4ca0*/  UIADD3 UR10, UPT, UPT, UR6, 0xc0, URZ ;  /* 0x000000c0060a7890 */ /* 0x000fc4000fffe0ff */
[----:B------:R-:W-:Y:S02]  /*4cb0*/  UIADD3 UR8, UPT, UPT, UR6, 0xe0, URZ ;  /* 0x000000e006087890 */ /* 0x000fe4000fffe0ff */
[----:B------:R-:W-:Y:S01]  /*4cc0*/  UIADD3 UR5, UPT, UPT, UR4, 0x100, URZ ;  /* 0x0000010004057890 */ /* 0x000fe2000fffe0ff */
[----:B------:R-:W-:Y:S01]  /*4cd0*/  UMOV UR31, 0x10190010 ;  /* 0x10190010001f7882 */ /* 0x000fe20000000000 */
[----:B------:R-:W-:Y:S01]  /*4ce0*/  UMOV UR29, 0x3 ;  /* 0x00000003001d7882 */ /* 0x000fe20000000000 */
[----:B------:R-:W-:Y:S01]  /*4cf0*/  UMOV UR11, 0xc0004010 ;  /* 0xc0004010000b7882 */ /* 0x000fe20000000000 */
[----:B------:R-:W-:Y:S01]  /*4d00*/  UMOV UR9, 0xc0004010 ;  /* 0xc000401000097882 */ /* 0x000fe20000000000 */
[----:B------:R-:W-:Y:S07]  /*4d10*/  @!P0 BRA `(.L_x_56) ;  /* 0x000000b800b48947 */ /* 0x000fee0003800000 */
.L_x_141:
[----:B------:R2:W-:Y:S01]  /*4d20*/  UTCHMMA.2CTA tmem[UR27], gdesc[UR10], tmem[UR28], tmem[UR38], idesc[UR39], UPT ;  /* 0x00ff260a1b0079ea */ /* 0x0005e2000ba0001c */
[----:B------:R3:W-:Y:S01]  /*4d30*/  UTCHMMA.2CTA tmem[UR24], gdesc[UR8], tmem[UR26], tmem[UR30], idesc[UR31], UPT ;  /* 0x00ff1e08180079ea */ /* 0x0007e2000ba0001a */
[----:B------:R4:W-:Y:S01]  /*4d40*/  UTCBAR.2CTA.MULTICAST [UR5], URZ, UR29 ;  /* 0x000000ff050073e9 */ /* 0x0009e2000820081d */
[----:B------:R-:W5:Y:S01]  /*4d50*/  SYNCS.PHASECHK.TRANS64.TRYWAIT P0, [UR4+0xd8], R8 ;  /* 0x0000d808ff0075a7 */ /* 0x000f620008001104 */
[----:B-1----:R-:W-:Y:S01]  /*4d60*/  IMAD.MOV.U32 R7, RZ, RZ, 0xc0 ;  /* 0x000000c0ff077424 */ /* 0x002fe200078e00ff */
[----:B------:R-:W-:Y:S01]  /*4d70*/  UMOV UR48, 0x0 ;  /* 0x0000000000307882 */ /* 0x000fe20000000000 */
[----:B------:R-:W-:Y:S01]  /*4d80*/  IMAD.MOV.U32 R5, RZ, RZ, 0xc8 ;  /* 0x000000c8ff057424 */ /* 0x000fe200078e00ff */
[----:B------:R-:W-:Y:S01]  /*4d90*/  UMOV UR49, 0x10190010 ;  /* 0x1019001000317882 */ /* 0x000fe20000000000 */
[----:B------:R-:W-:Y:S01]  /*4da0*/  IMAD.MOV.U32 R6, RZ, RZ, 0x160 ;  /* 0x00000160ff067424 */ /* 0x000fe200078e00ff */
[----:B------:R-:W-:Y:S01]  /*4db0*/  R2UR UR35, R7 ;  /* 0x00000000072372ca */ /* 0x000fe200000e0000 */
[----:B------:R-:W-:Y:S01]  /*4dc0*/  IMAD.MOV.U32 R7, RZ, RZ, 0xd0 ;  /* 0x000000d0ff077424 */ /* 0x000fe200078e00ff */
[----:B------:R-:W-:Y:S01]  /*4dd0*/  R2UR UR33, R5 ;  /* 0x00000000052172ca */ /* 0x000fe200000e0000 */
[----:B------:R-:W-:Y:S01]  /*4de0*/  IMAD.MOV.U32 R5, RZ, RZ, 0xd8 ;  /* 0x000000d8ff057424 */ /* 0x000fe200078e00ff */
[C---:B------:R-:W-:Y:S01]  /*4df0*/  R2UR UR36, R6.reuse ;  /* 0x00000000062472ca */ /* 0x040fe200000e0000 */
[----:B------:R-:W-:Y:S01]  /*4e00*/  IMAD.MOV.U32 R4, RZ, RZ, 0x160 ;  /* 0x00000160ff047424 */ /* 0x000fe200078e00ff */
[----:B------:R-:W-:Y:S01]  /*4e10*/  R2UR UR32, R6 ;  /* 0x00000000062072ca */ /* 0x000fe200000e0000 */
[----:B------:R-:W-:Y:S01]  /*4e20*/  UMOV UR46, 0x0 ;  /* 0x00000000002e7882 */ /* 0x000fe20000000000 */
[----:B------:R-:W-:Y:S01]  /*4e30*/  UMOV UR47, 0x10190010 ;  /* 0x10190010002f7882 */ /* 0x000fe20000000000 */
[----:B------:R-:W-:Y:S01]  /*4e40*/  UMOV UR44, 0x0 ;  /* 0x00000000002c7882 */ /* 0x000fe20000000000 */
[----:B------:R-:W-:Y:S01]  /*4e50*/  R2UR UR34, R4 ;  /* 0x00000000042272ca */ /* 0x000fe200000e0000 */
[----:B------:R-:W-:Y:S01]  /*4e60*/  UMOV UR45, 0x10190010 ;  /* 0x10190010002d7882 */ /* 0x000fe20000000000 */
[----:B------:R-:W-:Y:S01]  /*4e70*/  UMOV UR42, 0x0 ;  /* 0x00000000002a7882 */ /* 0x000fe20000000000 */
[----:B------:R-:W-:Y:S01]  /*4e80*/  UMOV UR43, 0x10190010 ;  /* 0x10190010002b7882 */ /* 0x000fe20000000000 */
[----:B------:R-:W-:Y:S01]  /*4e90*/  UMOV UR40, 0x0 ;  /* 0x0000000000287882 */ /* 0x000fe20000000000 */
[----:B------:R-:W-:Y:S01]  /*4ea0*/  UMOV UR41, 0x10190010 ;  /* 0x1019001000297882 */ /* 0x000fe20000000000 */
[----:B--2---:R-:W-:Y:S01]  /*4eb0*/  R2UR UR28, R6 ;  /* 0x00000000061c72ca */ /* 0x004fe200000e0000 */
[----:B------:R-:W-:Y:S01]  /*4ec0*/  UMOV UR38, 0x0 ;  /* 0x0000000000267882 */ /* 0x000fe20000000000 */
[----:B---3--:R-:W-:Y:S01]  /*4ed0*/  R2UR UR31, R7 ;  /* 0x00000000071f72ca */ /* 0x008fe200000e0000 */
[----:B------:R-:W-:Y:S01]  /*4ee0*/  IMAD.MOV.U32 R7, RZ, RZ, 0xe0 ;  /* 0x000000e0ff077424 */ /* 0x000fe200078e00ff */
[----:B----4-:R-:W-:Y:S01]  /*4ef0*/  R2UR UR29, R5 ;  /* 0x00000000051d72ca */ /* 0x010fe200000e0000 */
[----:B------:R-:W-:Y:S01]  /*4f00*/  IMAD.MOV.U32 R5, RZ, RZ, 0xe8 ;  /* 0x000000e8ff057424 */ /* 0x000fe200078e00ff */
[----:B------:R-:W-:Y:S01]  /*4f10*/  R2UR UR30, R4 ;  /* 0x00000000041e72ca */ /* 0x000fe200000e0000 */
[----:B------:R-:W-:Y:S01]  /*4f20*/  UMOV UR39, 0x10190010 ;  /* 0x1019001000277882 */ /* 0x000fe20000000000 */
[----:B------:R-:W-:Y:S01]  /*4f30*/  R2UR UR5, R7 ;  /* 0x00000000070572ca */ /* 0x000fe200000e0000 */
[----:B------:R-:W-:Y:S01]  /*4f40*/  IMAD.U32 R7, RZ, RZ, UR18 ;  /* 0x00000012ff077e24 */ /* 0x000fe2000f8e00ff */
[----:B------:R-:W-:-:S02]  /*4f50*/  R2UR UR26, R5 ;  /* 0x00000000051a72ca */ /* 0x000fc400000e0000 */
[----:B------:R-:W-:Y:S01]  /*4f60*/  R2UR UR27, R4 ;  /* 0x00000000041b72ca */ /* 0x000fe200000e0000 */
[----:B-----5:R-:W-:-:S14]  /*4f70*/  @!P0 BRA `(.L_x_57) ;  /* 0x000000b8003c8947 */ /* 0x020fdc0003800000 */
.L_x_143:
[----:B------:R2:W-:Y:S01]  /*4f80*/  UTCHMMA.2CTA tmem[UR35], gdesc[UR6], tmem[UR36], tmem[UR48], idesc[UR49], UP0 ;  /* 0x00ff3006230079ea */ /* 0x0005e20008200024 */
[----:B------:R3:W-:Y:S01]  /*4f90*/  UTCHMMA.2CTA tmem[UR33], gdesc[UR16], tmem[UR34], tmem[UR46], idesc[UR47], UPT ;  /* 0x00ff2e10210079ea */ /* 0x0007e2000ba00022 */
[----:B------:R4:W-:Y:S01]  /*4fa0*/  UTCHMMA.2CTA tmem[UR31], gdesc[UR14], tmem[UR32], tmem[UR44], idesc[UR45], UPT ;  /* 0x00ff2c0e1f0079ea */ /* 0x0009e2000ba00020 */
[----:B------:R-:W-:Y:S01]  /*4fb0*/  UTCHMMA.2CTA tmem[UR29], gdesc[UR12], tmem[UR30], tmem[UR42], idesc[UR43], UPT ;  /* 0x00ff2a0c1d0079ea */ /* 0x000fe2000ba0001e */
[----:B------:R5:W-:Y:S01]  /*4fc0*/  UTCHMMA.2CTA tmem[UR5], gdesc[UR22], tmem[UR28], tmem[UR40], idesc[UR41], UPT ;  /* 0x00ff2816050079ea */ /* 0x000be2000ba0001c */
[----:B------:R1:W-:Y:S01]  /*4fd0*/  UTCHMMA.2CTA tmem[UR26], gdesc[UR20], tmem[UR27], tmem[UR38], idesc[UR39], UPT ;  /* 0x00ff26141a0079ea */ /* 0x0003e2000ba0001b */
[----:B------:R-:W1:Y:S01]  /*4fe0*/  SYNCS.PHASECHK.TRANS64.TRYWAIT P0, [UR4+0xe8], R7 ;  /* 0x0000e807ff0075a7 */ /* 0x000e620008001104 */
[----:B------:R-:W-:Y:S01]  /*4ff0*/  R2UR UR37, R3 ;  /* 0x00000000032572ca */ /* 0x000fe200000e0000 */
[----:B------:R-:W-:Y:S02]  /*5000*/  IMAD.MOV.U32 R6, RZ, RZ, 0xf0 ;  /* 0x000000f0ff067424 */ /* 0x000fe400078e00ff */
[----:B------:R-:W-:-:S02]  /*5010*/  IMAD.MOV.U32 R5, RZ, RZ, 0x160 ;  /* 0x00000160ff057424 */ /* 0x000fc400078e00ff */
[----:B-1----:R-:W-:Y:S01]  /*5020*/  IMAD.MOV.U32 R4, RZ, RZ, 0xf8 ;  /* 0x000000f8ff047424 */ /* 0x002fe200078e00ff */
[----:B------:R-:W-:Y:S01]  /*5030*/  R2UR UR24, R6 ;  /* 0x00000000061872ca */ /* 0x000fe200000e0000 */
[----:B------:R-:W-:Y:S01]  /*5040*/  IMAD.MOV.U32 R3, RZ, RZ, 0x160 ;  /* 0x00000160ff037424 */ /* 0x000fe200078e00ff */
[----:B--2---:R-:W-:Y:S01]  /*5050*/  UIADD3 UR6, UPT, UPT, UR19, 0x70, URZ ;  /* 0x0000007013067890 */ /* 0x004fe2000fffe0ff */
[----:B---3--:R-:W-:Y:S01]  /*5060*/  R2UR UR16, R5 ;  /* 0x00000000051072ca */ /* 0x008fe200000e0000 */
[----:B------:R-:W-:Y:S01]  /*5070*/  UIADD3 UR7, UPT, UPT, UR4, 0x108, URZ ;  /* 0x0000010804077890 */ /* 0x000fe2000fffe0ff */
[----:B----4-:R-:W-:Y:S02]  /*5080*/  R2UR UR14, R4 ;  /* 0x00000000040e72ca */ /* 0x010fe400000e0000 */
[----:B-----5:R-:W-:Y:S01]  /*5090*/  ULOP3.LUT UR5, UR37, 0xffff, URZ, 0xc0, !UPT ;  /* 0x0000ffff25057892 */ /* 0x020fe2000f8ec0ff */
[----:B------:R-:W-:Y:S01]  /*50a0*/  R2UR UR12, R3 ;  /* 0x00000000030c72ca */ /* 0x000fe200000e0000 */
[----:B------:R-:W-:Y:S01]  /*50b0*/  UMOV UR22, 0x0 ;  /* 0x0000000000167882 */ /* 0x000fe20000000000 */
[----:B------:R-:W-:Y:S01]  /*50c0*/  UMOV UR23, 0x10190010 ;  /* 0x1019001000177882 */ /* 0x000fe20000000000 */
[----:B------:R-:W-:Y:S01]  /*50d0*/  UMOV UR20, 0x0 ;  /* 0x0000000000147882 */ /* 0x000fe20000000000 */
[----:B------:R-:W-:Y:S01]  /*50e0*/  UMOV UR21, 0x10190010 ;  /* 0x1019001000157882 */ /* 0x000fe20000000000 */
[----:B------:R-:W-:Y:S01]  /*50f0*/  UMOV UR13, 0x3 ;  /* 0x00000003000d7882 */ /* 0x000fe20000000000 */
[----:B------:R-:W-:Y:S09]  /*5100*/  @!P0 BRA `(.L_x_58) ;  /* 0x000000b400f88947 */ /* 0x000ff20003800000 */
.L_x_145:
[----:B------:R2:W-:Y:S01]  /*5110*/  UTCHMMA.2CTA tmem[UR24], gdesc[UR10], tmem[UR16], tmem[UR22], idesc[UR23], UPT ;  /* 0x00ff160a180079ea */ /* 0x0005e2000ba00010 */
[----:B------:R2:W-:Y:S01]  /*5120*/  UTCHMMA.2CTA tmem[UR14], gdesc[UR8], tmem[UR12], tmem[UR20], idesc[UR21], UPT ;  /* 0x00ff14080e0079ea */ /* 0x0005e2000ba0000c */
[----:B------:R2:W-:Y:S01]  /*5130*/  UTCBAR.2CTA.MULTICAST [UR7], URZ, UR13 ;  /* 0x000000ff070073e9 */ /* 0x0005e2000820080d */
[----:B------:R2:W-:Y:S01]  /*5140*/  UTCBAR.2CTA.MULTICAST [UR6], URZ, UR5 ;  /* 0x000000ff060073e9 */ /* 0x0005e20008200805 */
[----:B------:R-:W-:Y:S01]  /*5150*/  NOP ;  /* 0x0000000000007918 */ /* 0x000fe20000000000 */
.L_x_42:
[----:B------:R-:W-:Y:S01]  /*5160*/  ELECT P0, URZ, PT ;  /* 0x0000000000ff782f */ /* 0x000fe20003800000 */
[----:B------:R-:W-:Y:S01]  /*5170*/  IMAD.MOV.U32 R4, RZ, RZ, 0x1 ;  /* 0x00000001ff047424 */ /* 0x000fe200078e00ff */
[----:B--2---:R-:W-:Y:S01]  /*5180*/  UMOV UR6, 0x40 ;  /* 0x0000004000067882 */ /* 0x004fe20000000000 */
[----:B------:R-:W-:Y:S01]  /*5190*/  ULOP3.LUT UR5, UR25, 0x1, URZ, 0x3c, !UPT ;  /* 0x0000000119057892 */ /* 0x000fe2000f8e3cff */
[----:B------:R-:W-:Y:S01]  /*51a0*/  UVIRTCOUNT.DEALLOC.SMPOOL 0x80 ;  /* 0x000000800000784c */ /* 0x000fe20000000000 */
[----:B------:R-:W-:Y:S02]  /*51b0*/  ULEA UR6, UR25, UR6, 0x18 ;  /* 0x0000000619067291 */ /* 0x000fe4000f8ec0ff */
[----:B------:R-:W-:Y:S01]  /*51c0*/  UIADD3 UR7, UPT, UPT, UR4, 0x180, URZ ;  /* 0x0000018004077890 */ /* 0x000fe2000fffe0ff */
[----:B------:R-:W-:-:S03]  /*51d0*/  UMOV UR10, 0x1 ;  /* 0x00000001000a7882 */ /* 0x000fc60000000000 */
[----:B------:R-:W-:Y:S01]  /*51e0*/  UPRMT UR5, UR5, 0x654, UR7 ;  /* 0x0000065405057896 */ /* 0x000fe20008000007 */
[----:B-1----:R-:W-:Y:S02]  /*51f0*/  MOV R3, UR10 ;  /* 0x0000000a00037c02 */ /* 0x002fe40008000f00 */
[----:B------:R1:W-:Y:S01]  /*5200*/  @P0 STS.U8 [UR6], R4 ;  /* 0x00000004ff000988 */ /* 0x0003e20008000006 */
[----:B------:R-:W-:Y:S06]  /*5210*/  BAR.SYNC.DEFER_BLOCKING 0x2, 0x1a0 ;  /* 0x0086800000007b1d */ /* 0x000fec0000010000 */
[----:B------:R1:W-:Y:S01]  /*5220*/  SYNCS.ARRIVE.TRANS64.RED.ART0 RZ, [UR5], R3 ;  /* 0x00000003ffff79a7 */ /* 0x0003e20008500405 */
[----:B------:R-:W2:Y:S02]  /*5230*/  SYNCS.PHASECHK.TRANS64.TRYWAIT P0, [UR4+0x180], RZ ;  /* 0x000180ffff0075a7 */ /* 0x000ea40008001104 */
[----:B-12---:R-:W-:Y:S05]  /*5240*/  @!P0 BRA `(.L_x_59) ;  /* 0x000000b400cc8947 */ /* 0x006fea0003800000 */
.L_x_147:
[----:B------:R-:W-:Y:S01]  /*5250*/  NOP ;  /* 0x0000000000007918 */ /* 0x000fe20000000000 */
[----:B------:R-:W-:Y:S01]  /*5260*/  UMOV UR5, 0x50 ;  /* 0x0000005000057882 */ /* 0x000fe20000000000 */
[----:B------:R-:W-:Y:S01]  /*5270*/  R2UR UR6, R17 ;  /* 0x00000000110672ca */ /* 0x000fe200000e0000 */
[----:B------:R-:W-:Y:S01]  /*5280*/  ULEA UR9, UR25, UR5, 0x18 ;  /* 0x0000000519097291 */ /* 0x000fe2000f8ec0ff */
[----:B------:R-:W-:-:S08]  /*5290*/  UMOV UR7, 0xffff ;  /* 0x0000ffff00077882 */ /* 0x000fd00000000000 */
[----:B-1----:R-:W1:Y:S03]  /*52a0*/  LDS R3, [UR9] ;  /* 0x00000009ff037984 */ /* 0x002e660008000800 */
[----:B------:R-:W-:-:S04]  /*52b0*/  ULOP3.LUT UR5, UR6, 0xffff, URZ, 0xc0, !UPT ;  /* 0x0000ffff06057892 */ /* 0x000fc8000f8ec0ff */
[----:B------:R-:W-:-:S04]  /*52c0*/  USHF.R.U32.HI UR5, URZ, 0x5, UR5 ;  /* 0x00000005ff057899 */ /* 0x000fc80008011605 */
[----:B------:R-:W-:Y:S02]  /*52d0*/  UIADD3 UR6, UPT, UPT, UR5, 0x10, URZ ;  /* 0x0000001005067890 */ /* 0x000fe4000fffe0ff */
[----:B------:R-:W-:Y:S02]  /*52e0*/  USHF.L.U32 UR7, UR7, UR5, URZ ;  /* 0x0000000507077299 */ /* 0x000fe400080006ff */
[----:B------:R-:W-:-:S04]  /*52f0*/  USHF.L.U32 UR5, UR10, UR6, URZ ;  /* 0x000000060a057299 */ /* 0x000fc800080006ff */
[----:B------:R-:W-:-:S04]  /*5300*/  ULOP3.LUT UR5, UR5, UR7, URZ, 0xfc, !UPT ;  /* 0x0000000705057292 */ /* 0x000fc8000f8efcff */
[----:B------:R-:W-:Y:S01]  /*5310*/  ULOP3.LUT UR7, UR5, 0xffff, URZ, 0xc0, !UPT ;  /* 0x0000ffff05077892 */ /* 0x000fe2000f8ec0ff */
[----:B-1----:R-:W-:-:S13]  /*5320*/  R2UR UR8, R3 ;  /* 0x00000000030872ca */ /* 0x002fda00000e0000 */
[----:B------:R-:W-:-:S04]  /*5330*/  ULOP3.LUT UR6, UR5, 0xffff, UR8, 0x80, !UPT ;  /* 0x0000ffff05067892 */ /* 0x000fc8000f8e8008 */
[----:B------:R-:W-:-:S09]  /*5340*/  UISETP.NE.AND UP0, UPT, UR6, UR7, UPT ;  /* 0x000000070600728c */ /* 0x000fd2000bf05270 */
[----:B------:R-:W-:Y:S05]  /*5350*/  BRA.U UP0, `(.L_x_60) ;  /* 0x00000001004c7547 */ /* 0x000fea000b800000 */
[----:B------:R-:W-:Y:S02]  /*5360*/  USHF.R.U32.HI UR6, URZ, 0x10, UR5 ;  /* 0x00000010ff067899 */ /* 0x000fe40008011605 */
[----:B------:R-:W-:-:S04]  /*5370*/  USHF.R.U32.HI UR7, URZ, 0x10, UR8 ;  /* 0x00000010ff077899 */ /* 0x000fc80008011608 */
[----:B------:R-:W-:-:S04]  /*5380*/  ULOP3.LUT UR7, UR7, UR6, URZ, 0xc0, !UPT ;  /* 0x0000000607077292 */ /* 0x000fc8000f8ec0ff */
[----:B------:R-:W-:-:S09]  /*5390*/  UISETP.NE.AND UP0, UPT, UR7, UR6, UPT ;  /* 0x000000060700728c */ /* 0x000fd2000bf05270 */
[----:B------:R-:W-:Y:S05]  /*53a0*/  BRA.U UP0, `(.L_x_61) ;  /* 0x00000001002c7547 */ /* 0x000fea000b800000 */
[----:B------:R-:W1:Y:S01]  /*53b0*/  S2R R4, SR_LANEID ;  /* 0x0000000000047919 */ /* 0x000e620000000000 */
[----:B------:R-:W-:-:S03]  /*53c0*/  ULOP3.LUT UR6, URZ, UR5, URZ, 0x33, !UPT ;  /* 0x00000005ff067292 */ /* 0x000fc6000f8e33ff */
[----:B------:R-:W-:Y:S02]  /*53d0*/  VOTEU.ANY UR5, UPT, PT ;  /* 0x0000000000057886 */ /* 0x000fe400038e0100 */
[----:B------:R-:W-:Y:S01]  /*53e0*/  UFLO.U32 UR5, UR5 ;  /* 0x00000005000572bd */ /* 0x000fe200080e0000 */
[----:B------:R-:W-:-:S04]  /*53f0*/  IMAD.U32 R3, RZ, RZ, UR6 ;  /* 0x00000006ff037e24 */ /* 0x000fc8000f8e00ff */
[----:B------:R-:W2:Y:S02]  /*5400*/  REDUX UR7, R3 ;  /* 0x00000000030773c4 */ /* 0x000ea40000000000 */
[----:B------:R3:W-:Y:S01]  /*5410*/  UTCATOMSWS.AND URZ, UR6 ;  /* 0x0000000600ff79e3 */ /* 0x0007e20008000000 */
[----:B-1----:R-:W-:Y:S02]  /*5420*/  ISETP.EQ.U32.AND P0, PT, R4, UR5, PT ;  /* 0x0000000504007c0c */ /* 0x002fe4000bf02070 */
[----:B--2---:R-:W-:-:S11]  /*5430*/  MOV R4, UR7 ;  /* 0x0000000700047c02 */ /* 0x004fd60008000f00 */
[----:B------:R3:W-:Y:S01]  /*5440*/  @P0 ATOMS.AND RZ, [UR9], R4 ;  /* 0x00000004ffff098c */ /* 0x0007e2000a800009 */
[----:B------:R-:W-:Y:S05]  /*5450*/  BRA `(.L_x_62) ;  /* 0x0000000000147947 */ /* 0x000fea0003800000 */
.L_x_61:
[----:B------:R-:W-:Y:S02]  /*5460*/  MOV R4, 0x5480 ;  /* 0x0000548000047802 */ /* 0x000fe40000000f00 */
[----:B------:R-:W-:Y:S05]  /*5470*/  CALL.REL.NOINC `($__internal_0_$__cuda_sm10x_tcgen05_guardrail_trap_col_being_dealloced_not_returned_by_alloc) ;  /* 0x000000bc00107944 */ /* 0x000fea0003c00000 */
[----:B------:R-:W-:Y:S05]  /*5480*/  BRA `(.L_x_62) ;  /* 0x0000000000087947 */ /* 0x000fea0003800000 */
.L_x_60:
[----:B------:R-:W-:Y:S02]  /*5490*/  MOV R4, 0x54b0 ;  /* 0x000054b000047802 */ /* 0x000fe40000000f00 */
[----:B------:R-:W-:Y:S05]  /*54a0*/  CALL.REL.NOINC `($__internal_2_$__cuda_sm10x_tcgen05_guardrail_trap_unallocated_columns_being_dealloced) ;  /* 0x000000bc001c7944 */ /* 0x000fea0003c00000 */
.L_x_62:
[----:B------:R-:W-:Y:S01]  /*54b0*/  ELECT P0, URZ, PT ;  /* 0x0000000000ff782f */ /* 0x000fe20003800000 */
[----:B------:R-:W-:-:S12]  /*54c0*/  NOP ;  /* 0x0000000000007918 */ /* 0x000fd80000000000 */
[----:B------:R-:W-:Y:S05]  /*54d0*/  @!P0 BRA `(.L_x_63) ;  /* 0x0000000000208947 */ /* 0x000fea0003800000 */
[----:B---3--:R-:W-:Y:S02]  /*54e0*/  UMOV UR6, 0x20 ;  /* 0x0000002000067882 */ /* 0x008fe40000000000 */
[----:B------:R-:W-:-:S04]  /*54f0*/  UIADD3 UR6, UPT, UPT, -UR6, 0x100000, URZ ;  /* 0x0010000006067890 */ /* 0x000fc8000fffe1ff */
[----:B------:R-:W-:Y:S02]  /*5500*/  USHF.L.U32 UR7, UR6, 0xb, URZ ;  /* 0x0000000b06077899 */ /* 0x000fe400080006ff */
[----:B------:R-:W-:Y:S01]  /*5510*/  USHF.L.U32 UR6, UR6, 0x1, URZ ;  /* 0x0000000106067899 */ /* 0x000fe200080006ff */
[----:B------:R-:W1:Y:S11]  /*5520*/  FENCE.VIEW.ASYNC.S ;  /* 0x00000000000073c6 */ /* 0x000e760000000000 */
[----:B-1----:R1:W2:Y:S01]  /*5530*/  SYNCS.EXCH.64 URZ, [UR4+0x180], UR6 ;  /* 0x0001800604ff75b2 */ /* 0x0022a20008000100 */
[----:B------:R-:W-:Y:S05]  /*5540*/  BRA `(.L_x_63) ;  /* 0x0000000000047947 */ /* 0x000fea0003800000 */
.L_x_12:
[----:B------:R-:W-:Y:S01]  /*5550*/  NOP ;  /* 0x0000000000007918 */ /* 0x000fe20000000000 */
.L_x_63:
[----:B-1-3--:R-:W-:Y:S05]  /*5560*/  BSYNC.RECONVERGENT B1 ;  /* 0x0000000000017941 */ /* 0x00afea0003800200 */
.L_x_9:
[----:B------:R-:W-:Y:S01]  /*5570*/  UISETP.NE.AND UP0, UPT, UR63, 0xd, UPT ;  /* 0x0000000d3f00788c */ /* 0x000fe2000bf05270 */
[----:B------:R-:W-:-:S08]  /*5580*/  NOP ;  /* 0x0000000000007918 */ /* 0x000fd00000000000 */
[----:B------:R-:W-:Y:S05]  /*5590*/  BRA.U UP0, `(.L_x_64) ;  /* 0x0000000500b87547 */ /* 0x000fea000b800000 */
[----:B------:R-:W-:-:S08]  /*55a0*/  NOP ;  /* 0x0000000000007918 */ /* 0x000fd00000000000 */
[----:B------:R-:W1:-:S00]  /*55b0*/  USETMAXREG.DEALLOC.CTAPOOL 0x30 ;  /* 0x00000030000079c8 */ /* 0x000e4000080e0500 */
[----:B------:R-:W3:Y:S01]  /*55c0*/  S2UR UR11, SR_CTAID.X ;  /* 0x00000000000b79c3 */ /* 0x000ee20000002500 */
[----:B------:R-:W3:Y:S01]  /*55d0*/  LDCU UR4, c[0x0][0x640] ;  /* 0x0000c800ff0477ac */ /* 0x000ee20008000800 */
[----:B------:R-:W4:Y:S01]  /*55e0*/  LDCU.U8 UR8, c[0x0][0x644] ;  /* 0x0000c880ff0877ac */ /* 0x000f220008000000 */
[----:B------:R-:W5:Y:S01]  /*55f0*/  LDCU.U8 UR7, c[0x0][0x645] ;  /* 0x0000c8a0ff0777ac */ /* 0x000f620008000000 */
[----:B------:R-:W2:Y:S01]  /*5600*/  LDCU UR6, c[0x0][0x654] ;  /* 0x0000ca80ff0677ac */ /* 0x000ea20008000800 */
[----:B------:R-:W1:Y:S01]  /*5610*/  LDCU.U8 UR14, c[0x0][0x638] ;  /* 0x0000c700ff0e77ac */ /* 0x000e620008000000 */
[----:B------:R-:W1:Y:S01]  /*5620*/  LDCU.U8 UR15, c[0x0][0x650] ;  /* 0x0000ca00ff0f77ac */ /* 0x000e620008000000 */
[----:B---3--:R-:W-:Y:S01]  /*5630*/  UIMAD.WIDE.U32 UR4, UR11, UR4, URZ ;  /* 0x000000040b0472a5 */ /* 0x008fe2000f8e00ff */
[----:B------:R-:W3:Y:S03]  /*5640*/  LDCU.U8 UR12, c[0x0][0x639] ;  /* 0x0000c720ff0c77ac */ /* 0x000ee60008000000 */
[----:B------:R-:W-:Y:S01]  /*5650*/  UIADD3 UR4, UPT, UPT, -UR5, UR11, URZ ;  /* 0x0000000b05047290 */ /* 0x000fe2000fffe1ff */
[----:B------:R-:W3:Y:S03]  /*5660*/  LDCU.U8 UR13, c[0x0][0x651] ;  /* 0x0000ca20ff0d77ac */ /* 0x000ee60008000000 */
[----:B----4-:R-:W-:Y:S01]  /*5670*/  USHF.R.U32.HI UR4, URZ, UR8, UR4 ;  /* 0x00000008ff047299 */ /* 0x010fe20008011604 */
[----:B------:R-:W4:Y:S03]  /*5680*/  LDCU.64 UR8, c[0x0][0x630] ;  /* 0x0000c600ff0877ac */ /* 0x000f260008000a00 */
[----:B------:R-:W-:-:S04]  /*5690*/  UIADD3 UR4, UPT, UPT, UR5, UR4, URZ ;  /* 0x0000000405047290 */ /* 0x000fc8000fffe0ff */
[----:B-----5:R-:W-:Y:S01]  /*56a0*/  USHF.R.U32.HI UR10, URZ, UR7, UR4 ;  /* 0x00000007ff0a7299 */ /* 0x020fe20008011604 */
[----:B------:R-:W5:Y:S03]  /*56b0*/  LDCU UR7, c[0x0][0x63c] ;  /* 0x0000c780ff0777ac */ /* 0x000f660008000800 */
[----:B--2---:R-:W-:Y:S02]  /*56c0*/  UISETP.GE.AND UP0, UPT, UR10, UR6, UPT ;  /* 0x000000060a00728c */ /* 0x004fe4000bf06270 */
[----:B------:R-:W-:Y:S02]  /*56d0*/  UIADD3 UR4, UPT, UPT, -UR10, URZ, URZ ;  /* 0x000000ff0a047290 */ /* 0x000fe4000fffe1ff */
[----:B-1----:R-:W-:Y:S01]  /*56e0*/  USEL UR6, UR14, UR15, !UP0 ;  /* 0x0000000f0e067287 */ /* 0x002fe2000c000000 */
[----:B------:R-:W1:Y:S03]  /*56f0*/  LDCU.U8 UR15, c[0x0][0x62c] ;  /* 0x0000c580ff0f77ac */ /* 0x000e660008000000 */
[----:B------:R-:W-:-:S03]  /*5700*/  ULOP3.LUT UR6, UR6, 0xff, URZ, 0xc0, !UPT ;  /* 0x000000ff06067892 */ /* 0x000fc6000f8ec0ff */
[----:B----4-:R-:W2:Y:S01]  /*5710*/  @UP0 LDCU UR9, c[0x0][0x64c] ;  /* 0x0000c980ff0907ac */ /* 0x010ea20008000800 */
[----:B-----5:R-:W-:Y:S01]  /*5720*/  UIMAD UR7, UR4, UR7, UR11 ;  /* 0x00000007040772a4 */ /* 0x020fe2000f8e020b */
[----:B------:R-:W4:Y:S01]  /*5730*/  @UP0 LDCU UR8, c[0x0][0x648] ;  /* 0x0000c900ff0807ac */ /* 0x000f220008000800 */
[----:B------:R-:W5:Y:S02]  /*5740*/  LDCU.U8 UR14, c[0x0][0x62d] ;  /* 0x0000c5a0ff0e77ac */ /* 0x000f640008000000 */
[----:B--2---:R-:W-:Y:S02]  /*5750*/  UIMAD.WIDE.U32 UR4, UR7, UR9, URZ ;  /* 0x00000009070472a5 */ /* 0x004fe4000f8e00ff */
[----:B---3--:R-:W-:Y:S02]  /*5760*/  USEL UR9, UR12, UR13, !UP0 ;  /* 0x0000000d0c097287 */ /* 0x008fe4000c000000 */
[----:B------:R-:W-:Y:S01]  /*5770*/  UIADD3 UR4, UPT, UPT, UR7, -UR5, URZ ;  /* 0x8000000507047290 */ /* 0x000fe2000fffe0ff */
[----:B------:R-:W2:Y:S03]  /*5780*/  LDCU.64 UR12, c[0x0][0x620] ;  /* 0x0000c400ff0c77ac */ /* 0x000ea60008000a00 */
[----:B------:R-:W-:-:S02]  /*5790*/  USHF.R.U32.HI UR4, URZ, UR6, UR4 ;  /* 0x00000006ff047299 */ /* 0x000fc40008011604 */
[----:B------:R-:W-:Y:S02]  /*57a0*/  ULOP3.LUT UR6, UR9, 0xff, URZ, 0xc0, !UPT ;  /* 0x000000ff09067892 */ /* 0x000fe4000f8ec0ff */
[----:B------:R-:W-:Y:S01]  /*57b0*/  UIADD3 UR4, UPT, UPT, UR5, UR4, URZ ;  /* 0x0000000405047290 */ /* 0x000fe2000fffe0ff */
[----:B------:R-:W3:Y:S03]  /*57c0*/  LDCU UR5, c[0x0][0x628] ;  /* 0x0000c500ff0577ac */ /* 0x000ee60008000800 */
[----:B------:R-:W-:-:S04]  /*57d0*/  USHF.R.U32.HI UR9, URZ, UR6, UR4 ;  /* 0x00000006ff097299 */ /* 0x000fc80008011604 */
[----:B------:R-:W-:-:S04]  /*57e0*/  UIADD3 UR4, UPT, UPT, -UR9, URZ, URZ ;  /* 0x000000ff09047290 */ /* 0x000fc8000fffe1ff */
[----:B----4-:R-:W-:-:S04]  /*57f0*/  UIMAD UR4, UR8, UR4, UR7 ;  /* 0x00000004080472a4 */ /* 0x010fc8000f8e0207 */
[----:B--2---:R-:W-:-:S04]  /*5800*/  UIMAD UR6, UR10, UR12, UR4 ;  /* 0x0000000c0a0672a4 */ /* 0x004fc8000f8e0204 */
[----:B---3--:R-:W-:-:S07]  /*5810*/  UIMAD.WIDE.U32 UR4, UR6, UR5, URZ ;  /* 0x00000005060472a5 */ /* 0x008fce000f8e00ff */
[----:B------:R-:W-:Y:S02]  /*5820*/  UMOV UR4, UR5 ;  /* 0x0000000500047c82 */ /* 0x000fe40008000000 */
[----:B------:R-:W-:Y:S02]  /*5830*/  UIADD3 UR36, UPT, UPT, UR6, -UR4, URZ ;  /* 0x8000000406247290 */ /* 0x000fe4000fffe0ff */
[----:B------:R-:W2:Y:S02]  /*5840*/  LDCU UR5, c[0x0][0x60c] ;  /* 0x0000c180ff0577ac */ /* 0x000ea40008000800 */
[----:B-1----:R-:W-:-:S04]  /*5850*/  USHF.R.U32.HI UR36, URZ, UR15, UR36 ;  /* 0x0000000fff247299 */ /* 0x002fc80008011624 */
[----:B------:R-:W-:-:S04]  /*5860*/  UIADD3 UR36, UPT, UPT, UR4, UR36, URZ ;  /* 0x0000002404247290 */ /* 0x000fc8000fffe0ff */
[----:B-----5:R-:W-:-:S04]  /*5870*/  USHF.R.U32.HI UR36, URZ, UR14, UR36 ;  /* 0x0000000eff247299 */ /* 0x020fc80008011624 */
[----:B------:R-:W-:Y:S02]  /*5880*/  UIADD3 UR35, UPT, UPT, -UR36, URZ, URZ ;  /* 0x000000ff24237290 */ /* 0x000fe4000fffe1ff */
[----:B--2---:R-:W-:Y:S02]  /*5890*/  UISETP.GE.AND UP0, UPT, UR11, UR5, UPT ;  /* 0x000000050b00728c */ /* 0x004fe4000bf06270 */
[----:B------:R-:W-:-:S07]  /*58a0*/  UIMAD UR35, UR35, UR13, UR6 ;  /* 0x0000000d232372a4 */ /* 0x000fce000f8e0206 */
[----:B------:R-:W-:Y:S05]  /*58b0*/  BRA.U UP0, `(.L_x_64) ;  /* 0x0000000100f07547 */ /* 0x000fea000b800000 */
[----:B------:R-:W1:Y:S01]  /*58c0*/  S2UR UR4, SR_CgaCtaId ;  /* 0x00000000000479c3 */ /* 0x000e620000008800 */
[----:B------:R-:W-:Y:S01]  /*58d0*/  UMOV UR5, 0x400 ;  /* 0x0000040000057882 */ /* 0x000fe20000000000 */
[----:B------:R-:W2:Y:S01]  /*58e0*/  LDCU UR8, c[0x0][0x614] ;  /* 0x0000c280ff0877ac */ /* 0x000ea20008000800 */
[----:B------:R-:W3:Y:S05]  /*58f0*/  LDCU.64 UR6, c[0x0][0x348] ;  /* 0x00006900ff0677ac */ /* 0x000eea0008000a00 */
[----:B------:R-:W4:Y:S01]  /*5900*/  S2UR UR10, SR_CTAID.X ;  /* 0x00000000000a79c3 */ /* 0x000f220000002500 */
[----:B------:R-:W-:Y:S01]  /*5910*/  UMOV UR33, URZ ;  /* 0x000000ff00217c82 */ /* 0x000fe20008000000 */
[----:B------:R-:W-:Y:S01]  /*5920*/  UMOV UR17, 0x20 ;  /* 0x0000002000117882 */ /* 0x000fe20000000000 */
[----:B------:R-:W-:Y:S01]  /*5930*/  UMOV UR19, UR35 ;  /* 0x0000002300137c82 */ /* 0x000fe20008000000 */
[----:B------:R-:W-:Y:S01]  /*5940*/  UMOV UR20, UR36 ;  /* 0x0000002400147c82 */ /* 0x000fe20008000000 */
[----:B------:R-:W-:Y:S01]  /*5950*/  UMOV UR11, UR35 ;  /* 0x00000023000b7c82 */ /* 0x000fe20008000000 */
[----:B------:R-:W-:Y:S01]  /*5960*/  UMOV UR12, UR36 ;  /* 0x00000024000c7c82 */ /* 0x000fe20008000000 */
[----:B-1----:R-:W-:-:S02]  /*5970*/  ULEA UR4, UR4, UR5, 0x18 ;  /* 0x0000000504047291 */ /* 0x002fc4000f8ec0ff */
[----:B------:R-:W-:Y:S02]  /*5980*/  ULOP3.LUT UR5, URZ, UR9, URZ, 0x33, !UPT ;  /* 0x00000009ff057292 */ /* 0x000fe4000f8e33ff */
[----:B---3--:R-:W-:Y:S02]  /*5990*/  UIADD3 UR6, UP0, UPT, UR6, 0x200, URZ ;  /* 0x0000020006067890 */ /* 0x008fe4000ff1e0ff */
[----:B--2---:R-:W-:Y:S02]  /*59a0*/  UIADD3 UR5, UPT, UPT, UR5, UR8, URZ ;  /* 0x0000000805057290 */ /* 0x004fe4000fffe0ff */
[----:B----4-:R-:W-:Y:S01]  /*59b0*/  ULOP3.LUT UR10, UR10, 0x1, URZ, 0xc0, !UPT ;  /* 0x000000010a0a7892 */ /* 0x010fe2000f8ec0ff */
[----:B------:R-:W1:Y:S01]  /*59c0*/  SYNCS.PHASECHK.TRANS64.TRYWAIT P0, [UR4+0x140], RZ ;  /* 0x000140ffff0075a7 */ /* 0x000e620008001104 */
[----:B------:R-:W-:Y:S02]  /*59d0*/  UIADD3.X UR7, UPT, UPT, URZ, UR7, URZ, UP0, !UPT ;  /* 0x00000007ff077290 */ /* 0x000fe400087fe4ff */
[----:B------:R-:W-:-:S02]  /*59e0*/  ULEA UR5, UR5, UR10, 0x2 ;  /* 0x0000000a05057291 */ /* 0x000fc4000f8e10ff */
[----:B------:R-:W-:Y:S02]  /*59f0*/  UIADD3 UR32, UPT, UPT, UR4, 0xc00, URZ ;  /* 0x00000c0004207890 */ /* 0x000fe4000fffe0ff */
[----:B------:R-:W-:Y:S02]  /*5a00*/  USHF.L.U32 UR34, UR5, 0x7, URZ ;  /* 0x0000000705227899 */ /* 0x000fe400080006ff */
[----:B------:R-:W-:Y:S02]  /*5a10*/  UIADD3 UR16, UPT, UPT, UR4, 0x2c00, URZ ;  /* 0x00002c0004107890 */ /* 0x000fe4000fffe0ff */
[----:B------:R-:W-:Y:S01]  /*5a20*/  UIADD3 UR8, UPT, UPT, UR4, 0x4c00, URZ ;  /* 0x00004c0004087890 */ /* 0x000fe2000fffe0ff */
[----:B------:R-:W-:Y:S02]  /*5a30*/  UMOV UR9, 0x40 ;  /* 0x0000004000097882 */ /* 0x000fe40000000000 */
[----:B------:R-:W-:Y:S01]  /*5a40*/  UMOV UR18, UR34 ;  /* 0x0000002200127c82 */ /* 0x000fe20008000000 */
[----:B------:R-:W-:Y:S01]  /*5a50*/  UMOV UR10, UR34 ;  /* 0x00000022000a7c82 */ /* 0x000fe20008000000 */
[----:B-1----:R-:W-:Y:S07]  /*5a60*/  @!P0 BRA `(.L_x_65) ;  /* 0x000000ac00dc8947 */ /* 0x002fee0003800000 */
.L_x_149:
[----:B------:R-:W-:Y:S01]  /*5a70*/  UTMASTG.4D [UR32], [UR6], desc[URZ] ;  /* 0x0000ff20060073b5 */ /* 0x000fe20008019000 */
[----:B------:R-:W-:Y:S01]  /*5a80*/  UIADD3 UR26, UPT, UPT, UR34, 0x100, URZ ;  /* 0x00000100221a7890 */ /* 0x000fe2000fffe0ff */
[----:B------:R-:W-:Y:S01]  /*5a90*/  UMOV UR14, URZ ;  /* 0x000000ff000e7c82 */ /* 0x000fe20008000000 */
[----:B------:R-:W-:Y:S01]  /*5aa0*/  UMOV UR15, URZ ;  /* 0x000000ff000f7c82 */ /* 0x000fe20008000000 */
[----:B------:R-:W-:Y:S01]  /*5ab0*/  UMOV UR27, UR35 ;  /* 0x00000023001b7c82 */ /* 0x000fe20008000000 */
[----:B------:R-:W-:Y:S01]  /*5ac0*/  UMOV UR28, UR36 ;  /* 0x00000024001c7c82 */ /* 0x000fe20008000000 */
[----:B------:R-:W-:Y:S01]  /*5ad0*/  UIADD3 UR24, UPT, UPT, UR4, 0x6c00, URZ ;  /* 0x00006c0004187890 */ /* 0x000fe2000fffe0ff */
[----:B------:R2:W-:Y:S01]  /*5ae0*/  UTMASTG.4D [UR16], [UR6], desc[URZ] ;  /* 0x0000ff10060073b5 */ /* 0x0005e20008019000 */
[----:B------:R-:W-:Y:S01]  /*5af0*/  UMOV UR25, UR33 ;  /* 0x0000002100197c82 */ /* 0x000fe20008000000 */
[----:B------:R3:W-:Y:S01]  /*5b00*/  UTMASTG.4D [UR8], [UR6], desc[URZ] ;  /* 0x0000ff08060073b5 */ /* 0x0007e20008019000 */
[----:B------:R0:W-:Y:S01]  /*5b10*/  UTMACMDFLUSH ;  /* 0x00000000000079b7 */ /* 0x0001e20000000000 */
[----:B------:R-:W4:Y:S01]  /*5b20*/  SYNCS.PHASECHK.TRANS64.TRYWAIT P0, [UR4+0x148], RZ ;  /* 0x000148ffff0075a7 */ /* 0x000f220008001104 */
[----:B--2---:R-:W-:Y:S01]  /*5b30*/  UMOV UR17, 0x20 ;  /* 0x0000002000117882 */ /* 0x004fe20000000000 */
[----:B------:R-:W-:Y:S01]  /*5b40*/  UMOV UR19, UR35 ;  /* 0x0000002300137c82 */ /* 0x000fe20008000000 */
[----:B------:R-:W-:Y:S01]  /*5b50*/  UIADD3 UR16, UPT, UPT, UR4, 0x8c00, URZ ;  /* 0x00008c0004107890 */ /* 0x000fe2000fffe0ff */
[----:B------:R-:W-:Y:S01]  /*5b60*/  UMOV UR20, UR36 ;  /* 0x0000002400147c82 */ /* 0x000fe20008000000 */
[----:B------:R-:W-:Y:S01]  /*5b70*/  UMOV UR18, UR26 ;  /* 0x0000001a00127c82 */ /* 0x000fe20008000000 */
[----:B---3--:R-:W-:Y:S01]  /*5b80*/  UIADD3 UR8, UPT, UPT, UR4, 0xac00, URZ ;  /* 0x0000ac0004087890 */ /* 0x008fe2000fffe0ff */
[----:B------:R-:W-:Y:S01]  /*5b90*/  UMOV UR9, 0x40 ;  /* 0x0000004000097882 */ /* 0x000fe20000000000 */
[----:B------:R-:W-:Y:S01]  /*5ba0*/  UMOV UR11, UR35 ;  /* 0x00000023000b7c82 */ /* 0x000fe20008000000 */
[----:B------:R-:W-:Y:S01]  /*5bb0*/  UMOV UR12, UR36 ;  /* 0x00000024000c7c82 */ /* 0x000fe20008000000 */
[----:B----4-:R-:W-:Y:S08]  /*5bc0*/  @!P0 BRA `(.L_x_66) ;  /* 0x000000ac009c8947 */ /* 0x010ff00003800000 */
.L_x_151:
[----:B------:R3:W-:Y:S01]  /*5bd0*/  UTMASTG.4D [UR24], [UR6], desc[UR14] ;  /* 0x00000e18060073b5 */ /* 0x0007e20008019000 */
[----:B------:R-:W-:Y:S01]  /*5be0*/  UMOV UR10, UR26 ;  /* 0x0000001a000a7c82 */ /* 0x000fe20008000000 */
[----:B-1----:R-:W-:Y:S01]  /*5bf0*/  HFMA2 R3, -RZ, RZ, 0, 5.9604644775390625e-08 ;  /* 0x00000001ff037431 */ /* 0x002fe200000001ff */
[----:B------:R3:W-:Y:S01]  /*5c00*/  UTMASTG.4D [UR16], [UR6], desc[UR14] ;  /* 0x00000e10060073b5 */ /* 0x0007e20008019000 */
[----:B------:R3:W-:Y:S01]  /*5c10*/  UTMASTG.4D [UR8], [UR6], desc[UR14] ;  /* 0x00000e08060073b5 */ /* 0x0007e20008019000 */
[----:B------:R0:W-:Y:S01]  /*5c20*/  UTMACMDFLUSH ;  /* 0x00000000000079b7 */ /* 0x0001e20000000000 */
[----:B------:R-:W-:-:S04]  /*5c30*/  DEPBAR.LE SB0, 0x1 ;  /* 0x000080400000791a */ /* 0x000fc80000000000 */
[----:B------:R3:W-:Y:S01]  /*5c40*/  SYNCS.ARRIVE.TRANS64.ART0 RZ, [UR4+0x150], R3 ;  /* 0x00015003ffff79a7 */ /* 0x0007e20008500004 */
[----:B------:R-:W-:-:S04]  /*5c50*/  DEPBAR.LE SB0, 0x0 ;  /* 0x000080000000791a */ /* 0x000fc80000000000 */
[----:B------:R3:W-:Y:S01]  /*5c60*/  SYNCS.ARRIVE.TRANS64.ART0 RZ, [UR4+0x158], R3 ;  /* 0x00015803ffff79a7 */ /* 0x0007e20008500004 */
[----:B------:R-:W-:Y:S01]  /*5c70*/  NOP ;  /* 0x0000000000007918 */ /* 0x000fe20000000000 */
.L_x_64:
[----:B------:R-:W-:-:S09]  /*5c80*/  UISETP.GT.AND UP0, UPT, UR63, 0x7, UPT ;  /* 0x000000073f00788c */ /* 0x000fd2000bf04270 */
[----:B------:R-:W-:Y:S05]  /*5c90*/  BRA.U UP0, `(.L_x_67) ;  /* 0x0000007900007547 */ /* 0x000fea000b800000 */
[----:B------:R-:W-:Y:S01]  /*5ca0*/  NOP ;  /* 0x0000000000007918 */ /* 0x000fe20000000000 */
.L_x_68:
[----:B------:R-:W-:-:S08]  /*5cb0*/  NOP ;  /* 0x0000000000007918 */ /* 0x000fd00000000000 */
[----:B------:R-:W1:Y:S02]  /*5cc0*/  USETMAXREG.TRY_ALLOC.CTAPOOL UP0, 0xc0 ;  /* 0x000000c0000079c8 */ /* 0x000e640008000600 */
[----:B-1----:R-:W-:Y:S05]  /*5cd0*/  BRA.U !UP0, `(.L_x_68) ;  /* 0xfffffffd08f47547 */ /* 0x002fea000b83ffff */
[----:B------:R-:W1:Y:S01]  /*5ce0*/  S2UR UR5, SR_CTAID.X ;  /* 0x00000000000579c3 */ /* 0x000e620000002500 */
[----:B------:R-:W1:Y:S01]  /*5cf0*/  LDCU UR4, c[0x0][0x60c] ;  /* 0x0000c180ff0477ac */ /* 0x000e620008000800 */
[----:B---3--:R-:W-:Y:S01]  /*5d00*/  UMOV UR9, 0x1 ;  /* 0x0000000100097882 */ /* 0x008fe20000000000 */
[----:B-1----:R-:W-:-:S05]  /*5d10*/  UISETP.GE.AND UP0, UPT, UR5, UR4, UPT ;  /* 0x000000040500728c */ /* 0x002fca000bf06270 */
[----:B--2---:R-:W-:Y:S06]  /*5d20*/  BAR.SYNC.DEFER_BLOCKING 0x2, 0x1a0 ;  /* 0x0086800000007b1d */ /* 0x004fec0000010000 */
[----:B------:R-:W-:Y:S05]  /*5d30*/  BRA.U UP0, `(.L_x_69) ;  /* 0x0000007500a87547 */ /* 0x000fea000b800000 */
[----:B------:R-:W1:Y:S01]  /*5d40*/  S2UR UR4, SR_CgaCtaId ;  /* 0x00000000000479c3 */ /* 0x000e620000008800 */
[----:B------:R-:W-:Y:S01]  /*5d50*/  UISETP.GT.AND UP2, UPT, UR63, 0x3, UPT ;  /* 0x000000033f00788c */ /* 0x000fe2000bf44270 */
[----:B------:R-:W-:Y:S01]  /*5d60*/  HFMA2 R3, -RZ, RZ, -0.0 , 0 ;  /* 0x80000000ff037431 */ /* 0x000fe200000001ff */
[----:B------:R-:W-:Y:S01]  /*5d70*/  UMOV UR18, 0x400 ;  /* 0x0000040000127882 */ /* 0x000fe20000000000 */
[----:B------:R-:W2:Y:S04]  /*5d80*/  LDCU.U8 UR9, c[0x0][0x644] ;  /* 0x0000c880ff0977ac */ /* 0x000ea80008000000 */
[----:B------:R-:W3:Y:S01]  /*5d90*/  S2UR UR8, SR_CTAID.X ;  /* 0x00000000000879c3 */ /* 0x000ee20000002500 */
[----:B------:R-:W4:Y:S01]  /*5da0*/  LDCU.U8 UR7, c[0x0][0x645] ;  /* 0x0000c8a0ff0777ac */ /* 0x000f220008000000 */
[----:B------:R-:W5:Y:S01]  /*5db0*/  LDCU UR6, c[0x0][0x654] ;  /* 0x0000ca80ff0677ac */ /* 0x000f620008000800 */
[----:B------:R-:W2:Y:S01]  /*5dc0*/  LDCU UR22, c[0x0][0x38c] ;  /* 0x00007180ff1677ac */ /* 0x000ea20008000800 */
[----:B------:R-:W2:Y:S01]  /*5dd0*/  LDCU UR20, c[0x0][0x380] ;  /* 0x00007000ff1477ac */ /* 0x000ea20008000800 */
[----:B-1----:R-:W-:Y:S01]  /*5de0*/  ULEA UR18, UR4, UR18, 0x18 ;  /* 0x0000001204127291 */ /* 0x002fe2000f8ec0ff */
[----:B------:R-:W1:Y:S03]  /*5df0*/  LDCU UR4, c[0x0][0x640] ;  /* 0x0000c800ff0477ac */ /* 0x000e660008000800 */
[----:B------:R-:W-:-:S02]  /*5e00*/  UIADD3 UR21, UPT, UPT, UR18, 0x8, URZ ;  /* 0x0000000812157890 */ /* 0x000fc4000fffe0ff */
[----:B------:R-:W-:Y:S02]  /*5e10*/  @!UP2 UIADD3 UR21, UPT, UPT, UR18, URZ, URZ ;  /* 0x000000ff1215a290 */ /* 0x000fe4000fffe0ff */
[----:B---3--:R-:W-:Y:S02]  /*5e20*/  USHF.L.U32 UR12, UR8, 0x7, URZ ;  /* 0x00000007080c7899 */ /* 0x008fe400080006ff */
[----:B------:R-:W-:Y:S02]  /*5e30*/  UIADD3 UR14, UPT, UPT, UR21, 0xc0, URZ ;  /* 0x000000c0150e7890 */ /* 0x000fe4000fffe0ff */
[----:B------:R-:W-:-:S03]  /*5e40*/  UIADD3 UR13, UPT, UPT, UR21, 0x130, URZ ;  /* 0x00000130150d7890 */ /* 0x000fc6000fffe0ff */
[----:B------:R-:W3:Y:S01]  /*5e50*/  SYNCS.PHASECHK.TRANS64.TRYWAIT P0, [UR21+0x130], R3 ;  /* 0x00013003ff0075a7 */ /* 0x000ee20008001115 */
[----:B-1----:R-:W-:-:S04]  /*5e60*/  UIMAD.WIDE.U32 UR4, UR8, UR4, URZ ;  /* 0x00000004080472a5 */ /* 0x002fc8000f8e00ff */
[----:B------:R-:W-:-:S04]  /*5e70*/  UIADD3 UR4, UPT, UPT, -UR5, UR8, URZ ;  /* 0x0000000805047290 */ /* 0x000fc8000fffe1ff */
[----:B--2---:R-:W-:Y:S01]  /*5e80*/  USHF.R.U32.HI UR4, URZ, UR9, UR4 ;  /* 0x00000009ff047299 */ /* 0x004fe20008011604 */
[----:B------:R-:W1:Y:S03]  /*5e90*/  LDCU.U8 UR9, c[0x0][0x650] ;  /* 0x0000ca00ff0977ac */ /* 0x000e660008000000 */
[----:B------:R-:W-:Y:S01]  /*5ea0*/  UIADD3 UR4, UPT, UPT, UR5, UR4, URZ ;  /* 0x0000000405047290 */ /* 0x000fe2000fffe0ff */
[----:B------:R-:W2:Y:S03]  /*5eb0*/  LDCU UR5, c[0x0][0x634] ;  /* 0x0000c680ff0577ac */ /* 0x000ea60008000800 */
[----:B----4-:R-:W-:Y:S01]  /*5ec0*/  USHF.R.U32.HI UR4, URZ, UR7, UR4 ;  /* 0x00000007ff047299 */ /* 0x010fe20008011604 */
[----:B------:R-:W1:Y:S03]  /*5ed0*/  LDCU.U8 UR7, c[0x0][0x638] ;  /* 0x0000c700ff0777ac */ /* 0x000e660008000000 */
[----:B-----5:R-:W-:Y:S01]  /*5ee0*/  UISETP.GE.AND UP0, UPT, UR4, UR6, UPT ;  /* 0x000000060400728c */ /* 0x020fe2000bf06270 */
[----:B------:R-:W4:Y:S01]  /*5ef0*/  LDCU UR6, c[0x0][0x63c] ;  /* 0x0000c780ff0677ac */ /* 0x000f220008000800 */
[----:B------:R-:W-:-:S09]  /*5f00*/  UIADD3 UR4, UPT, UPT, -UR4, URZ, URZ ;  /* 0x000000ff04047290 */ /* 0x000fd2000fffe1ff */
[----:B--2---:R-:W2:Y:S01]  /*5f10*/  @UP0 LDCU UR5, c[0x0][0x64c] ;  /* 0x0000c980ff0507ac */ /* 0x004ea20008000800 */
[----:B-1----:R-:W-:Y:S02]  /*5f20*/  USEL UR7, UR7, UR9, !UP0 ;  /* 0x0000000907077287 */ /* 0x002fe4000c000000 */
[----:B----4-:R-:W-:Y:S01]  /*5f30*/  UIMAD UR6, UR4, UR6, UR8 ;  /* 0x00000006040672a4 */ /* 0x010fe2000f8e0208 */
[----:B--23--:R-:W-:Y:S11]  /*5f40*/  @!P0 BRA `(.L_x_70) ;  /* 0x000000a800d48947 */ /* 0x00cff60003800000 */
.L_x_153:
[----:B------:R-:W2:Y:S01]  /*5f50*/  SYNCS.PHASECHK.TRANS64.TRYWAIT P0, [UR14], RZ ;  /* 0x000000ffff0075a7 */ /* 0x000ea2000800110e */
[----:B------:R-:W3:Y:S01]  /*5f60*/  LDCU.U8 UR8, c[0x0][0x639] ;  /* 0x0000c720ff0877ac */ /* 0x000ee20008000000 */
[----:B-1----:R-:W-:Y:S01]  /*5f70*/  IMAD.U32 R3, RZ, RZ, UR12 ;  /* 0x0000000cff037e24 */ /* 0x002fe2000f8e00ff */
[C---:B------:R-:W-:Y:S01]  /*5f80*/  LOP3.LUT R4, R2.reuse, 0x7f, RZ, 0xc0, !PT ;  /* 0x0000007f02047812 */ /* 0x040fe200078ec0ff */
[----:B------:R-:W-:Y:S01]  /*5f90*/  IMAD.U32 R84, R2, 0x10000, RZ ;  /* 0x0001000002547824 */ /* 0x000fe200078e00ff */
[----:B------:R-:W3:Y:S01]  /*5fa0*/  LDCU.U8 UR9, c[0x0][0x651] ;  /* 0x0000ca20ff0977ac */ /* 0x000ee20008000000 */
[----:B------:R-:W-:Y:S02]  /*5fb0*/  MOV R36, UR20 ;  /* 0x0000001400247c02 */ /* 0x000fe40008000f00 */
[----:B------:R-:W-:Y:S01]  /*5fc0*/  LOP3.LUT R4, R4, 0x80, R3, 0xf8, !PT ;  /* 0x0000008004047812 */ /* 0x000fe200078ef803 */
[----:B------:R-:W-:Y:S01]  /*5fd0*/  UIMAD.WIDE.U32 UR4, UR6, UR5, URZ ;  /* 0x00000005060472a5 */ /* 0x000fe2000f8e00ff */
[----:B------:R-:W1:Y:S01]  /*5fe0*/  LDCU UR15, c[0x0][0x614] ;  /* 0x0000c280ff0f77ac */ /* 0x000e620008000800 */
[----:B------:R-:W-:-:S02]  /*5ff0*/  ULOP3.LUT UR7, UR7, 0xff, URZ, 0xc0, !UPT ;  /* 0x000000ff07077892 */ /* 0x000fc4000f8ec0ff */
[----:B------:R-:W-:Y:S01]  /*6000*/  UIADD3 UR4, UPT, UPT, UR6, -UR5, URZ ;  /* 0x8000000506047290 */ /* 0x000fe2000fffe0ff */
[----:B------:R-:W-:Y:S01]  /*6010*/  UMOV UR24, 0x0 ;  /* 0x0000000000187882 */ /* 0x000fe20000000000 */
[----:B------:R-:W-:Y:S02]  /*6020*/  UMOV UR25, 0x1 ;  /* 0x0000000100197882 */ /* 0x000fe40000000000 */
[----:B------:R-:W-:Y:S02]  /*6030*/  USHF.R.U32.HI UR4, URZ, UR7, UR4 ;  /* 0x00000007ff047299 */ /* 0x000fe40008011604 */
[----:B---3--:R-:W-:Y:S02]  /*6040*/  USEL UR6, UR8, UR9, !UP0 ;  /* 0x0000000908067287 */ /* 0x008fe4000c000000 */
[----:B------:R-:W-:Y:S02]  /*6050*/  UIADD3 UR4, UPT, UPT, UR5, UR4, URZ ;  /* 0x0000000405047290 */ /* 0x000fe4000fffe0ff */
[----:B------:R-:W-:-:S02]  /*6060*/  ULOP3.LUT UR6, UR6, 0xff, URZ, 0xc0, !UPT ;  /* 0x000000ff06067892 */ /* 0x000fc4000f8ec0ff */
[----:B------:R-:W-:Y:S02]  /*6070*/  UIADD3 UR7, UPT, UPT, UR22, -UR20, URZ ;  /* 0x8000001416077290 */ /* 0x000fe4000fffe0ff */
[----:B------:R-:W-:Y:S02]  /*6080*/  USHF.R.U32.HI UR10, URZ, UR6, UR4 ;  /* 0x00000006ff0a7299 */ /* 0x000fe40008011604 */
[----:B------:R-:W-:Y:S02]  /*6090*/  UIADD3 UR9, UPT, UPT, UR22, -0x1, URZ ;  /* 0xffffffff16097890 */ /* 0x000fe4000fffe0ff */
[----:B-1----:R-:W-:Y:S02]  /*60a0*/  UIADD3 UR4, UPT, UPT, -UR10, UR15, URZ ;  /* 0x0000000f0a047290 */ /* 0x002fe4000fffe1ff */
[----:B------:R-:W-:Y:S02]  /*60b0*/  UIADD3 UR5, UPT, UPT, -UR22, URZ, URZ ;  /* 0x000000ff16057290 */ /* 0x000fe4000fffe1ff */
[----:B------:R-:W-:-:S02]  /*60c0*/  ULEA UR8, UR4, UR7, 0x8 ;  /* 0x0000000704087291 */ /* 0x000fc4000f8e40ff */
[----:B------:R-:W-:Y:S02]  /*60d0*/  USHF.R.S32.HI UR4, URZ, 0x1f, UR9 ;  /* 0x0000001fff047899 */ /* 0x000fe40008011409 */
[----:B------:R-:W-:Y:S02]  /*60e0*/  USHF.R.S32.HI UR5, URZ, 0x1f, UR5 ;  /* 0x0000001fff057899 */ /* 0x000fe40008011405 */
[----:B------:R-:W-:Y:S02]  /*60f0*/  UIADD3 UR6, UPT, UPT, -UR8, URZ, URZ ;  /* 0x000000ff08067290 */ /* 0x000fe4000fffe1ff */
[----:B------:R-:W-:Y:S02]  /*6100*/  ULEA.HI UR9, UR4, UR9, URZ, 0x7 ;  /* 0x0000000904097291 */ /* 0x000fe4000f8f38ff */
[----:B------:R-:W-:Y:S02]  /*6110*/  ULEA.HI UR7, UR5, -UR22, URZ, 0x7 ;  /* 0x8000001605077291 */ /* 0x000fe4000f8f38ff */
[----:B------:R-:W-:-:S02]  /*6120*/  USHF.R.S32.HI UR4, URZ, 0x1f, UR6 ;  /* 0x0000001fff047899 */ /* 0x000fc40008011406 */
[----:B------:R-:W-:Y:S02]  /*6130*/  UIADD3 UR5, UPT, UPT, UR8, -0x1, URZ ;  /* 0xffffffff08057890 */ /* 0x000fe4000fffe0ff */
[----:B------:R-:W-:Y:S02]  /*6140*/  UISETP.GT.AND UP0, UPT, UR22, URZ, UPT ;  /* 0x000000ff1600728c */ /* 0x000fe4000bf04270 */
[----:B------:R-:W-:Y:S02]  /*6150*/  ULEA.HI UR4, UR4, -UR8, URZ, 0x7 ;  /* 0x8000000804047291 */ /* 0x000fe4000f8f38ff */
[----:B------:R-:W-:Y:S02]  /*6160*/  USHF.R.S32.HI UR6, URZ, 0x1f, UR5 ;  /* 0x0000001fff067899 */ /* 0x000fe40008011405 */
[----:B------:R-:W-:Y:S02]  /*6170*/  USHF.R.S32.HI UR4, URZ, 0x7, UR4 ;  /* 0x00000007ff047899 */ /* 0x000fe40008011404 */
[----:B------:R-:W-:-:S02]  /*6180*/  USHF.R.S32.HI UR7, URZ, 0x7, UR7 ;  /* 0x00000007ff077899 */ /* 0x000fc40008011407 */
[----:B------:R-:W-:Y:S02]  /*6190*/  UISETP.GT.AND UP1, UPT, UR8, URZ, UPT ;  /* 0x000000ff0800728c */ /* 0x000fe4000bf24270 */
[----:B------:R-:W-:Y:S02]  /*61a0*/  ULEA.HI UR5, UR6, UR5, URZ, 0x7 ;  /* 0x0000000506057291 */ /* 0x000fe4000f8f38ff */
[----:B------:R-:W-:Y:S02]  /*61b0*/  UIADD3 UR6, UPT, UPT, -UR4, URZ, URZ ;  /* 0x000000ff04067290 */ /* 0x000fe4000fffe1ff */
[----:B------:R-:W-:Y:S02]  /*61c0*/  @UP0 UIMAD.WIDE UR16, UR9, 0x2000000, UR24 ;  /* 0x02000000091008a5 */ /* 0x000fe4000f8e0218 */
[----:B------:R-:W-:Y:S02]  /*61d0*/  ULEA.HI.SX32 UR5, UR5, 0x1, 0x19 ;  /* 0x0000000105057891 */ /* 0x000fe4000f8fcaff */
[----:B------:R-:W-:-:S02]  /*61e0*/  UIADD3 UR4, UPT, UPT, -UR7, URZ, URZ ;  /* 0x000000ff07047290 */ /* 0x000fc4000fffe1ff */
[----:B------:R-:W-:-:S03]  /*61f0*/  USEL UR7, URZ, 0x100, !UP2 ;  /* 0x00000100ff077887 */ /* 0x000fc6000d000000 */
[----:B------:R-:W-:Y:S01]  /*6200*/  @!UP1 UMOV UR5, UR6 ;  /* 0x0000000600059c82 */ /* 0x000fe20008000000 */
[----:B------:R-:W-:Y:S01]  /*6210*/  USEL UR6, URZ, 0x80, !UP2 ;  /* 0x00000080ff067887 */ /* 0x000fe2000d000000 */
[----:B------:R-:W-:Y:S01]  /*6220*/  @UP0 UMOV UR4, UR17 ;  /* 0x0000001100040c82 */ /* 0x000fe20008000000 */
[----:B------:R-:W-:Y:S01]  /*6230*/  LOP3.LUT R4, R4, UR7, RZ, 0xfc, !PT ;  /* 0x0000000704047c12 */ /* 0x000fe2000f8efcff */
[----:B------:R-:W-:-:S03]  /*6240*/  UISETP.LT.AND UP0, UPT, UR5, UR4, UPT ;  /* 0x000000040500728c */ /* 0x000fc6000bf01270 */
[----:B------:R-:W-:Y:S01]  /*6250*/  IMAD.U32 R85, RZ, RZ, UR6 ;  /* 0x00000006ff557e24 */ /* 0x000fe2000f8e00ff */
[----:B------:R-:W-:Y:S02]  /*6260*/  USEL UR11, UR5, UR4, UP0 ;  /* 0x00000004050b7287 */ /* 0x000fe40008000000 */
[----:B------:R-:W-:Y:S02]  /*6270*/  ULOP3.LUT UR4, URZ, UR10, URZ, 0x33, !UPT ;  /* 0x0000000aff047292 */ /* 0x000fe4000f8e33ff */
[----:B------:R-:W-:Y:S01]  /*6280*/  LOP3.LUT R84, R85, 0x600000, R84, 0xf8, !PT ;  /* 0x0060000055547812 */ /* 0x000fe200078ef854 */
[----:B------:R-:W-:Y:S02]  /*6290*/  UIADD3 UR19, UPT, UPT, UR11, -0x1, URZ ;  /* 0xffffffff0b137890 */ /* 0x000fe4000fffe0ff */
[----:B------:R-:W-:Y:S01]  /*62a0*/  UIADD3 UR4, UPT, UPT, UR4, UR15, URZ ;  /* 0x0000000f04047290 */ /* 0x000fe2000fffe0ff */
[----:B------:R-:W-:Y:S01]  /*62b0*/  R2UR UR6, R84 ;  /* 0x00000000540672ca */ /* 0x000fe200000e0000 */
[----:B------:R-:W-:-:S04]  /*62c0*/  UISETP.LT.AND UP0, UPT, URZ, UR19, UPT ;  /* 0x00000013ff00728c */ /* 0x000fc8000bf01270 */
[----:B------:R-:W-:Y:S01]  /*62d0*/  USEL UR5, URZ, UR19, !UP0 ;  /* 0x00000013ff057287 */ /* 0x000fe2000c000000 */
[----:B------:R-:W-:-:S03]  /*62e0*/  MOV R3, UR4 ;  /* 0x0000000400037c02 */ /* 0x000fc60008000f00 */
[----:B------:R-:W-:Y:S02]  /*62f0*/  UIMAD UR4, UR5, -0x80, UR22 ;  /* 0xffffff80050478a4 */ /* 0x000fe4000f8e0216 */
[----:B------:R-:W-:Y:S01]  /*6300*/  IMAD R166, R3, 0x200, R4 ;  /* 0x0000020003a67824 */ /* 0x000fe200078e0204 */
[----:B--2---:R-:W-:Y:S09]  /*6310*/  @!P0 BRA `(.L_x_71) ;  /* 0x000000a800008947 */ /* 0x004ff20003800000 */
.L_x_155:
[----:B-1----:R-:W-:Y:S01]  /*6320*/  IMAD.U32 R3, RZ, RZ, UR4 ;  /* 0x00000004ff037e24 */ /* 0x002fe2000f8e00ff */
[----:B------:R-:W-:Y:S01]  /*6330*/  IADD3 R36, PT, PT, -R36, UR4, R166 ;  /* 0x0000000424247c10 */ /* 0x000fe2000fffe1a6 */
[----:B------:R-:W1:Y:S01]  /*6340*/  LDTM.x32 R4, tmem[UR6] ;  /* 0x00000006000479ee */ /* 0x000e6200082c0000 */
[----:B------:R-:W-:Y:S01]  /*6350*/  LOP3.LUT R86, R84, 0x20, RZ, 0xfc, !PT ;  /* 0x0000002054567812 */ /* 0x000fe200078efcff */
[----:B------:R-:W2:Y:S01]  /*6360*/  LDCU UR6, c[0x0][0x600] ;  /* 0x0000c000ff0677ac */ /* 0x000ea20008000800 */
[----:B------:R-:W-:Y:S02]  /*6370*/  VIADDMNMX R3, R36, 0x1, R3, PT ;  /* 0x0000000124037846 */ /* 0x000fe40003800103 */
[----:B------:R-:W-:Y:S02]  /*6380*/  R2UR UR4, R86 ;  /* 0x00000000560472ca */ /* 0x000fe400000e0000 */
[C---:B------:R-:W-:Y:S01]  /*6390*/  LOP3.LUT R87, R84.reuse, 0x40, RZ, 0xfc, !PT ;  /* 0x0000004054577812 */ /* 0x040fe200078efcff */
[----:B------:R-:W-:Y:S01]  /*63a0*/  IMAD.MOV R89, RZ, RZ, -R3 ;  /* 0x000000ffff597224 */ /* 0x000fe200078e0a03 */
[----:B------:R-:W-:Y:S01]  /*63b0*/  LOP3.LUT R88, R84, 0x60, RZ, 0xfc, !PT ;  /* 0x0000006054587812 */ /* 0x000fe200078efcff */
[----:B------:R-:W-:Y:S01]  /*63c0*/  IMAD.MOV.U32 R3, RZ, RZ, -0x1 ;  /* 0xffffffffff037424 */ /* 0x000fe200078e00ff */
[----:B------:R-:W-:-:S02]  /*63d0*/  R2UR UR7, R0 ;  /* 0x00000000000772ca */ /* 0x000fc400000e0000 */
[C---:B------:R-:W-:Y:S02]  /*63e0*/  VIADDMNMX R36, R89.reuse, 0x20, RZ, !PT ;  /* 0x0000002059247846 */ /* 0x040fe400078001ff */
[----:B------:R-:W-:Y:S02]  /*63f0*/  VIADDMNMX R142, R89, 0x80, RZ, !PT ;  /* 0x00000080598e7846 */ /* 0x000fe400078001ff */
[----:B------:R-:W-:Y:S01]  /*6400*/  SHF.R.U32.HI R36, RZ, R36, R3 ;  /* 0x00000024ff247219 */ /* 0x000fe20000011603 */
[----:B------:R-:W3:Y:S01]  /*6410*/  LDTM.x32 R52, tmem[UR4] ;  /* 0x00000004003479ee */ /* 0x000ee200082c0000 */
[----:B------:R-:W-:Y:S02]  /*6420*/  R2UR UR4, R87 ;  /* 0x00000000570472ca */ /* 0x000fe400000e0000 */
[----:B------:R-:W-:-:S05]  /*6430*/  R2P PR, R36, 0x7e ;  /* 0x0000007e24007804 */ /* 0x000fca0000000000 */
[----:B-1----:R-:W-:Y:S02]  /*6440*/  SEL R101, R5, 0xff800000, P1 ;  /* 0xff80000005657807 */ /* 0x002fe40000800000 */
[----:B------:R-:W-:Y:S02]  /*6450*/  SEL R90, R6, 0xff800000, P2 ;  /* 0xff800000065a7807 */ /* 0x000fe40001000000 */
[----:B------:R-:W-:Y:S02]  /*6460*/  SEL R91, R7, 0xff800000, P3 ;  /* 0xff800000075b7807 */ /* 0x000fe40001800000 */
[----:B------:R-:W-:Y:S02]  /*6470*/  SEL R92, R8, 0xff800000, P4 ;  /* 0xff800000085c7807 */ /* 0x000fe40002000000 */
[----:B------:R-:W-:Y:S02]  /*6480*/  SEL R93, R9, 0xff800000, P5 ;  /* 0xff800000095d7807 */ /* 0x000fe40002800000 */
[----:B------:R-:W-:-:S02]  /*6490*/  SEL R104, R10, 0xff800000, P6 ;  /* 0xff8000000a687807 */ /* 0x000fc40003000000 */
[C---:B------:R-:W-:Y:S02]  /*64a0*/  R2P PR, R36.reuse.B1, 0x7f ;  /* 0x0000007f24007804 */ /* 0x040fe40000001000 */
[----:B------:R-:W-:Y:S02]  /*64b0*/  LOP3.LUT R5, R36, 0x1, RZ, 0xc0, !PT ;  /* 0x0000000124057812 */ /* 0x000fe400078ec0ff */
[----:B------:R-:W-:Y:S02]  /*64c0*/  VIADDMNMX R6, R89, 0x60, RZ, !PT ;  /* 0x0000006059067846 */ /* 0x000fe400078001ff */
[----:B------:R-:W-:Y:S02]  /*64d0*/  SEL R94, R12, 0xff800000, P0 ;  /* 0xff8000000c5e7807 */ /* 0x000fe40000000000 */
[----:B------:R-:W-:Y:S02]  /*64e0*/  SEL R95, R13, 0xff800000, P1 ;  /* 0xff8000000d5f7807 */ /* 0x000fe40000800000 */
[----:B------:R-:W-:-:S02]  /*64f0*/  SEL R96, R14, 0xff800000, P2 ;  /* 0xff8000000e607807 */ /* 0x000fc40001000000 */
[----:B------:R-:W-:Y:S02]  /*6500*/  SEL R97, R15, 0xff800000, P3 ;  /* 0xff8000000f617807 */ /* 0x000fe40001800000 */
[----:B------:R-:W-:Y:S02]  /*6510*/  SEL R98, R16, 0xff800000, P4 ;  /* 0xff80000010627807 */ /* 0x000fe40002000000 */
[----:B------:R-:W-:Y:S02]  /*6520*/  SEL R99, R17, 0xff800000, P5 ;  /* 0xff80000011637807 */ /* 0x000fe40002800000 */
[----:B------:R-:W-:Y:S02]  /*6530*/  SEL R110, R18, 0xff800000, P6 ;  /* 0xff800000126e7807 */ /* 0x000fe40003000000 */
[----:B------:R-:W-:Y:S02]  /*6540*/  R2P PR, R36.B2, 0x7f ;  /* 0x0000007f24007804 */ /* 0x000fe40000002000 */
[----:B------:R-:W-:-:S03]  /*6550*/  SHF.R.U32.HI R143, RZ, R6, R3 ;  /* 0x00000006ff8f7219 */ /* 0x000fc60000011603 */
[----:B------:R-:W-:Y:S02]  /*6560*/  SEL R102, R20, 0xff800000, P0 ;  /* 0xff80000014667807 */ /* 0x000fe40000000000 */
[----:B------:R-:W-:Y:S02]  /*6570*/  SEL R103, R21, 0xff800000, P1 ;  /* 0xff80000015677807 */ /* 0x000fe40000800000 */
[----:B------:R-:W-:Y:S02]  /*6580*/  SEL R106, R22, 0xff800000, P2 ;  /* 0xff800000166a7807 */ /* 0x000fe40001000000 */
[----:B------:R-:W-:Y:S02]  /*6590*/  SEL R107, R23, 0xff800000, P3 ;  /* 0xff800000176b7807 */ /* 0x000fe40001800000 */
[----:B------:R-:W-:Y:S02]  /*65a0*/  SEL R108, R24, 0xff800000, P4 ;  /* 0xff800000186c7807 */ /* 0x000fe40002000000 */
[----:B------:R-:W-:-:S02]  /*65b0*/  SEL R109, R25, 0xff800000, P5 ;  /* 0xff800000196d7807 */ /* 0x000fc40002800000 */
[----:B------:R-:W-:Y:S02]  /*65c0*/  SEL R114, R26, 0xff800000, P6 ;  /* 0xff8000001a727807 */ /* 0x000fe40003000000 */
[----:B------:R-:W-:-:S05]  /*65d0*/  R2P PR, R36.B3, 0x7f ;  /* 0x0000007f24007804 */ /* 0x000fca0000003000 */
[----:B------:R-:W-:Y:S02]  /*65e0*/  SEL R112, R28, 0xff800000, P0 ;  /* 0xff8000001c707807 */ /* 0x000fe40000000000 */
[----:B------:R-:W-:Y:S02]  /*65f0*/  ISETP.NE.U32.AND P0, PT, R5, 0x1, PT ;  /* 0x000000010500780c */ /* 0x000fe40003f05070 */
[----:B------:R-:W-:Y:S02]  /*6600*/  SEL R113, R29, 0xff800000, P1 ;  /* 0xff8000001d717807 */ /* 0x000fe40000800000 */
[----:B------:R-:W-:Y:S02]  /*6610*/  LOP3.LUT P1, RZ, R36, 0x80, RZ, 0xc0, !PT ;  /* 0x0000008024ff7812 */ /* 0x000fe4000782c0ff */
[----:B------:R-:W-:Y:S02]  /*6620*/  SEL R100, R4, 0xff800000, !P0 ;  /* 0xff80000004647807 */ /* 0x000fe40004000000 */
[----:B------:R-:W-:-:S02]  /*6630*/  LOP3.LUT P0, RZ, R36, 0x8000, RZ, 0xc0, !PT ;  /* 0x0000800024ff7812 */ /* 0x000fc4000780c0ff */
[----:B------:R-:W-:Y:S02]  /*6640*/  VIADDMNMX R4, R89, 0x40, RZ, !PT ;  /* 0x0000004059047846 */ /* 0x000fe400078001ff */
[----:B------:R-:W-:Y:S02]  /*6650*/  SEL R105, R11, 0xff800000, P1 ;  /* 0xff8000000b697807 */ /* 0x000fe40000800000 */
[C---:B------:R-:W-:Y:S02]  /*6660*/  LOP3.LUT P1, RZ, R36.reuse, 0x800000, RZ, 0xc0, !PT ;  /* 0x0080000024ff7812 */ /* 0x040fe4000782c0ff */
[----:B------:R-:W-:Y:S02]  /*6670*/  SEL R111, R19, 0xff800000, P0 ;  /* 0xff800000136f7807 */ /* 0x000fe40000000000 */
[----:B------:R-:W-:Y:S02]  /*6680*/  ISETP.GT.AND P0, PT, R36, -0x1, PT ;  /* 0xffffffff2400780c */ /* 0x000fe40003f04270 */
[----:B------:R-:W-:-:S02]  /*6690*/  SHF.R.U32.HI R4, RZ, R4, R3 ;  /* 0x00000004ff047219 */ /* 0x000fc40000011603 */
[----:B------:R-:W-:Y:S02]  /*66a0*/  SEL R115, R27, 0xff800000, P1 ;  /* 0xff8000001b737807 */ /* 0x000fe40000800000 */
[----:B------:R-:W-:Y:S02]  /*66b0*/  SEL R116, R30, 0xff800000, P2 ;  /* 0xff8000001e747807 */ /* 0x000fe40001000000 */
[----:B------:R-:W-:Y:S02]  /*66c0*/  SEL R117, R31, 0xff800000, P3 ;  /* 0xff8000001f757807 */ /* 0x000fe40001800000 */
[----:B------:R-:W-:Y:S02]  /*66d0*/  SEL R118, R32, 0xff800000, P4 ;  /* 0xff80000020767807 */ /* 0x000fe40002000000 */
[----:B------:R-:W-:Y:S02]  /*66e0*/  SEL R119, R33, 0xff800000, P5 ;  /* 0xff80000021777807 */ /* 0x000fe40002800000 */
[----:B------:R-:W-:-:S02]  /*66f0*/  SEL R120, R34, 0xff800000, P6 ;  /* 0xff80000022787807 */ /* 0x000fc40003000000 */
[----:B------:R-:W-:Y:S02]  /*6700*/  R2P PR, R4, 0x7e ;  /* 0x0000007e04007804 */ /* 0x000fe40000000000 */
[----:B------:R-:W-:Y:S02]  /*6710*/  SEL R121, R35, 0xff800000, !P0 ;  /* 0xff80000023797807 */ /* 0x000fe40004000000 */
[----:B------:R-:W1:Y:S01]  /*6720*/  LDTM.x32 R20, tmem[UR4] ;  /* 0x00000004001479ee */ /* 0x000e6200082c0000 */
[----:B---3--:R-:W-:Y:S02]  /*6730*/  SEL R53, R53, 0xff800000, P1 ;  /* 0xff80000035357807 */ /* 0x008fe40000800000 */
[----:B------:R-:W-:Y:S02]  /*6740*/  SEL R54, R54, 0xff800000, P2 ;  /* 0xff80000036367807 */ /* 0x000fe40001000000 */
[----:B------:R-:W-:Y:S02]  /*6750*/  SEL R55, R55, 0xff800000, P3 ;  /* 0xff80000037377807 */ /* 0x000fe40001800000 */
[----:B------:R-:W-:-:S02]  /*6760*/  SEL R56, R56, 0xff800000, P4 ;  /* 0xff80000038387807 */ /* 0x000fc40002000000 */
[----:B------:R-:W-:Y:S02]  /*6770*/  SEL R57, R57, 0xff800000, P5 ;  /* 0xff80000039397807 */ /* 0x000fe40002800000 */
[----:B------:R-:W-:Y:S02]  /*6780*/  SEL R58, R58, 0xff800000, P6 ;  /* 0xff8000003a3a7807 */ /* 0x000fe40003000000 */
[C---:B------:R-:W-:Y:S02]  /*6790*/  R2P PR, R4.reuse.B1, 0x7f ;  /* 0x0000007f04007804 */ /* 0x040fe40000001000 */
[----:B------:R-:W-:Y:S02]  /*67a0*/  LOP3.LUT R5, R4, 0x1, RZ, 0xc0, !PT ;  /* 0x0000000104057812 */ /* 0x000fe400078ec0ff */
[----:B------:R-:W-:Y:S02]  /*67b0*/  R2UR UR4, R88 ;  /* 0x00000000580472ca */ /* 0x000fe400000e0000 */
[----:B------:R-:W-:-:S02]  /*67c0*/  SEL R60, R60, 0xff800000, P0 ;  /* 0xff8000003c3c7807 */ /* 0x000fc40000000000 */
[----:B------:R-:W-:Y:S02]  /*67d0*/  SEL R61, R61, 0xff800000, P1 ;  /* 0xff8000003d3d7807 */ /* 0x000fe40000800000 */
[----:B------:R-:W-:Y:S02]  /*67e0*/  SEL R62, R62, 0xff800000, P2 ;  /* 0xff8000003e3e7807 */ /* 0x000fe40001000000 */
[----:B------:R-:W-:Y:S02]  /*67f0*/  SEL R63, R63, 0xff800000, P3 ;  /* 0xff8000003f3f7807 */ /* 0x000fe40001800000 */
[----:B------:R-:W-:Y:S02]  /*6800*/  SEL R64, R64, 0xff800000, P4 ;  /* 0xff80000040407807 */ /* 0x000fe40002000000 */
[----:B------:R-:W-:Y:S02]  /*6810*/  SEL R65, R65, 0xff800000, P5 ;  /* 0xff80000041417807 */ /* 0x000fe40002800000 */
[----:B------:R-:W-:-:S02]  /*6820*/  SEL R122, R66, 0xff800000, P6 ;  /* 0xff800000427a7807 */ /* 0x000fc40003000000 */
[----:B------:R-:W-:Y:S02]  /*6830*/  R2P PR, R4.B2, 0x7f ;  /* 0x0000007f04007804 */ /* 0x000fe40000002000 */
[----:B------:R-:W-:Y:S02]  /*6840*/  SHF.R.U32.HI R3, RZ, R142, R3 ;  /* 0x0000008eff037219 */ /* 0x000fe40000011603 */
[----:B------:R-:W-:Y:S02]  /*6850*/  LOP3.LUT R89, R84, 0x50, RZ, 0xfc, !PT ;  /* 0x0000005054597812 */ /* 0x000fe400078efcff */
[----:B------:R-:W-:Y:S02]  /*6860*/  SEL R68, R68, 0xff800000, P0 ;  /* 0xff80000044447807 */ /* 0x000fe40000000000 */
[----:B------:R-:W-:Y:S02]  /*6870*/  SEL R69, R69, 0xff800000, P1 ;  /* 0xff80000045457807 */ /* 0x000fe40000800000 */
[----:B------:R-:W-:-:S02]  /*6880*/  SEL R70, R70, 0xff800000, P2 ;  /* 0xff80000046467807 */ /* 0x000fc40001000000 */
[----:B------:R-:W-:Y:S02]  /*6890*/  SEL R71, R71, 0xff800000, P3 ;  /* 0xff80000047477807 */ /* 0x000fe40001800000 */
[----:B------:R-:W-:Y:S02]  /*68a0*/  SEL R72, R72, 0xff800000, P4 ;  /* 0xff80000048487807 */ /* 0x000fe40002000000 */
[----:B------:R-:W-:Y:S02]  /*68b0*/  SEL R73, R73, 0xff800000, P5 ;  /* 0xff80000049497807 */ /* 0x000fe40002800000 */
        /* <DEDUP_REMOVED lines=8> */
[----:B------:R-:W-:Y:S02]  /*6940*/  SEL R59, R59, 0xff800000, P1 ;  /* 0xff8000003b3b7807 */ /* 0x000fe40000800000 */
[C---:B------:R-:W-:Y:S02]  /*6950*/  LOP3.LUT P1, RZ, R4.reuse, 0x800000, RZ, 0xc0, !PT ;  /* 0x0080000004ff7812 */ /* 0x040fe4000782c0ff */
[----:B------:R-:W-:Y:S02]  /*6960*/  SEL R123, R67, 0xff800000, P0 ;  /* 0xff800000437b7807 */ /* 0x000fe40000000000 */
[----:B------:R-:W-:Y:S02]  /*6970*/  ISETP.GT.AND P0, PT, R4, -0x1, PT ;  /* 0xffffffff0400780c */ /* 0x000fe40003f04270 */
[----:B------:R-:W-:Y:S02]  /*6980*/  SEL R125, R75, 0xff800000, P1 ;  /* 0xff8000004b7d7807 */ /* 0x000fe40000800000 */
[----:B------:R-:W-:-:S02]  /*6990*/  SEL R130, R78, 0xff800000, P2 ;  /* 0xff8000004e827807 */ /* 0x000fc40001000000 */
[----:B------:R-:W-:Y:S02]  /*69a0*/  SEL R131, R79, 0xff800000, P3 ;  /* 0xff8000004f837807 */ /* 0x000fe40001800000 */
[----:B------:R-:W-:Y:S02]  /*69b0*/  SEL R132, R80, 0xff800000, P4 ;  /* 0xff80000050847807 */ /* 0x000fe40002000000 */
[----:B------:R-:W-:Y:S02]  /*69c0*/  SEL R133, R81, 0xff800000, P5 ;  /* 0xff80000051857807 */ /* 0x000fe40002800000 */
[----:B------:R-:W-:Y:S02]  /*69d0*/  SEL R136, R82, 0xff800000, P6 ;  /* 0xff80000052887807 */ /* 0x000fe40003000000 */
[----:B------:R-:W-:Y:S02]  /*69e0*/  R2P PR, R143, 0x7e ;  /* 0x0000007e8f007804 */ /* 0x000fe40000000000 */
[----:B------:R-:W-:-:S02]  /*69f0*/  SEL R137, R83, 0xff800000, !P0 ;  /* 0xff80000053897807 */ /* 0x000fc40004000000 */
[----:B------:R-:W-:Y:S02]  /*6a00*/  LOP3.LUT R4, R143, 0x1, RZ, 0xc0, !PT ;  /* 0x000000018f047812 */ /* 0x000fe400078ec0ff */
[----:B-1----:R-:W-:Y:S02]  /*6a10*/  SEL R81, R21, 0xff800000, P1 ;  /* 0xff80000015517807 */ /* 0x002fe40000800000 */
[----:B------:R-:W-:Y:S02]  /*6a20*/  SEL R66, R22, 0xff800000, P2 ;  /* 0xff80000016427807 */ /* 0x000fe40001000000 */
[----:B------:R-:W-:Y:S02]  /*6a30*/  SEL R67, R23, 0xff800000, P3 ;  /* 0xff80000017437807 */ /* 0x000fe40001800000 */
[----:B------:R-:W-:Y:S02]  /*6a40*/  SEL R74, R24, 0xff800000, P4 ;  /* 0xff800000184a7807 */ /* 0x000fe40002000000 */
[----:B------:R-:W-:-:S02]  /*6a50*/  SEL R75, R25, 0xff800000, P5 ;  /* 0xff800000194b7807 */ /* 0x000fc40002800000 */
[----:B------:R-:W-:Y:S02]  /*6a60*/  SEL R126, R26, 0xff800000, P6 ;  /* 0xff8000001a7e7807 */ /* 0x000fe40003000000 */
[----:B------:R-:W-:-:S05]  /*6a70*/  R2P PR, R143.B1, 0x7f ;  /* 0x0000007f8f007804 */ /* 0x000fca0000001000 */
        /* <DEDUP_REMOVED lines=11> */
[----:B------:R-:W-:Y:S02]  /*6b30*/  SEL R80, R20, 0xff800000, !P0 ;  /* 0xff80000014507807 */ /* 0x000fe40004000000 */
[----:B------:R-:W-:Y:S02]  /*6b40*/  LOP3.LUT P0, RZ, R143, 0x80, RZ, 0xc0, !PT ;  /* 0x000000808fff7812 */ /* 0x000fe4000780c0ff */
[----:B------:R-:W-:-:S02]  /*6b50*/  SEL R138, R38, 0xff800000, P2 ;  /* 0xff800000268a7807 */ /* 0x000fc40001000000 */
[----:B------:R-:W-:Y:S02]  /*6b60*/  SEL R127, R27, 0xff800000, P0 ;  /* 0xff8000001b7f7807 */ /* 0x000fe40000000000 */
[----:B------:R-:W-:Y:S02]  /*6b70*/  LOP3.LUT P0, RZ, R143, 0x8000, RZ, 0xc0, !PT ;  /* 0x000080008fff7812 */ /* 0x000fe4000780c0ff */
[----:B------:R-:W-:Y:S02]  /*6b80*/  SEL R139, R39, 0xff800000, P3 ;  /* 0xff800000278b7807 */ /* 0x000fe40001800000 */
[----:B------:R-:W-:Y:S02]  /*6b90*/  SEL R135, R35, 0xff800000, P0 ;  /* 0xff80000023877807 */ /* 0x000fe40000000000 */
[----:B------:R-:W1:Y:S01]  /*6ba0*/  LDTM.x32 R4, tmem[UR4] ;  /* 0x00000004000479ee */ /* 0x000e6200082c0000 */
[----:B------:R-:W-:Y:S01]  /*6bb0*/  LOP3.LUT P0, RZ, R143, 0x800000, RZ, 0xc0, !PT ;  /* 0x008000008fff7812 */ /* 0x000fe2000780c0ff */
[----:B------:R-:W-:Y:S01]  /*6bc0*/  USHF.R.S32.HI UR4, URZ, 0x1f, UR63 ;  /* 0x0000001fff047899 */ /* 0x000fe2000801143f */
[----:B------:R-:W-:-:S02]  /*6bd0*/  SEL R140, R40, 0xff800000, P4 ;  /* 0xff800000288c7807 */ /* 0x000fc40002000000 */
[----:B------:R-:W-:Y:S01]  /*6be0*/  SEL R43, R43, 0xff800000, P0 ;  /* 0xff8000002b2b7807 */ /* 0x000fe20000000000 */
[----:B------:R-:W-:Y:S01]  /*6bf0*/  ULEA.HI UR4, UR4, UR63, URZ, 0x2 ;  /* 0x0000003f04047291 */ /* 0x000fe2000f8f10ff */
[----:B------:R-:W-:Y:S02]  /*6c00*/  SEL R141, R41, 0xff800000, P5 ;  /* 0xff800000298d7807 */ /* 0x000fe40002800000 */
[----:B------:R-:W-:Y:S01]  /*6c10*/  SEL R42, R42, 0xff800000, P6 ;  /* 0xff8000002a2a7807 */ /* 0x000fe20003000000 */
[----:B------:R-:W-:Y:S01]  /*6c20*/  ULOP3.LUT UR4, UR4, 0xfffffffc, URZ, 0xc0, !UPT ;  /* 0xfffffffc04047892 */ /* 0x000fe2000f8ec0ff */
[----:B------:R-:W-:-:S03]  /*6c30*/  R2P PR, R143.B3, 0x7f ;  /* 0x0000007f8f007804 */ /* 0x000fc60000003000 */
[----:B------:R-:W-:Y:S02]  /*6c40*/  UIADD3 UR5, UPT, UPT, UR63, -UR4, URZ ;  /* 0x800000043f057290 */ /* 0x000fe4000fffe0ff */
[----:B------:R-:W-:Y:S02]  /*6c50*/  SEL R142, R44, 0xff800000, P0 ;  /* 0xff8000002c8e7807 */ /* 0x000fe40000000000 */
[----:B------:R-:W-:Y:S01]  /*6c60*/  ISETP.GT.AND P0, PT, R143, -0x1, PT ;  /* 0xffffffff8f00780c */ /* 0x000fe20003f04270 */
[----:B------:R-:W-:Y:S01]  /*6c70*/  UIADD3 UR4, UPT, UPT, UR5, 0x4, URZ ;  /* 0x0000000405047890 */ /* 0x000fe2000fffe0ff */
[----:B------:R-:W-:Y:S01]  /*6c80*/  SEL R143, R45, 0xff800000, P1 ;  /* 0xff8000002d8f7807 */ /* 0x000fe20000800000 */
[----:B------:R-:W-:Y:S01]  /*6c90*/  @!UP2 UIADD3 UR4, UPT, UPT, UR5, URZ, URZ ;  /* 0x000000ff0504a290 */ /* 0x000fe2000fffe0ff */
[----:B------:R-:W-:Y:S02]  /*6ca0*/  SEL R146, R46, 0xff800000, P2 ;  /* 0xff8000002e927807 */ /* 0x000fe40001000000 */
[----:B------:R-:W-:Y:S01]  /*6cb0*/  SEL R147, R47, 0xff800000, P3 ;  /* 0xff8000002f937807 */ /* 0x000fe20001800000 */
[----:B------:R-:W-:Y:S01]  /*6cc0*/  UIADD3 UR5, UPT, UPT, UR4, 0x3, URZ ;  /* 0x0000000304057890 */ /* 0x000fe2000fffe0ff */
[----:B------:R-:W-:-:S02]  /*6cd0*/  SEL R148, R48, 0xff800000, P4 ;  /* 0xff80000030947807 */ /* 0x000fc40002000000 */
[----:B------:R-:W-:Y:S02]  /*6ce0*/  SEL R149, R49, 0xff800000, P5 ;  /* 0xff80000031957807 */ /* 0x000fe40002800000 */
[----:B------:R-:W-:Y:S02]  /*6cf0*/  SEL R152, R50, 0xff800000, P6 ;  /* 0xff80000032987807 */ /* 0x000fe40003000000 */
[----:B------:R-:W-:Y:S02]  /*6d00*/  R2P PR, R3, 0x7e ;  /* 0x0000007e03007804 */ /* 0x000fe40000000000 */
[----:B------:R-:W-:Y:S02]  /*6d10*/  SEL R153, R51, 0xff800000, !P0 ;  /* 0xff80000033997807 */ /* 0x000fe40004000000 */
[----:B------:R-:W-:Y:S02]  /*6d20*/  R2UR UR4, R87 ;  /* 0x00000000570472ca */ /* 0x000fe400000e0000 */
[----:B-1----:R-:W-:-:S02]  /*6d30*/  SEL R47, R5, 0xff800000, P1 ;  /* 0xff800000052f7807 */ /* 0x002fc40000800000 */
[----:B------:R-:W-:Y:S02]  /*6d40*/  SEL R38, R6, 0xff800000, P2 ;  /* 0xff80000006267807 */ /* 0x000fe40001000000 */
[----:B------:R-:W-:Y:S02]  /*6d50*/  SEL R39, R7, 0xff800000, P3 ;  /* 0xff80000007277807 */ /* 0x000fe40001800000 */
[----:B------:R-:W-:Y:S02]  /*6d60*/  SEL R40, R8, 0xff800000, P4 ;  /* 0xff80000008287807 */ /* 0x000fe40002000000 */
[----:B------:R-:W-:Y:S02]  /*6d70*/  SEL R41, R9, 0xff800000, P5 ;  /* 0xff80000009297807 */ /* 0x000fe40002800000 */
[----:B------:R-:W-:Y:S02]  /*6d80*/  SEL R50, R10, 0xff800000, P6 ;  /* 0xff8000000a327807 */ /* 0x000fe40003000000 */
[----:B------:R-:W-:-:S02]  /*6d90*/  R2P PR, R3.B1, 0x7f ;  /* 0x0000007f03007804 */ /* 0x000fc40000001000 */
[----:B------:R-:W-:Y:S02]  /*6da0*/  LOP3.LUT R5, R3, 0x1, RZ, 0xc0, !PT ;  /* 0x0000000103057812 */ /* 0x000fe400078ec0ff */
[----:B------:R-:W-:Y:S02]  /*6db0*/  FMNMX R6, R100, R101, !PT ;  /* 0x0000006564067209 */ /* 0x000fe40007800000 */
[----:B------:R-:W-:Y:S02]  /*6dc0*/  SEL R44, R12, 0xff800000, P0 ;  /* 0xff8000000c2c7807 */ /* 0x000fe40000000000 */
[----:B------:R-:W-:Y:S02]  /*6dd0*/  SEL R45, R13, 0xff800000, P1 ;  /* 0xff8000000d2d7807 */ /* 0x000fe40000800000 */
[----:B------:R-:W-:Y:S02]  /*6de0*/  SEL R48, R14, 0xff800000, P2 ;  /* 0xff8000000e307807 */ /* 0x000fe40001000000 */
[----:B------:R-:W-:-:S02]  /*6df0*/  SEL R49, R15, 0xff800000, P3 ;  /* 0xff8000000f317807 */ /* 0x000fc40001800000 */
[----:B------:R-:W-:Y:S02]  /*6e00*/  SEL R144, R16, 0xff800000, P4 ;  /* 0xff80000010907807 */ /* 0x000fe40002000000 */
[----:B------:R-:W-:Y:S02]  /*6e10*/  SEL R145, R17, 0xff800000, P5 ;  /* 0xff80000011917807 */ /* 0x000fe40002800000 */
[----:B------:R-:W-:Y:S02]  /*6e20*/  SEL R150, R18, 0xff800000, P6 ;  /* 0xff80000012967807 */ /* 0x000fe40003000000 */
[----:B------:R-:W-:Y:S02]  /*6e30*/  R2P PR, R3.B2, 0x7f ;  /* 0x0000007f03007804 */ /* 0x000fe40000002000 */
[----:B------:R-:W-:-:S03]  /*6e40*/  FMNMX3 R6, R6, R94, R95, !PT ;  /* 0x0000005e06067276 */ /* 0x000fc6000780005f */
        /* <DEDUP_REMOVED lines=10> */
[----:B------:R-:W-:Y:S02]  /*6ef0*/  LOP3.LUT P0, RZ, R3, 0x800000, RZ, 0xc0, !PT ;  /* 0x0080000003ff7812 */ /* 0x000fe4000780c0ff */
[----:B------:R-:W-:-:S02]  /*6f00*/  SEL R156, R24, 0xff800000, P4 ;  /* 0xff800000189c7807 */ /* 0x000fc40002000000 */
[----:B------:R-:W-:Y:S02]  /*6f10*/  SEL R27, R27, 0xff800000, P0 ;  /* 0xff8000001b1b7807 */ /* 0x000fe40000000000 */
[----:B------:R-:W-:Y:S02]  /*6f20*/  SEL R157, R25, 0xff800000, P5 ;  /* 0xff800000199d7807 */ /* 0x000fe40002800000 */
[----:B------:R-:W-:Y:S02]  /*6f30*/  SEL R26, R26, 0xff800000, P6 ;  /* 0xff8000001a1a7807 */ /* 0x000fe40003000000 */
[----:B------:R-:W-:Y:S02]  /*6f40*/  R2P PR, R3.B3, 0x7f ;  /* 0x0000007f03007804 */ /* 0x000fe40000003000 */
[----:B------:R-:W-:Y:S02]  /*6f50*/  FMNMX R5, R90, R91, !PT ;  /* 0x0000005b5a057209 */ /* 0x000fe40007800000 */
[----:B------:R-:W-:-:S02]  /*6f60*/  FMNMX R4, R92, R93, !PT ;  /* 0x0000005d5c047209 */ /* 0x000fc40007800000 */
[----:B------:R-:W-:Y:S02]  /*6f70*/  SEL R158, R28, 0xff800000, P0 ;  /* 0xff8000001c9e7807 */ /* 0x000fe40000000000 */
[----:B------:R-:W-:Y:S02]  /*6f80*/  ISETP.GT.AND P0, PT, R3, -0x1, PT ;  /* 0xffffffff0300780c */ /* 0x000fe40003f04270 */
[----:B------:R-:W-:Y:S02]  /*6f90*/  FMNMX R3, R104, R105, !PT ;  /* 0x0000006968037209 */ /* 0x000fe40007800000 */
[----:B------:R-:W-:Y:S02]  /*6fa0*/  FMNMX3 R5, R5, R96, R97, !PT ;  /* 0x0000006005057276 */ /* 0x000fe40007800061 */
[----:B------:R-:W-:Y:S02]  /*6fb0*/  FMNMX3 R4, R4, R98, R99, !PT ;  /* 0x0000006204047276 */ /* 0x000fe40007800063 */
[----:B------:R-:W-:-:S02]  /*6fc0*/  FMNMX3 R3, R3, R110, R111, !PT ;  /* 0x0000006e03037276 */ /* 0x000fc4000780006f */
[----:B------:R-:W-:Y:S02]  /*6fd0*/  FMNMX3 R6, R6, R102, R103, !PT ;  /* 0x0000006606067276 */ /* 0x000fe40007800067 */
[----:B------:R-:W-:Y:S02]  /*6fe0*/  FMNMX3 R5, R5, R106, R107, !PT ;  /* 0x0000006a05057276 */ /* 0x000fe4000780006b */
[----:B------:R-:W-:Y:S02]  /*6ff0*/  FMNMX3 R4, R4, R108, R109, !PT ;  /* 0x0000006c04047276 */ /* 0x000fe4000780006d */
        /* <DEDUP_REMOVED lines=47> */
[----:B------:R-:W-:Y:S02]  /*72f0*/  SEL R159, R29, 0xff800000, P1 ;  /* 0xff8000001d9f7807 */ /* 0x000fe40000800000 */
[----:B------:R-:W-:Y:S02]  /*7300*/  SEL R160, R30, 0xff800000, P2 ;  /* 0xff8000001ea07807 */ /* 0x000fe40001000000 */
[----:B------:R-:W-:Y:S02]  /*7310*/  SEL R161, R31, 0xff800000, P3 ;  /* 0xff8000001fa17807 */ /* 0x000fe40001800000 */
[----:B------:R-:W-:-:S02]  /*7320*/  SEL R163, R35, 0xff800000, !P0 ;  /* 0xff80000023a37807 */ /* 0x000fc40004000000 */
[----:B------:R-:W-:Y:S02]  /*7330*/  SEL R164, R32, 0xff800000, P4 ;  /* 0xff80000020a47807 */ /* 0x000fe40002000000 */
[----:B------:R-:W-:Y:S02]  /*7340*/  SEL R165, R33, 0xff800000, P5 ;  /* 0xff80000021a57807 */ /* 0x000fe40002800000 */
[----:B------:R-:W-:Y:S02]  /*7350*/  FMNMX3 R6, R6, R158, R159, !PT ;  /* 0x0000009e06067276 */ /* 0x000fe4000780009f */
[----:B------:R-:W-:Y:S02]  /*7360*/  FMNMX3 R5, R5, R160, R161, !PT ;  /* 0x000000a005057276 */ /* 0x000fe400078000a1 */
[----:B------:R-:W-:Y:S02]  /*7370*/  SEL R162, R34, 0xff800000, P6 ;  /* 0xff80000022a27807 */ /* 0x000fe40003000000 */
[----:B------:R-:W-:-:S02]  /*7380*/  FMNMX3 R4, R4, R156, R157, !PT ;  /* 0x0000009c04047276 */ /* 0x000fc4000780009d */
[----:B------:R-:W-:Y:S02]  /*7390*/  FMNMX3 R3, R3, R26, R27, !PT ;  /* 0x0000001a03037276 */ /* 0x000fe4000780001b */
[----:B------:R-:W-:Y:S02]  /*73a0*/  FMNMX R5, R6, R5, !PT ;  /* 0x0000000506057209 */ /* 0x000fe40007800000 */
[----:B------:R-:W-:Y:S02]  /*73b0*/  FMNMX3 R4, R4, R164, R165, !PT ;  /* 0x000000a404047276 */ /* 0x000fe400078000a5 */
[----:B------:R-:W-:-:S04]  /*73c0*/  FMNMX3 R3, R3, R162, R163, !PT ;  /* 0x000000a203037276 */ /* 0x000fc800078000a3 */
[----:B------:R-:W-:-:S04]  /*73d0*/  FMNMX3 R167, R5, R4, R3, !PT ;  /* 0x0000000405a77276 */ /* 0x000fc80007800003 */
[----:B------:R-:W-:-:S04]  /*73e0*/  FSETP.NEU.AND P0, PT, R167, -INF , PT ;  /* 0xff800000a700780b */ /* 0x000fc80003f0d000 */
[----:B------:R-:W-:Y:S02]  /*73f0*/  FSEL R3, R167, RZ, P0 ;  /* 0x000000ffa7037208 */ /* 0x000fe40000000000 */
[----:B------:R-:W-:-:S03]  /*7400*/  ELECT P0, URZ, PT ;  /* 0x0000000000ff782f */ /* 0x000fc60003800000 */
[----:B--2---:R-:W-:Y:S01]  /*7410*/  FFMA R168, -R3, UR6, RZ ;  /* 0x0000000603a87c23 */ /* 0x004fe200080001ff */
[----:B------:R-:W-:-:S03]  /*7420*/  IMAD.U32 R3, RZ, RZ, UR5 ;  /* 0x00000005ff037e24 */ /* 0x000fc6000f8e00ff */
[--C-:B------:R-:W-:Y:S02]  /*7430*/  FFMA2 R24, R90.F32x2.HI_LO, UR6.F32, R168.reuse.F32 ;  /* 0x000000065a187c49 */ /* 0x100fe400092000a8 */
[--C-:B------:R-:W-:Y:S02]  /*7440*/  FFMA2 R32, R94.F32x2.HI_LO, UR6.F32, R168.reuse.F32 ;  /* 0x000000065e207c49 */ /* 0x100fe400092000a8 */
[--C-:B------:R-:W-:Y:S02]  /*7450*/  FFMA2 R34, R96.F32x2.HI_LO, UR6.F32, R168.reuse.F32 ;  /* 0x0000000660227c49 */ /* 0x100fe400092000a8 */
[--C-:B------:R-:W-:Y:S01]  /*7460*/  FFMA2 R90, R98.F32x2.HI_LO, UR6.F32, R168.reuse.F32 ;  /* 0x00000006625a7c49 */ /* 0x100fe200092000a8 */
[----:B------:R-:W-:Y:S01]  /*7470*/  MUFU.EX2 R24, R24 ;  /* 0x0000001800187308 */ /* 0x000fe20000000800 */
[--C-:B------:R-:W-:Y:S02]  /*7480*/  FFMA2 R22, R100.F32x2.HI_LO, UR6.F32, R168.reuse.F32 ;  /* 0x0000000664167c49 */ /* 0x100fe400092000a8 */
[----:B------:R-:W-:-:S02]  /*7490*/  FFMA2 R28, R92.F32x2.HI_LO, UR6.F32, R168.F32 ;  /* 0x000000065c1c7c49 */ /* 0x000fc400092000a8 */
[--C-:B------:R-:W-:Y:S02]  /*74a0*/  FFMA2 R30, R104.F32x2.HI_LO, UR6.F32, R168.reuse.F32 ;  /* 0x00000006681e7c49 */ /* 0x100fe400092000a8 */
[--C-:B------:R-:W-:Y:S01]  /*74b0*/  FFMA2 R94, R102.F32x2.HI_LO, UR6.F32, R168.reuse.F32 ;  /* 0x00000006665e7c49 */ /* 0x100fe200092000a8 */
[----:B------:R-:W-:Y:S01]  /*74c0*/  MUFU.EX2 R22, R22 ;  /* 0x0000001600167308 */ /* 0x000fe20000000800 */
[--C-:B------:R-:W-:Y:S02]  /*74d0*/  FFMA2 R96, R106.F32x2.HI_LO, UR6.F32, R168.reuse.F32 ;  /* 0x000000066a607c49 */ /* 0x100fe400092000a8 */
[--C-:B------:R-:W-:Y:S02]  /*74e0*/  FFMA2 R98, R108.F32x2.HI_LO, UR6.F32, R168.reuse.F32 ;  /* 0x000000066c627c49 */ /* 0x100fe400092000a8 */
[--C-:B------:R-:W-:Y:S02]  /*74f0*/  FFMA2 R92, R110.F32x2.HI_LO, UR6.F32, R168.reuse.F32 ;  /* 0x000000066e5c7c49 */ /* 0x100fe400092000a8 */
[--C-:B------:R-:W-:Y:S01]  /*7500*/  FFMA2 R100, R114.F32x2.HI_LO, UR6.F32, R168.reuse.F32 ;  /* 0x0000000672647c49 */ /* 0x100fe200092000a8 */
[----:B------:R-:W1:Y:S01]  /*7510*/  MUFU.EX2 R23, R23 ;  /* 0x0000001700177308 */ /* 0x000e620000000800 */
[----:B------:R-:W-:-:S02]  /*7520*/  FFMA2 R102, R112.F32x2.HI_LO, UR6.F32, R168.F32 ;  /* 0x0000000670667c49 */ /* 0x000fc400092000a8 */
[--C-:B------:R-:W-:Y:S02]  /*7530*/  FFMA2 R104, R116.F32x2.HI_LO, UR6.F32, R168.reuse.F32 ;  /* 0x0000000674687c49 */ /* 0x100fe400092000a8 */
[--C-:B------:R-:W-:Y:S02]  /*7540*/  FFMA2 R106, R118.F32x2.HI_LO, UR6.F32, R168.reuse.F32 ;  /* 0x00000006766a7c49 */ /* 0x100fe400092000a8 */
[--C-:B------:R-:W-:Y:S01]  /*7550*/  FFMA2 R108, R120.F32x2.HI_LO, UR6.F32, R168.reuse.F32 ;  /* 0x00000006786c7c49 */ /* 0x100fe200092000a8 */
[----:B------:R-:W2:Y:S01]  /*7560*/  MUFU.EX2 R25, R25 ;  /* 0x0000001900197308 */ /* 0x000ea20000000800 */
[--C-:B------:R-:W-:Y:S02]  /*7570*/  FFMA2 R52, R52.F32x2.HI_LO, UR6.F32, R168.reuse.F32 ;  /* 0x0000000634347c49 */ /* 0x100fe400092000a8 */
[--C-:B------:R-:W-:Y:S02]  /*7580*/  FFMA2 R54, R54.F32x2.HI_LO, UR6.F32, R168.reuse.F32 ;  /* 0x0000000636367c49 */ /* 0x100fe400092000a8 */
[----:B------:R-:W-:-:S02]  /*7590*/  FFMA2 R56, R56.F32x2.HI_LO, UR6.F32, R168.F32 ;  /* 0x0000000638387c49 */ /* 0x000fc400092000a8 */
[--C-:B------:R-:W-:Y:S01]  /*75a0*/  FFMA2 R58, R58.F32x2.HI_LO, UR6.F32, R168.reuse.F32 ;  /* 0x000000063a3a7c49 */ /* 0x100fe200092000a8 */
[----:B------:R-:W-:Y:S01]  /*75b0*/  MUFU.EX2 R28, R28 ;  /* 0x0000001c001c7308 */ /* 0x000fe20000000800 */
[--C-:B------:R-:W-:Y:S01]  /*75c0*/  FFMA2 R60, R60.F32x2.HI_LO, UR6.F32, R168.reuse.F32 ;  /* 0x000000063c3c7c49 */ /* 0x100fe200092000a8 */
[----:B-1----:R-:W-:Y:S01]  /*75d0*/  F2FP.F16.F32.PACK_AB R4, R23, R22 ;  /* 0x000000161704723e */ /* 0x002fe200000000ff */
[--C-:B------:R-:W-:Y:S02]  /*75e0*/  FFMA2 R62, R62.F32x2.HI_LO, UR6.F32, R168.reuse.F32 ;  /* 0x000000063e3e7c49 */ /* 0x100fe400092000a8 */
[--C-:B------:R-:W-:Y:S02]  /*75f0*/  FFMA2 R64, R64.F32x2.HI_LO, UR6.F32, R168.reuse.F32 ;  /* 0x0000000640407c49 */ /* 0x100fe400092000a8 */
[--C-:B------:R-:W-:Y:S01]  /*7600*/  FFMA2 R110, R122.F32x2.HI_LO, UR6.F32, R168.reuse.F32 ;  /* 0x000000067a6e7c49 */ /* 0x100fe200092000a8 */
[----:B------:R-:W1:Y:S01]  /*7610*/  MUFU.EX2 R29, R29 ;  /* 0x0000001d001d7308 */ /* 0x000e620000000800 */
[--C-:B------:R-:W-:Y:S01]  /*7620*/  FFMA2 R68, R68.F32x2.HI_LO, UR6.F32, R168.reuse.F32 ;  /* 0x0000000644447c49 */ /* 0x100fe200092000a8 */
[----:B--2---:R-:W-:Y:S01]  /*7630*/  F2FP.F16.F32.PACK_AB R5, R25, R24 ;  /* 0x000000181905723e */ /* 0x004fe200000000ff */
[----:B------:R-:W-:-:S02]  /*7640*/  FFMA2 R70, R70.F32x2.HI_LO, UR6.F32, R168.F32 ;  /* 0x0000000646467c49 */ /* 0x000fc400092000a8 */
[--C-:B------:R-:W-:Y:S02]  /*7650*/  FFMA2 R72, R72.F32x2.HI_LO, UR6.F32, R168.reuse.F32 ;  /* 0x0000000648487c49 */ /* 0x100fe400092000a8 */
[--C-:B------:R-:W-:Y:S01]  /*7660*/  FFMA2 R112, R124.F32x2.HI_LO, UR6.F32, R168.reuse.F32 ;  /* 0x000000067c707c49 */ /* 0x100fe200092000a8 */
[----:B------:R-:W-:Y:S01]  /*7670*/  MUFU.EX2 R30, R30 ;  /* 0x0000001e001e7308 */ /* 0x000fe20000000800 */
[--C-:B------:R-:W-:Y:S02]  /*7680*/  FFMA2 R76, R76.F32x2.HI_LO, UR6.F32, R168.reuse.F32 ;  /* 0x000000064c4c7c49 */ /* 0x100fe400092000a8 */
[--C-:B------:R-:W-:Y:S02]  /*7690*/  FFMA2 R114, R130.F32x2.HI_LO, UR6.F32, R168.reuse.F32 ;  /* 0x0000000682727c49 */ /* 0x100fe400092000a8 */
[--C-:B------:R-:W-:Y:S01]  /*76a0*/  FFMA2 R116, R132.F32x2.HI_LO, UR6.F32, R168.reuse.F32 ;  /* 0x0000000684747c49 */ /* 0x100fe200092000a8 */
[----:B------:R-:W-:Y:S01]  /*76b0*/  LOP3.LUT R133, R84, 0x70, RZ, 0xfc, !PT ;  /* 0x0000007054857812 */ /* 0x000fe200078efcff */
[--C-:B------:R-:W-:Y:S01]  /*76c0*/  FFMA2 R118, R136.F32x2.HI_LO, UR6.F32, R168.reuse.F32 ;  /* 0x0000000688767c49 */ /* 0x100fe200092000a8 */
[----:B------:R-:W2:Y:S01]  /*76d0*/  MUFU.EX2 R31, R31 ;  /* 0x0000001f001f7308 */ /* 0x000ea20000000800 */
[----:B-1----:R-:W-:Y:S01]  /*76e0*/  F2FP.F16.F32.PACK_AB R6, R29, R28 ;  /* 0x0000001c1d06723e */ /* 0x002fe200000000ff */
[----:B------:R-:W-:-:S02]  /*76f0*/  FFMA2 R120, R126.F32x2.HI_LO, UR6.F32, R168.F32 ;  /* 0x000000067e787c49 */ /* 0x000fc400092000a8 */
[----:B------:R-:W-:Y:S02]  /*7700*/  IMAD.MOV.U32 R132, RZ, RZ, 0x1 ;  /* 0x00000001ff847424 */ /* 0x000fe400078e00ff */
[--C-:B------:R-:W-:Y:S02]  /*7710*/  FFMA2 R122, R128.F32x2.HI_LO, UR6.F32, R168.reuse.F32 ;  /* 0x00000006807a7c49 */ /* 0x100fe400092000a8 */
[--C-:B------:R-:W-:Y:S01]  /*7720*/  FFMA2 R124, R134.F32x2.HI_LO, UR6.F32, R168.reuse.F32 ;  /* 0x00000006867c7c49 */ /* 0x100fe200092000a8 */
[----:B------:R-:W-:Y:S01]  /*7730*/  MUFU.EX2 R32, R32 ;  /* 0x0000002000207308 */ /* 0x000fe20000000800 */
[--C-:B------:R-:W-:Y:S02]  /*7740*/  FFMA2 R126, R138.F32x2.HI_LO, UR6.F32, R168.reuse.F32 ;  /* 0x000000068a7e7c49 */ /* 0x100fe400092000a8 */
[--C-:B------:R-:W-:Y:S02]  /*7750*/  FFMA2 R80, R80.F32x2.HI_LO, UR6.F32, R168.reuse.F32 ;  /* 0x0000000650507c49 */ /* 0x100fe400092000a8 */
[----:B------:R-:W-:-:S02]  /*7760*/  FFMA2 R66, R66.F32x2.HI_LO, UR6.F32, R168.F32 ;  /* 0x0000000642427c49 */ /* 0x000fc400092000a8 */
[--C-:B------:R-:W-:Y:S01]  /*7770*/  FFMA2 R74, R74.F32x2.HI_LO, UR6.F32, R168.reuse.F32 ;  /* 0x000000064a4a7c49 */ /* 0x100fe200092000a8 */
[----:B------:R-:W1:Y:S01]  /*7780*/  MUFU.EX2 R33, R33 ;  /* 0x0000002100217308 */ /* 0x000e620000000800 */
[----:B--2---:R-:W-:Y:S01]  /*7790*/  F2FP.F16.F32.PACK_AB R7, R31, R30 ;  /* 0x0000001e1f07723e */ /* 0x004fe200000000ff */
[--C-:B------:R-:W-:Y:S02]  /*77a0*/  FFMA2 R78, R78.F32x2.HI_LO, UR6.F32, R168.reuse.F32 ;  /* 0x000000064e4e7c49 */ /* 0x100fe400092000a8 */
[--C-:B------:R-:W-:Y:S02]  /*77b0*/  FFMA2 R82, R82.F32x2.HI_LO, UR6.F32, R168.reuse.F32 ;  /* 0x0000000652527c49 */ /* 0x100fe400092000a8 */
[--C-:B------:R-:W-:Y:S02]  /*77c0*/  FFMA2 R36, R36.F32x2.HI_LO, UR6.F32, R168.reuse.F32 ;  /* 0x0000000624247c49 */ /* 0x100fe400092000a8 */
[----:B------:R-:W-:Y:S01]  /*77d0*/  MUFU.EX2 R34, R34 ;  /* 0x0000002200227308 */ /* 0x000fe20000000800 */
[----:B------:R-:W-:-:S02]  /*77e0*/  FFMA2 R128, R140.F32x2.HI_LO, UR6.F32, R168.F32 ;  /* 0x000000068c807c49 */ /* 0x000fc400092000a8 */
[--C-:B------:R-:W-:Y:S02]  /*77f0*/  FFMA2 R42, R42.F32x2.HI_LO, UR6.F32, R168.reuse.F32 ;  /* 0x000000062a2a7c49 */ /* 0x100fe400092000a8 */
[--C-:B------:R-:W-:Y:S02]  /*7800*/  FFMA2 R130, R142.F32x2.HI_LO, UR6.F32, R168.reuse.F32 ;  /* 0x000000068e827c49 */ /* 0x100fe400092000a8 */
[--C-:B------:R-:W-:Y:S01]  /*7810*/  FFMA2 R134, R146.F32x2.HI_LO, UR6.F32, R168.reuse.F32 ;  /* 0x0000000692867c49 */ /* 0x100fe200092000a8 */
[----:B------:R-:W2:Y:S01]  /*7820*/  MUFU.EX2 R35, R35 ;  /* 0x0000002300237308 */ /* 0x000ea20000000800 */
[----:B-1----:R-:W-:Y:S01]  /*7830*/  F2FP.F16.F32.PACK_AB R8, R33, R32 ;  /* 0x000000202108723e */ /* 0x002fe200000000ff */
[--C-:B------:R-:W-:Y:S02]  /*7840*/  FFMA2 R136, R148.F32x2.HI_LO, UR6.F32, R168.reuse.F32 ;  /* 0x0000000694887c49 */ /* 0x100fe400092000a8 */
[--C-:B------:R-:W-:Y:S02]  /*7850*/  FFMA2 R138, R152.F32x2.HI_LO, UR6.F32, R168.reuse.F32 ;  /* 0x00000006988a7c49 */ /* 0x100fe400092000a8 */
[----:B------:R-:W-:-:S02]  /*7860*/  FFMA2 R140, R144.F32x2.HI_LO, UR6.F32, R168.F32 ;  /* 0x00000006908c7c49 */ /* 0x000fc400092000a8 */
[----:B------:R-:W-:Y:S01]  /*7870*/  MUFU.EX2 R90, R90 ;  /* 0x0000005a005a7308 */ /* 0x000fe20000000800 */
[--C-:B------:R-:W-:Y:S02]  /*7880*/  FFMA2 R142, R150.F32x2.HI_LO, UR6.F32, R168.reuse.F32 ;  /* 0x00000006968e7c49 */ /* 0x100fe400092000a8 */
[--C-:B------:R-:W-:Y:S02]  /*7890*/  FFMA2 R144, R154.F32x2.HI_LO, UR6.F32, R168.reuse.F32 ;  /* 0x000000069a907c49 */ /* 0x100fe400092000a8 */
[--C-:B------:R-:W-:Y:S02]  /*78a0*/  FFMA2 R46, R46.F32x2.HI_LO, UR6.F32, R168.reuse.F32 ;  /* 0x000000062e2e7c49 */ /* 0x100fe400092000a8 */
[--C-:B------:R-:W-:Y:S01]  /*78b0*/  FFMA2 R38, R38.F32x2.HI_LO, UR6.F32, R168.reuse.F32 ;  /* 0x0000000626267c49 */ /* 0x100fe200092000a8 */
[----:B------:R-:W1:Y:S01]  /*78c0*/  MUFU.EX2 R91, R91 ;  /* 0x0000005b005b7308 */ /* 0x000e620000000800 */
[----:B--2---:R-:W-:Y:S01]  /*78d0*/  F2FP.F16.F32.PACK_AB R9, R35, R34 ;  /* 0x000000222309723e */ /* 0x004fe200000000ff */
[----:B------:R-:W-:-:S02]  /*78e0*/  FFMA2 R40, R40.F32x2.HI_LO, UR6.F32, R168.F32 ;  /* 0x0000000628287c49 */ /* 0x000fc400092000a8 */
[--C-:B------:R-:W-:Y:S02]  /*78f0*/  FFMA2 R50, R50.F32x2.HI_LO, UR6.F32, R168.reuse.F32 ;  /* 0x0000000632327c49 */ /* 0x100fe400092000a8 */
[--C-:B------:R-:W-:Y:S02]  /*7900*/  FFMA2 R44, R44.F32x2.HI_LO, UR6.F32, R168.reuse.F32 ;  /* 0x000000062c2c7c49 */ /* 0x100fe400092000a8 */
[----:B------:R-:W-:Y:S01]  /*7910*/  MUFU.EX2 R92, R92 ;  /* 0x0000005c005c7308 */ /* 0x000fe20000000800 */
[--C-:B------:R-:W-:Y:S02]  /*7920*/  FFMA2 R48, R48.F32x2.HI_LO, UR6.F32, R168.reuse.F32 ;  /* 0x0000000630307c49 */ /* 0x100fe400092000a8 */
[--C-:B------:R-:W-:Y:S02]  /*7930*/  FFMA2 R20, R20.F32x2.HI_LO, UR6.F32, R168.reuse.F32 ;  /* 0x0000000614147c49 */ /* 0x100fe400092000a8 */
[--C-:B------:R-:W-:Y:S02]  /*7940*/  FFMA2 R146, R156.F32x2.HI_LO, UR6.F32, R168.reuse.F32 ;  /* 0x000000069c927c49 */ /* 0x100fe400092000a8 */
[--C-:B------:R-:W-:Y:S01]  /*7950*/  FFMA2 R26, R26.F32x2.HI_LO, UR6.F32, R168.reuse.F32 ;  /* 0x000000061a1a7c49 */ /* 0x100fe200092000a8 */
[----:B------:R-:W2:Y:S01]  /*7960*/  MUFU.EX2 R93, R93 ;  /* 0x0000005d005d7308 */ /* 0x000ea20000000800 */
[----:B-1----:R-:W-:Y:S01]  /*7970*/  F2FP.F16.F32.PACK_AB R10, R91, R90 ;  /* 0x0000005a5b0a723e */ /* 0x002fe200000000ff */
[----:B------:R-:W-:-:S02]  /*7980*/  FFMA2 R148, R158.F32x2.HI_LO, UR6.F32, R168.F32 ;  /* 0x000000069e947c49 */ /* 0x000fc400092000a8 */
[--C-:B------:R-:W-:Y:S02]  /*7990*/  FFMA2 R150, R160.F32x2.HI_LO, UR6.F32, R168.reuse.F32 ;  /* 0x00000006a0967c49 */ /* 0x100fe400092000a8 */
[--C-:B------:R-:W-:Y:S02]  /*79a0*/  FFMA2 R152, R164.F32x2.HI_LO, UR6.F32, R168.reuse.F32 ;  /* 0x00000006a4987c49 */ /* 0x100fe400092000a8 */
[----:B------:R-:W-:Y:S01]  /*79b0*/  MUFU.EX2 R94, R94 ;  /* 0x0000005e005e7308 */ /* 0x000fe20000000800 */
[----:B------:R-:W-:Y:S02]  /*79c0*/  FFMA2 R154, R162.F32x2.HI_LO, UR6.F32, R168.F32 ;  /* 0x00000006a29a7c49 */ /* 0x000fe400092000a8 */
[----:B------:R-:W-:Y:S02]  /*79d0*/  FADD2 R22, R22.F32x2.HI_LO, R32.F32x2.HI_LO ;  /* 0x000000201616724b */ /* 0x000fe40000000000 */
[----:B------:R-:W-:Y:S02]  /*79e0*/  FADD2 R24, R24.F32x2.HI_LO, R34.F32x2.HI_LO ;  /* 0x000000221818724b */ /* 0x000fe40000000000 */
[----:B------:R-:W-:Y:S01]  /*79f0*/  FADD2 R28, R28.F32x2.HI_LO, R90.F32x2.HI_LO ;  /* 0x0000005a1c1c724b */ /* 0x000fe20000000000 */
[----:B------:R-:W1:Y:S01]  /*7a00*/  MUFU.EX2 R95, R95 ;  /* 0x0000005f005f7308 */ /* 0x000e620000000800 */
[----:B--2---:R-:W-:Y:S01]  /*7a10*/  F2FP.F16.F32.PACK_AB R11, R93, R92 ;  /* 0x0000005c5d0b723e */ /* 0x004fe200000000ff */
[----:B------:R-:W-:-:S06]  /*7a20*/  FADD2 R30, R30.F32x2.HI_LO, R92.F32x2.HI_LO ;  /* 0x0000005c1e1e724b */ /* 0x000fcc0000000000 */
[----:B------:R-:W-:Y:S08]  /*7a30*/  MUFU.EX2 R96, R96 ;  /* 0x0000006000607308 */ /* 0x000ff00000000800 */
[----:B------:R-:W2:Y:S01]  /*7a40*/  MUFU.EX2 R97, R97 ;  /* 0x0000006100617308 */ /* 0x000ea20000000800 */
[----:B-1----:R-:W-:Y:S01]  /*7a50*/  F2FP.F16.F32.PACK_AB R12, R95, R94 ;  /* 0x0000005e5f0c723e */ /* 0x002fe200000000ff */
[----:B------:R-:W-:-:S06]  /*7a60*/  FADD2 R22, R22.F32x2.HI_LO, R94.F32x2.HI_LO ;  /* 0x0000005e1616724b */ /* 0x000fcc0000000000 */
[----:B------:R-:W-:Y:S08]  /*7a70*/  MUFU.EX2 R98, R98 ;  /* 0x0000006200627308 */ /* 0x000ff00000000800 */
        /* <DEDUP_REMOVED lines=26> */
[----:B------:R2:W-:Y:S06]  /*7c20*/  BAR.ARV R3, 0x40 ;  /* 0x000100030000751d */ /* 0x0005ec0000002000 */
[----:B------:R-:W-:Y:S01]  /*7c30*/  MUFU.EX2 R54, R54 ;  /* 0x0000003600367308 */ /* 0x000fe20000000800 */
[----:B------:R-:W-:Y:S01]  /*7c40*/  FADD2 R30, R30.F32x2.HI_LO, R108.F32x2.HI_LO ;  /* 0x0000006c1e1e724b */ /* 0x000fe20000000000 */
[----:B------:R3:W-:Y:S01]  /*7c50*/  STTM.x16 tmem[UR4], R4 ;  /* 0x00000004000079ed */ /* 0x0007e20008240004 */
[----:B------:R-:W-:-:S05]  /*7c60*/  R2UR UR4, R89 ;  /* 0x00000000590472ca */ /* 0x000fca00000e0000 */
[----:B------:R-:W4:Y:S01]  /*7c70*/  MUFU.EX2 R55, R55 ;  /* 0x0000003700377308 */ /* 0x000f220000000800 */
[----:B-1----:R-:W-:-:S07]  /*7c80*/  FADD2 R22, R22.F32x2.HI_LO, R52.F32x2.HI_LO ;  /* 0x000000341616724b */ /* 0x002fce0000000000 */
[----:B------:R-:W-:Y:S08]  /*7c90*/  MUFU.EX2 R56, R56 ;  /* 0x0000003800387308 */ /* 0x000ff00000000800 */
[----:B------:R-:W1:Y:S01]  /*7ca0*/  MUFU.EX2 R57, R57 ;  /* 0x0000003900397308 */ /* 0x000e620000000800 */
[----:B----4-:R-:W-:-:S07]  /*7cb0*/  FADD2 R24, R24.F32x2.HI_LO, R54.F32x2.HI_LO ;  /* 0x000000361818724b */ /* 0x010fce0000000000 */
[----:B------:R-:W-:Y:S08]  /*7cc0*/  MUFU.EX2 R58, R58 ;  /* 0x0000003a003a7308 */ /* 0x000ff00000000800 */
[----:B------:R-:W4:Y:S01]  /*7cd0*/  MUFU.EX2 R59, R59 ;  /* 0x0000003b003b7308 */ /* 0x000f220000000800 */
[----:B-1----:R-:W-:-:S07]  /*7ce0*/  FADD2 R28, R28.F32x2.HI_LO, R56.F32x2.HI_LO ;  /* 0x000000381c1c724b */ /* 0x002fce0000000000 */
[----:B------:R-:W-:Y:S01]  /*7cf0*/  MUFU.EX2 R60, R60 ;  /* 0x0000003c003c7308 */ /* 0x000fe20000000800 */
[----:B---3--:R-:W-:-:S07]  /*7d00*/  F2FP.F16.F32.PACK_AB R4, R53, R52 ;  /* 0x000000343504723e */ /* 0x008fce00000000ff */
[----:B------:R-:W1:Y:S01]  /*7d10*/  MUFU.EX2 R61, R61 ;  /* 0x0000003d003d7308 */ /* 0x000e620000000800 */
[----:B------:R-:W-:Y:S01]  /*7d20*/  F2FP.F16.F32.PACK_AB R5, R55, R54 ;  /* 0x000000363705723e */ /* 0x000fe200000000ff */
[----:B----4-:R-:W-:Y:S01]  /*7d30*/  FADD2 R30, R30.F32x2.HI_LO, R58.F32x2.HI_LO ;  /* 0x0000003a1e1e724b */ /* 0x010fe20000000000 */
[----:B------:R-:W-:Y:S02]  /*7d40*/  F2FP.F16.F32.PACK_AB R6, R57, R56 ;  /* 0x000000383906723e */ /* 0x000fe400000000ff */
[----:B------:R-:W-:-:S03]  /*7d50*/  F2FP.F16.F32.PACK_AB R7, R59, R58 ;  /* 0x0000003a3b07723e */ /* 0x000fc600000000ff */
[----:B------:R-:W-:Y:S08]  /*7d60*/  MUFU.EX2 R62, R62 ;  /* 0x0000003e003e7308 */ /* 0x000ff00000000800 */
[----:B------:R-:W3:Y:S01]  /*7d70*/  MUFU.EX2 R63, R63 ;  /* 0x0000003f003f7308 */ /* 0x000ee20000000800 */
[----:B-1----:R-:W-:Y:S01]  /*7d80*/  F2FP.F16.F32.PACK_AB R8, R61, R60 ;  /* 0x0000003c3d08723e */ /* 0x002fe200000000ff */
[----:B------:R-:W-:-:S06]  /*7d90*/  FADD2 R22, R22.F32x2.HI_LO, R60.F32x2.HI_LO ;  /* 0x0000003c1616724b */ /* 0x000fcc0000000000 */
[----:B------:R-:W-:Y:S08]  /*7da0*/  MUFU.EX2 R64, R64 ;  /* 0x0000004000407308 */ /* 0x000ff00000000800 */
[----:B------:R-:W1:Y:S01]  /*7db0*/  MUFU.EX2 R65, R65 ;  /* 0x0000004100417308 */ /* 0x000e620000000800 */
[----:B---3--:R-:W-:Y:S01]  /*7dc0*/  F2FP.F16.F32.PACK_AB R9, R63, R62 ;  /* 0x0000003e3f09723e */ /* 0x008fe200000000ff */
[----:B------:R-:W-:-:S06]  /*7dd0*/  FADD2 R24, R24.F32x2.HI_LO, R62.F32x2.HI_LO ;  /* 0x0000003e1818724b */ /* 0x000fcc0000000000 */
        /* <DEDUP_REMOVED lines=39> */
[----:B------:R-:W-:-:S03]  /*8050*/  FADD2 R30, R30.F32x2.HI_LO, R118.F32x2.HI_LO ;  /* 0x000000761e1e724b */ /* 0x000fc60000000000 */
[----:B------:R3:W-:Y:S01]  /*8060*/  STTM.x16 tmem[UR4], R4 ;  /* 0x00000004000079ed */ /* 0x0007e20008240004 */
[----:B------:R-:W-:Y:S02]  /*8070*/  R2UR UR4, R88 ;  /* 0x00000000580472ca */ /* 0x000fe400000e0000 */
[----:B------:R-:W-:Y:S08]  /*8080*/  MUFU.EX2 R66, R66 ;  /* 0x0000004200427308 */ /* 0x000ff00000000800 */
        /* <DEDUP_REMOVED lines=9> */
[----:B---3--:R-:W-:Y:S02]  /*8120*/  F2FP.F16.F32.PACK_AB R4, R81, R80 ;  /* 0x000000505104723e */ /* 0x008fe400000000ff */
[----:B------:R-:W-:Y:S02]  /*8130*/  F2FP.F16.F32.PACK_AB R5, R67, R66 ;  /* 0x000000424305723e */ /* 0x000fe400000000ff */
[----:B------:R-:W-:-:S03]  /*8140*/  F2FP.F16.F32.PACK_AB R6, R75, R74 ;  /* 0x0000004a4b06723e */ /* 0x000fc600000000ff */
[----:B------:R-:W1:Y:S01]  /*8150*/  MUFU.EX2 R79, R79 ;  /* 0x0000004f004f7308 */ /* 0x000e620000000800 */
[----:B----4-:R-:W-:Y:S01]  /*8160*/  F2FP.F16.F32.PACK_AB R7, R121, R120 ;  /* 0x000000787907723e */ /* 0x010fe200000000ff */
        /* <DEDUP_REMOVED lines=50> */
[----:B------:R-:W-:Y:S01]  /*8490*/  UIADD3 UR4, UPT, UPT, UR21, 0xd0, URZ ;  /* 0x000000d015047890 */ /* 0x000fe2000fffe0ff */
[----:B------:R-:W4:Y:S01]  /*84a0*/  FENCE.VIEW.ASYNC.T ;  /* 0x00000000000073c6 */ /* 0x000f220000000200 */
[----:B------:R-:W-:Y:S02]  /*84b0*/  MUFU.EX2 R38, R38 ;  /* 0x0000002600267308 */ /* 0x000fe40000000800 */
[----:B------:R-:W-:-:S03]  /*84c0*/  UPRMT UR15, UR7, 0x654, UR4 ;  /* 0x00000654070f7896 */ /* 0x000fc60008000004 */
[----:B------:R-:W-:-:S03]  /*84d0*/  R2UR UR4, R133 ;  /* 0x00000000850472ca */ /* 0x000fc600000e0000 */
[----:B------:R-:W5:Y:S01]  /*84e0*/  MUFU.EX2 R39, R39 ;  /* 0x0000002700277308 */ /* 0x000f620000000800 */
[----:B-1----:R-:W-:Y:S02]  /*84f0*/  FADD2 R22, R22.F32x2.HI_LO, R46.F32x2.HI_LO ;  /* 0x0000002e1616724b */ /* 0x002fe40000000000 */
[----:B----4-:R2:W-:Y:S05]  /*8500*/  SYNCS.ARRIVE.TRANS64.RED.ART0 RZ, [UR15], R132 ;  /* 0x00000084ffff79a7 */ /* 0x0105ea000850040f */
[----:B------:R-:W-:Y:S08]  /*8510*/  MUFU.EX2 R40, R40 ;  /* 0x0000002800287308 */ /* 0x000ff00000000800 */
[----:B------:R-:W1:Y:S01]  /*8520*/  MUFU.EX2 R41, R41 ;  /* 0x0000002900297308 */ /* 0x000e620000000800 */
[----:B-----5:R-:W-:-:S07]  /*8530*/  FADD2 R24, R24.F32x2.HI_LO, R38.F32x2.HI_LO ;  /* 0x000000261818724b */ /* 0x020fce0000000000 */
        /* <DEDUP_REMOVED lines=49> */
[----:B------:R-:W-:-:S04]  /*8850*/  FADD2 R24, R24.F32x2.HI_LO, R150.F32x2.HI_LO ;  /* 0x000000961818724b */ /* 0x000fc80000000000 */
[----:B------:R-:W-:Y:S02]  /*8860*/  FADD2 R22, R22.F32x2.HI_LO, R24.F32x2.HI_LO ;  /* 0x000000181616724b */ /* 0x000fe40000000000 */
[----:B------:R-:W-:Y:S08]  /*8870*/  MUFU.EX2 R154, R154 ;  /* 0x0000009a009a7308 */ /* 0x000ff00000000800 */
[----:B------:R-:W3:Y:S01]  /*8880*/  MUFU.EX2 R155, R155 ;  /* 0x0000009b009b7308 */ /* 0x000ee20000000800 */
[----:B-1----:R-:W-:Y:S01]  /*8890*/  F2FP.F16.F32.PACK_AB R18, R153, R152 ;  /* 0x000000989912723e */ /* 0x002fe200000000ff */
[----:B------:R-:W-:Y:S01]  /*88a0*/  FADD2 R28, R28.F32x2.HI_LO, R152.F32x2.HI_LO ;  /* 0x000000981c1c724b */ /* 0x000fe20000000000 */
[----:B---3--:R-:W-:Y:S01]  /*88b0*/  F2FP.F16.F32.PACK_AB R19, R155, R154 ;  /* 0x0000009a9b13723e */ /* 0x008fe200000000ff */
[----:B------:R-:W-:-:S03]  /*88c0*/  FADD2 R30, R30.F32x2.HI_LO, R154.F32x2.HI_LO ;  /* 0x0000009a1e1e724b */ /* 0x000fc60000000000 */
[----:B------:R2:W-:Y:S01]  /*88d0*/  STTM.x16 tmem[UR4], R4 ;  /* 0x00000004000079ed */ /* 0x0005e20008240004 */
[----:B------:R-:W-:Y:S01]  /*88e0*/  UIADD3 UR4, UPT, UPT, UR21, 0xe0, URZ ;  /* 0x000000e015047890 */ /* 0x000fe2000fffe0ff */
[----:B------:R-:W1:Y:S01]  /*88f0*/  FENCE.VIEW.ASYNC.T ;  /* 0x00000000000073c6 */ /* 0x000e620000000200 */
[----:B------:R-:W-:Y:S02]  /*8900*/  FADD2 R28, R28.F32x2.HI_LO, R30.F32x2.HI_LO ;  /* 0x0000001e1c1c724b */ /* 0x000fe40000000000 */
[----:B------:R-:W-:Y:S01]  /*8910*/  UPRMT UR4, UR7, 0x654, UR4 ;  /* 0x0000065407047896 */ /* 0x000fe20008000004 */
[----:B-1----:R-:W-:Y:S01]  /*8920*/  NOP ;  /* 0x0000000000007918 */ /* 0x002fe20000000000 */
[----:B------:R-:W-:-:S07]  /*8930*/  FADD2 R22, R22.F32x2.HI_LO, R28.F32x2.HI_LO ;  /* 0x0000001c1616724b */ /* 0x000fce0000000000 */
[----:B------:R2:W-:Y:S01]  /*8940*/  @P0 SYNCS.ARRIVE.TRANS64.RED.ART0 RZ, [UR4], R132 ;  /* 0x00000084ffff09a7 */ /* 0x0005e20008500404 */
[----:B------:R-:W-:-:S04]  /*8950*/  UIADD3 UR4, UPT, UPT, UR8, -0x100, URZ ;  /* 0xffffff0008047890 */ /* 0x000fc8000fffe0ff */
[----:B------:R-:W-:Y:S01]  /*8960*/  USHF.R.S32.HI UR5, URZ, 0x1f, UR4 ;  /* 0x0000001fff057899 */ /* 0x000fe20008011404 */
[----:B------:R-:W1:Y:S03]  /*8970*/  SYNCS.PHASECHK.TRANS64.TRYWAIT P0, [UR13], RZ ;  /* 0x000000ffff0075a7 */ /* 0x000e66000800110d */
[----:B------:R-:W-:-:S04]  /*8980*/  ULEA.HI UR4, UR5, UR4, URZ, 0x7 ;  /* 0x0000000405047291 */ /* 0x000fc8000f8f38ff */
[----:B------:R-:W-:-:S04]  /*8990*/  USHF.R.S32.HI UR4, URZ, 0x7, UR4 ;  /* 0x00000007ff047899 */ /* 0x000fc80008011404 */
[----:B------:R-:W-:-:S04]  /*89a0*/  UISETP.LT.AND UP0, UPT, URZ, UR4, UPT ;  /* 0x00000004ff00728c */ /* 0x000fc8000bf01270 */
[----:B------:R-:W-:-:S04]  /*89b0*/  USEL UR17, URZ, UR4, !UP0 ;  /* 0x00000004ff117287 */ /* 0x000fc8000c000000 */
[----:B------:R-:W-:-:S04]  /*89c0*/  UIADD3 UR4, UPT, UPT, UR19, -UR17, URZ ;  /* 0x8000001113047290 */ /* 0x000fc8000fffe0ff */
[----:B------:R-:W-:Y:S01]  /*89d0*/  UISETP.GE.AND UP0, UPT, UR4, 0x1, UPT ;  /* 0x000000010400788c */ /* 0x000fe2000bf06270 */
[----:B-12---:R-:W-:Y:S10]  /*89e0*/  @!P0 BRA `(.L_x_72) ;  /* 0x0000008000648947 */ /* 0x006ff40003800000 */
.L_x_157:
[----:B------:R-:W-:Y:S01]  /*89f0*/  FADD R132, R22, R23 ;  /* 0x0000001716847221 */ /* 0x000fe20000000000 */
[----:B------:R-:W-:Y:S01]  /*8a00*/  UMOV UR9, 0x1 ;  /* 0x0000000100097882 */ /* 0x000fe20000000000 */
[----:B------:R-:W-:Y:S01]  /*8a10*/  UMOV UR10, 0x1 ;  /* 0x00000001000a7882 */ /* 0x000fe20000000000 */
[----:B------:R-:W-:Y:S05]  /*8a20*/  BRA.U !UP0, `(.L_x_73) ;  /* 0x0000002508e87547 */ /* 0x000fea000b800000 */
[----:B------:R-:W-:Y:S01]  /*8a30*/  R2UR UR4, R0 ;  /* 0x00000000000472ca */ /* 0x000fe200000e0000 */
[----:B------:R-:W-:Y:S01]  /*8a40*/  UIADD3 UR12, UPT, UPT, UR13, -0x50, URZ ;  /* 0xffffffb00d0c7890 */ /* 0x000fe2000fffe0ff */
[----:B------:R-:W-:Y:S01]  /*8a50*/  VIADD R169, R166, UR22 ;  /* 0x00000016a6a97c36 */ /* 0x000fe20008000000 */
[----:B------:R-:W-:Y:S01]  /*8a60*/  MOV R168, R167 ;  /* 0x000000a700a87202 */ /* 0x000fe20000000f00 */
[----:B------:R-:W2:Y:S01]  /*8a70*/  LDCU UR20, c[0x0][0x380] ;  /* 0x00007000ff1477ac */ /* 0x000ea20008000800 */
[----:B------:R-:W3:Y:S01]  /*8a80*/  LDCU UR6, c[0x0][0x600] ;  /* 0x0000c000ff0677ac */ /* 0x000ee20008000800 */
[----:B------:R-:W-:-:S07]  /*8a90*/  UIADD3 UR11, UPT, UPT, -UR11, UR17, URZ ;  /* 0x000000110b0b7290 */ /* 0x000fce000fffe1ff */
[----:B------:R-:W-:Y:S01]  /*8aa0*/  UPRMT UR12, UR4, 0x654, UR12 ;  /* 0x00000654040c7896 */ /* 0x000fe2000800000c */
[----:B------:R-:W-:Y:S01]  /*8ab0*/  UMOV UR10, 0x1 ;  /* 0x00000001000a7882 */ /* 0x000fe20000000000 */
[----:B------:R-:W-:Y:S01]  /*8ac0*/  UMOV UR8, UR19 ;  /* 0x0000001300087c82 */ /* 0x000fe20008000000 */
[----:B------:R-:W-:Y:S01]  /*8ad0*/  UMOV UR9, 0x1 ;  /* 0x0000000100097882 */ /* 0x000fe20000000000 */
[----:B------:R-:W-:-:S08]  /*8ae0*/  UMOV UR16, URZ ;  /* 0x000000ff00107c82 */ /* 0x000fd00008000000 */
.L_x_76:
[----:B------:R-:W-:Y:S01]  /*8af0*/  USHF.L.U32 UR4, UR10, 0x1f, URZ ;  /* 0x0000001f0a047899 */ /* 0x000fe200080006ff */
[----:B------:R-:W-:Y:S01]  /*8b00*/  R2UR UR5, R84 ;  /* 0x00000000540572ca */ /* 0x000fe200000e0000 */
[----:B------:R-:W-:-:S04]  /*8b10*/  UIADD3 UR8, UPT, UPT, UR8, -0x1, URZ ;  /* 0xffffffff08087890 */ /* 0x000fc8000fffe0ff */
[----:B-1----:R-:W-:Y:S01]  /*8b20*/  MOV R4, UR4 ;  /* 0x0000000400047c02 */ /* 0x002fe20008000f00 */
[----:B------:R-:W-:-:S03]  /*8b30*/  UISETP.LT.AND UP0, UPT, URZ, UR8, UPT ;  /* 0x00000008ff00728c */ /* 0x000fc6000bf01270 */
[----:B------:R-:W1:Y:S01]  /*8b40*/  SYNCS.PHASECHK.TRANS64.TRYWAIT P0, [UR14], R4 ;  /* 0x00000004ff0075a7 */ /* 0x000e62000800110e */
[----:B------:R-:W-:Y:S01]  /*8b50*/  USEL UR7, URZ, UR8, !UP0 ;  /* 0x00000008ff077287 */ /* 0x000fe2000c000000 */
[----:B-1----:R-:W-:Y:S11]  /*8b60*/  @!P0 BRA `(.L_x_74) ;  /* 0x00000080001c8947 */ /* 0x002ff60003800000 */
.L_x_159:
[----:B-1----:R-:W1:Y:S01]  /*8b70*/  LDTM.x32 R4, tmem[UR5] ;  /* 0x00000005000479ee */ /* 0x002e6200082c0000 */
[----:B--2---:R-:W-:Y:S01]  /*8b80*/  ULEA UR4, UR7, UR20, 0x7 ;  /* 0x0000001407047291 */ /* 0x004fe2000f8e38ff */
[----:B------:R-:W-:-:S05]  /*8b90*/  IMAD.MOV.U32 R144, RZ, RZ, -0x1 ;  /* 0xffffffffff907424 */ /* 0x000fca00078e00ff */
[----:B------:R-:W-:Y:S02]  /*8ba0*/  IADD3 R140, PT, PT, -R169, UR4, RZ ;  /* 0x00000004a98c7c10 */ /* 0x000fe4000fffe1ff */
[----:B------:R-:W-:Y:S02]  /*8bb0*/  R2UR UR4, R86 ;  /* 0x00000000560472ca */ /* 0x000fe400000e0000 */
[C---:B------:R-:W-:Y:S02]  /*8bc0*/  VIADDMNMX R37, R140.reuse, 0x1f, RZ, !PT ;  /* 0x0000001f8c257846 */ /* 0x040fe400078001ff */
[----:B------:R-:W-:Y:S02]  /*8bd0*/  VIADDMNMX R145, R140, 0x5f, RZ, !PT ;  /* 0x0000005f8c917846 */ /* 0x000fe400078001ff */
[--C-:B------:R-:W-:Y:S02]  /*8be0*/  SHF.R.U32.HI R36, RZ, R37, R144.reuse ;  /* 0x00000025ff247219 */ /* 0x100fe40000011690 */
[----:B------:R-:W-:-:S02]  /*8bf0*/  SHF.R.U32.HI R145, RZ, R145, R144 ;  /* 0x00000091ff917219 */ /* 0x000fc40000011690 */
[----:B------:R-:W-:Y:S02]  /*8c00*/  R2P PR, R36, 0x7e ;  /* 0x0000007e24007804 */ /* 0x000fe40000000000 */
[----:B------:R-:W-:Y:S01]  /*8c10*/  VIADDMNMX R161, R140, 0x7f, RZ, !PT ;  /* 0x0000007f8ca17846 */ /* 0x000fe200078001ff */
[----:B------:R-:W2:Y:S01]  /*8c20*/  LDTM.x32 R52, tmem[UR4] ;  /* 0x00000004003479ee */ /* 0x000ea200082c0000 */
[----:B------:R-:W-:Y:S02]  /*8c30*/  R2UR UR4, R87 ;  /* 0x00000000570472ca */ /* 0x000fe400000e0000 */
[----:B-1----:R-:W-:Y:S02]  /*8c40*/  SEL R101, R5, 0xff800000, P1 ;  /* 0xff80000005657807 */ /* 0x002fe40000800000 */
[----:B------:R-:W-:Y:S02]  /*8c50*/  SEL R90, R6, 0xff800000, P2 ;  /* 0xff800000065a7807 */ /* 0x000fe40001000000 */
[----:B------:R-:W-:-:S02]  /*8c60*/  SEL R91, R7, 0xff800000, P3 ;  /* 0xff800000075b7807 */ /* 0x000fc40001800000 */
[----:B------:R-:W-:Y:S02]  /*8c70*/  SEL R92, R8, 0xff800000, P4 ;  /* 0xff800000085c7807 */ /* 0x000fe40002000000 */
[----:B------:R-:W-:Y:S02]  /*8c80*/  SEL R93, R9, 0xff800000, P5 ;  /* 0xff800000095d7807 */ /* 0x000fe40002800000 */
[----:B------:R-:W-:Y:S02]  /*8c90*/  SEL R104, R10, 0xff800000, P6 ;  /* 0xff8000000a687807 */ /* 0x000fe40003000000 */
[C---:B------:R-:W-:Y:S02]  /*8ca0*/  R2P PR, R36.reuse.B1, 0x7f ;  /* 0x0000007f24007804 */ /* 0x040fe40000001000 */
[----:B------:R-:W-:Y:S02]  /*8cb0*/  LOP3.LUT R5, R36, 0x1, RZ, 0xc0, !PT ;  /* 0x0000000124057812 */ /* 0x000fe400078ec0ff */
[----:B------:R-:W-:-:S02]  /*8cc0*/  SHF.R.U32.HI R161, RZ, R161, R144 ;  /* 0x000000a1ffa17219 */ /* 0x000fc40000011690 */
        /* <DEDUP_REMOVED lines=37> */
[----:B--2---:R-:W-:Y:S02]  /*8f20*/  SEL R53, R53, 0xff800000, P1 ;  /* 0xff80000035357807 */ /* 0x004fe40000800000 */
        /* <DEDUP_REMOVED lines=69> */
[----:B------:R-:W-:Y:S02]  /*9380*/  LOP3.LUT P0, RZ, R145, 0x800000, RZ, 0xc0, !PT ;  /* 0x0080000091ff7812 */ /* 0x000fe4000780c0ff */
[----:B------:R-:W-:-:S02]  /*9390*/  SEL R142, R40, 0xff800000, P4 ;  /* 0xff800000288e7807 */ /* 0x000fc40002000000 */
[----:B------:R-:W-:Y:S02]  /*93a0*/  SEL R43, R43, 0xff800000, P0 ;  /* 0xff8000002b2b7807 */ /* 0x000fe40000000000 */
[----:B------:R-:W-:Y:S02]  /*93b0*/  SEL R143, R41, 0xff800000, P5 ;  /* 0xff800000298f7807 */ /* 0x000fe40002800000 */
[----:B------:R-:W-:Y:S02]  /*93c0*/  SEL R42, R42, 0xff800000, P6 ;  /* 0xff8000002a2a7807 */ /* 0x000fe40003000000 */
[----:B------:R-:W-:Y:S02]  /*93d0*/  R2P PR, R145.B3, 0x7f ;  /* 0x0000007f91007804 */ /* 0x000fe40000003000 */
[----:B------:R-:W-:-:S03]  /*93e0*/  R2UR UR4, R87 ;  /* 0x00000000570472ca */ /* 0x000fc600000e0000 */
[----:B------:R-:W-:Y:S02]  /*93f0*/  SEL R144, R44, 0xff800000, P0 ;  /* 0xff8000002c907807 */ /* 0x000fe40000000000 */
[----:B------:R-:W-:Y:S02]  /*9400*/  ISETP.GT.AND P0, PT, R145, -0x1, PT ;  /* 0xffffffff9100780c */ /* 0x000fe40003f04270 */
[----:B------:R-:W-:Y:S02]  /*9410*/  SEL R145, R45, 0xff800000, P1 ;  /* 0xff8000002d917807 */ /* 0x000fe40000800000 */
[----:B------:R-:W-:Y:S02]  /*9420*/  SEL R148, R46, 0xff800000, P2 ;  /* 0xff8000002e947807 */ /* 0x000fe40001000000 */
[----:B------:R-:W-:Y:S02]  /*9430*/  SEL R149, R47, 0xff800000, P3 ;  /* 0xff8000002f957807 */ /* 0x000fe40001800000 */
[----:B------:R-:W-:-:S02]  /*9440*/  SEL R150, R48, 0xff800000, P4 ;  /* 0xff80000030967807 */ /* 0x000fc40002000000 */
[----:B------:R-:W-:Y:S02]  /*9450*/  SEL R151, R49, 0xff800000, P5 ;  /* 0xff80000031977807 */ /* 0x000fe40002800000 */
[----:B------:R-:W-:Y:S02]  /*9460*/  SEL R154, R50, 0xff800000, P6 ;  /* 0xff800000329a7807 */ /* 0x000fe40003000000 */
[----:B------:R-:W-:Y:S02]  /*9470*/  R2P PR, R161, 0x7e ;  /* 0x0000007ea1007804 */ /* 0x000fe40000000000 */
[----:B------:R-:W-:-:S03]  /*9480*/  SEL R155, R51, 0xff800000, !P0 ;  /* 0xff800000339b7807 */ /* 0x000fc60004000000 */
        /* <DEDUP_REMOVED lines=8> */
[----:B------:R-:W-:Y:S02]  /*9510*/  FMNMX3 R7, R168, R100, R101, !PT ;  /* 0x00000064a8077276 */ /* 0x000fe40007800065 */
        /* <DEDUP_REMOVED lines=8> */
[----:B------:R-:W-:-:S02]  /*95a0*/  FMNMX R6, R90, R91, !PT ;  /* 0x0000005b5a067209 */ /* 0x000fc40007800000 */
[----:B------:R-:W-:Y:S02]  /*95b0*/  FMNMX3 R7, R7, R94, R95, !PT ;  /* 0x0000005e07077276 */ /* 0x000fe4000780005f */
[----:B------:R-:W-:Y:S02]  /*95c0*/  SEL R20, R20, 0xff800000, P0 ;  /* 0xff80000014147807 */ /* 0x000fe40000000000 */
[----:B------:R-:W-:Y:S02]  /*95d0*/  ISETP.NE.U32.AND P0, PT, R5, 0x1, PT ;  /* 0x000000010500780c */ /* 0x000fe40003f05070 */
[----:B------:R-:W-:Y:S02]  /*95e0*/  FMNMX R5, R92, R93, !PT ;  /* 0x0000005d5c057209 */ /* 0x000fe40007800000 */
[----:B------:R-:W-:Y:S02]  /*95f0*/  SEL R46, R4, 0xff800000, !P0 ;  /* 0xff800000042e7807 */ /* 0x000fe40004000000 */
[----:B------:R-:W-:-:S02]  /*9600*/  FMNMX R4, R104, R105, !PT ;  /* 0x0000006968047209 */ /* 0x000fc40007800000 */
        /* <DEDUP_REMOVED lines=29> */
[----:B------:R-:W-:-:S02]  /*97e0*/  LOP3.LUT P0, RZ, R161, 0x80, RZ, 0xc0, !PT ;  /* 0x00000080a1ff7812 */ /* 0x000fc4000780c0ff */
[----:B------:R-:W-:Y:S02]  /*97f0*/  FMNMX3 R5, R5, R74, R75, !PT ;  /* 0x0000004a05057276 */ /* 0x000fe4000780004b */
[----:B------:R-:W-:Y:S02]  /*9800*/  FMNMX3 R4, R4, R126, R127, !PT ;  /* 0x0000007e04047276 */ /* 0x000fe4000780007f */
[----:B------:R-:W-:Y:S02]  /*9810*/  FMNMX3 R7, R7, R78, R79, !PT ;  /* 0x0000004e07077276 */ /* 0x000fe4000780004f */
[----:B------:R-:W-:Y:S02]  /*9820*/  FMNMX3 R6, R6, R82, R83, !PT ;  /* 0x0000005206067276 */ /* 0x000fe40007800053 */
[----:B------:R-:W-:Y:S02]  /*9830*/  SEL R51, R11, 0xff800000, P0 ;  /* 0xff8000000b337807 */ /* 0x000fe40000000000 */
        /* <DEDUP_REMOVED lines=12> */
[----:B------:R-:W-:-:S02]  /*9900*/  SEL R21, R21, 0xff800000, P1 ;  /* 0xff80000015157807 */ /* 0x000fc40000800000 */
[----:B------:R-:W-:Y:S02]  /*9910*/  SEL R156, R22, 0xff800000, P2 ;  /* 0xff800000169c7807 */ /* 0x000fe40001000000 */
[----:B------:R-:W-:Y:S02]  /*9920*/  SEL R157, R23, 0xff800000, P3 ;  /* 0xff800000179d7807 */ /* 0x000fe40001800000 */
[----:B------:R-:W-:Y:S02]  /*9930*/  SEL R158, R24, 0xff800000, P4 ;  /* 0xff800000189e7807 */ /* 0x000fe40002000000 */
[----:B------:R-:W-:Y:S02]  /*9940*/  SEL R159, R25, 0xff800000, P5 ;  /* 0xff800000199f7807 */ /* 0x000fe40002800000 */
[----:B------:R-:W-:Y:S02]  /*9950*/  SEL R26, R26, 0xff800000, P6 ;  /* 0xff8000001a1a7807 */ /* 0x000fe40003000000 */
[----:B------:R-:W-:-:S02]  /*9960*/  FMNMX3 R5, R5, R150, R151, !PT ;  /* 0x0000009605057276 */ /* 0x000fc40007800097 */
[----:B------:R-:W-:Y:S02]  /*9970*/  FMNMX3 R4, R4, R154, R155, !PT ;  /* 0x0000009a04047276 */ /* 0x000fe4000780009b */
[----:B------:R-:W-:Y:S02]  /*9980*/  FMNMX3 R7, R7, R46, R47, !PT ;  /* 0x0000002e07077276 */ /* 0x000fe4000780002f */
[----:B------:R-:W-:Y:S02]  /*9990*/  FMNMX3 R6, R6, R38, R39, !PT ;  /* 0x0000002606067276 */ /* 0x000fe40007800027 */
[----:B------:R-:W-:Y:S02]  /*99a0*/  R2P PR, R161.B3, 0x7f ;  /* 0x0000007fa1007804 */ /* 0x000fe40000003000 */
[----:B------:R-:W-:Y:S02]  /*99b0*/  FMNMX3 R5, R5, R40, R41, !PT ;  /* 0x0000002805057276 */ /* 0x000fe40007800029 */
[----:B------:R-:W-:-:S02]  /*99c0*/  FMNMX3 R4, R4, R50, R51, !PT ;  /* 0x0000003204047276 */ /* 0x000fc40007800033 */
[----:B------:R-:W-:Y:S02]  /*99d0*/  FMNMX3 R7, R7, R44, R45, !PT ;  /* 0x0000002c07077276 */ /* 0x000fe4000780002d */
[----:B------:R-:W-:Y:S02]  /*99e0*/  FMNMX3 R6, R6, R48, R49, !PT ;  /* 0x0000003006067276 */ /* 0x000fe40007800031 */
[----:B------:R-:W-:Y:S02]  /*99f0*/  SEL R160, R28, 0xff800000, P0 ;  /* 0xff8000001ca07807 */ /* 0x000fe40000000000 */
[----:B------:R-:W-:Y:S02]  /*9a00*/  ISETP.GT.AND P0, PT, R161, -0x1, PT ;  /* 0xffffffffa100780c */ /* 0x000fe40003f04270 */
[----:B------:R-:W-:Y:S02]  /*9a10*/  SEL R161, R29, 0xff800000, P1 ;  /* 0xff8000001da17807 */ /* 0x000fe40000800000 */
[----:B------:R-:W-:-:S02]  /*9a20*/  SEL R162, R30, 0xff800000, P2 ;  /* 0xff8000001ea27807 */ /* 0x000fc40001000000 */
[----:B------:R-:W-:Y:S02]  /*9a30*/  SEL R163, R31, 0xff800000, P3 ;  /* 0xff8000001fa37807 */ /* 0x000fe40001800000 */
[----:B------:R-:W-:Y:S02]  /*9a40*/  FMNMX3 R5, R5, R146, R147, !PT ;  /* 0x0000009205057276 */ /* 0x000fe40007800093 */
[----:B------:R-:W-:Y:S02]  /*9a50*/  FMNMX3 R4, R4, R152, R153, !PT ;  /* 0x0000009804047276 */ /* 0x000fe40007800099 */
[----:B------:R-:W-:Y:S02]  /*9a60*/  FMNMX3 R7, R7, R20, R21, !PT ;  /* 0x0000001407077276 */ /* 0x000fe40007800015 */
[----:B------:R-:W-:Y:S02]  /*9a70*/  FMNMX3 R6, R6, R156, R157, !PT ;  /* 0x0000009c06067276 */ /* 0x000fe4000780009d */
[----:B------:R-:W-:-:S02]  /*9a80*/  SEL R165, R35, 0xff800000, !P0 ;  /* 0xff80000023a57807 */ /* 0x000fc40004000000 */
[----:B------:R-:W-:Y:S02]  /*9a90*/  SEL R166, R32, 0xff800000, P4 ;  /* 0xff80000020a67807 */ /* 0x000fe40002000000 */
[----:B------:R-:W-:Y:S02]  /*9aa0*/  SEL R167, R33, 0xff800000, P5 ;  /* 0xff80000021a77807 */ /* 0x000fe40002800000 */
[----:B------:R-:W-:Y:S02]  /*9ab0*/  SEL R164, R34, 0xff800000, P6 ;  /* 0xff80000022a47807 */ /* 0x000fe40003000000 */
[----:B------:R-:W-:Y:S02]  /*9ac0*/  FMNMX3 R5, R5, R158, R159, !PT ;  /* 0x0000009e05057276 */ /* 0x000fe4000780009f */
[----:B------:R-:W-:Y:S02]  /*9ad0*/  FMNMX3 R4, R4, R26, R27, !PT ;  /* 0x0000001a04047276 */ /* 0x000fe4000780001b */
[----:B------:R-:W-:-:S02]  /*9ae0*/  FMNMX3 R7, R7, R160, R161, !PT ;  /* 0x000000a007077276 */ /* 0x000fc400078000a1 */
[----:B------:R-:W-:Y:S02]  /*9af0*/  FMNMX3 R6, R6, R162, R163, !PT ;  /* 0x000000a206067276 */ /* 0x000fe400078000a3 */
[----:B------:R-:W-:Y:S02]  /*9b00*/  FMNMX3 R5, R5, R166, R167, !PT ;  /* 0x000000a605057276 */ /* 0x000fe400078000a7 */
[----:B------:R-:W-:Y:S02]  /*9b10*/  FMNMX3 R4, R4, R164, R165, !PT ;  /* 0x000000a404047276 */ /* 0x000fe400078000a5 */
[----:B------:R-:W-:Y:S02]  /*9b20*/  FMNMX R6, R7, R6, !PT ;  /* 0x0000000607067209 */ /* 0x000fe40007800000 */
[----:B------:R-:W-:Y:S02]  /*9b30*/  LOP3.LUT R12, R85, 0x7f, R2, 0xf8, !PT ;  /* 0x0000007f550c7812 */ /* 0x000fe400078ef802 */
[----:B------:R-:W-:-:S02]  /*9b40*/  FMNMX3 R170, R6, R5, R4, !PT ;  /* 0x0000000506aa7276 */ /* 0x000fc40007800004 */
[----:B------:R-:W-:Y:S02]  /*9b50*/  LEA R12, R12, UR18, 0x2 ;  /* 0x000000120c0c7c11 */ /* 0x000fe4000f8e10ff */
[----:B------:R-:W-:-:S04]  /*9b60*/  FSETP.NEU.AND P0, PT, R170, -INF , PT ;  /* 0xff800000aa00780b */ /* 0x000fc80003f0d000 */
[----:B------:R-:W-:Y:S02]  /*9b70*/  FSEL R5, R170, RZ, P0 ;  /* 0x000000ffaa057208 */ /* 0x000fe40000000000 */
[----:B------:R-:W-:-:S03]  /*9b80*/  ELECT P0, URZ, PT ;  /* 0x0000000000ff782f */ /* 0x000fc60003800000 */
[----:B------:R-:W-:-:S04]  /*9b90*/  FADD R4, -R5, R168 ;  /* 0x000000a805047221 */ /* 0x000fc80000000100 */
[----:B---3--:R-:W-:-:S05]  /*9ba0*/  FMUL R4, R4, UR6 ;  /* 0x0000000604047c20 */ /* 0x008fca0008400000 */
[----:B------:R-:W-:Y:S02]  /*9bb0*/  FSETP.GE.AND P1, PT, R4, -8, PT ;  /* 0xc10000000400780b */ /* 0x000fe40003f26000 */
[----:B------:R-:W1:Y:S02]  /*9bc0*/  MUFU.EX2 R4, R4 ;  /* 0x0000000400047308 */ /* 0x000e640000000800 */
[----:B------:R-:W-:-:S05]  /*9bd0*/  FSEL R5, R168, R5, P1 ;  /* 0x00000005a8057208 */ /* 0x000fca0000800000 */
[----:B------:R-:W-:-:S04]  /*9be0*/  FFMA R171, -R5, UR6, RZ ;  /* 0x0000000605ab7c23 */ /* 0x000fc800080001ff */
[--C-:B------:R-:W-:Y:S02]  /*9bf0*/  FFMA2 R24, R90.F32x2.HI_LO, UR6.F32, R171.reuse.F32 ;  /* 0x000000065a187c49 */ /* 0x100fe400092000ab */
[--C-:B------:R-:W-:Y:S02]  /*9c00*/  FFMA2 R32, R94.F32x2.HI_LO, UR6.F32, R171.reuse.F32 ;  /* 0x000000065e207c49 */ /* 0x100fe400092000ab */
[--C-:B------:R-:W-:Y:S02]  /*9c10*/  FFMA2 R34, R96.F32x2.HI_LO, UR6.F32, R171.reuse.F32 ;  /* 0x0000000660227c49 */ /* 0x100fe400092000ab */
[--C-:B------:R-:W-:Y:S01]  /*9c20*/  FFMA2 R90, R98.F32x2.HI_LO, UR6.F32, R171.reuse.F32 ;  /* 0x00000006625a7c49 */ /* 0x100fe200092000ab */
[----:B------:R-:W-:Y:S01]  /*9c30*/  MUFU.EX2 R24, R24 ;  /* 0x0000001800187308 */ /* 0x000fe20000000800 */
[--C-:B------:R-:W-:Y:S01]  /*9c40*/  FFMA2 R22, R100.F32x2.HI_LO, UR6.F32, R171.reuse.F32 ;  /* 0x0000000664167c49 */ /* 0x100fe200092000ab */
[----:B-1----:R-:W-:Y:S01]  /*9c50*/  FSEL R172, R4, 1, !P1 ;  /* 0x3f80000004ac7808 */ /* 0x002fe20004800000 */
[----:B------:R-:W-:-:S02]  /*9c60*/  FFMA2 R28, R92.F32x2.HI_LO, UR6.F32, R171.F32 ;  /* 0x000000065c1c7c49 */ /* 0x000fc400092000ab */
[--C-:B------:R-:W-:Y:S02]  /*9c70*/  FFMA2 R30, R104.F32x2.HI_LO, UR6.F32, R171.reuse.F32 ;  /* 0x00000006681e7c49 */ /* 0x100fe400092000ab */
[--C-:B------:R-:W-:Y:S01]  /*9c80*/  FFMA2 R94, R102.F32x2.HI_LO, UR6.F32, R171.reuse.F32 ;  /* 0x00000006665e7c49 */ /* 0x100fe200092000ab */
[----:B------:R-:W-:Y:S01]  /*9c90*/  MUFU.EX2 R22, R22 ;  /* 0x0000001600167308 */ /* 0x000fe20000000800 */
[--C-:B------:R-:W-:Y:S01]  /*9ca0*/  FFMA2 R96, R106.F32x2.HI_LO, UR6.F32, R171.reuse.F32 ;  /* 0x000000066a607c49 */ /* 0x100fe200092000ab */
[----:B------:R1:W-:Y:S01]  /*9cb0*/  STS [R12+0x18c], R172 ;  /* 0x00018cac0c007388 */ /* 0x0003e20000000800 */
[--C-:B------:R-:W-:Y:S02]  /*9cc0*/  FFMA2 R98, R108.F32x2.HI_LO, UR6.F32, R171.reuse.F32 ;  /* 0x000000066c627c49 */ /* 0x100fe400092000ab */
[--C-:B------:R-:W-:Y:S02]  /*9cd0*/  FFMA2 R92, R110.F32x2.HI_LO, UR6.F32, R171.reuse.F32 ;  /* 0x000000066e5c7c49 */ /* 0x100fe400092000ab */
[--C-:B------:R-:W-:Y:S01]  /*9ce0*/  FFMA2 R100, R114.F32x2.HI_LO, UR6.F32, R171.reuse.F32 ;  /* 0x0000000672647c49 */ /* 0x100fe200092000ab */
[----:B------:R-:W2:Y:S01]  /*9cf0*/  MUFU.EX2 R23, R23 ;  /* 0x0000001700177308 */ /* 0x000ea20000000800 */
[----:B------:R-:W-:-:S02]  /*9d00*/  FFMA2 R102, R112.F32x2.HI_LO, UR6.F32, R171.F32 ;  /* 0x0000000670667c49 */ /* 0x000fc400092000ab */
[--C-:B------:R-:W-:Y:S02]  /*9d10*/  FFMA2 R104, R116.F32x2.HI_LO, UR6.F32, R171.reuse.F32 ;  /* 0x0000000674687c49 */ /* 0x100fe400092000ab */
[--C-:B------:R-:W-:Y:S02]  /*9d20*/  FFMA2 R106, R118.F32x2.HI_LO, UR6.F32, R171.reuse.F32 ;  /* 0x00000006766a7c49 */ /* 0x100fe400092000ab */
[--C-:B------:R-:W-:Y:S01]  /*9d30*/  FFMA2 R108, R120.F32x2.HI_LO, UR6.F32, R171.reuse.F32 ;  /* 0x00000006786c7c49 */ /* 0x100fe200092000ab */
[----:B------:R-:W3:Y:S01]  /*9d40*/  MUFU.EX2 R25, R25 ;  /* 0x0000001900197308 */ /* 0x000ee20000000800 */
[--C-:B------:R-:W-:Y:S02]  /*9d50*/  FFMA2 R52, R52.F32x2.HI_LO, UR6.F32, R171.reuse.F32 ;  /* 0x0000000634347c49 */ /* 0x100fe400092000ab */
[--C-:B------:R-:W-:Y:S02]  /*9d60*/  FFMA2 R54, R54.F32x2.HI_LO, UR6.F32, R171.reuse.F32 ;  /* 0x0000000636367c49 */ /* 0x100fe400092000ab */
[----:B------:R-:W-:-:S02]  /*9d70*/  FFMA2 R56, R56.F32x2.HI_LO, UR6.F32, R171.F32 ;  /* 0x0000000638387c49 */ /* 0x000fc400092000ab */
[--C-:B------:R-:W-:Y:S01]  /*9d80*/  FFMA2 R58, R58.F32x2.HI_LO, UR6.F32, R171.reuse.F32 ;  /* 0x000000063a3a7c49 */ /* 0x100fe200092000ab */
[----:B------:R-:W-:Y:S01]  /*9d90*/  MUFU.EX2 R28, R28 ;  /* 0x0000001c001c7308 */ /* 0x000fe20000000800 */
[--C-:B------:R-:W-:Y:S01]  /*9da0*/  FFMA2 R60, R60.F32x2.HI_LO, UR6.F32, R171.reuse.F32 ;  /* 0x000000063c3c7c49 */ /* 0x100fe200092000ab */
[----:B--2---:R-:W-:Y:S01]  /*9db0*/  F2FP.F16.F32.PACK_AB R4, R23, R22 ;  /* 0x000000161704723e */ /* 0x004fe200000000ff */
[--C-:B------:R-:W-:Y:S02]  /*9dc0*/  FFMA2 R62, R62.F32x2.HI_LO, UR6.F32, R171.reuse.F32 ;  /* 0x000000063e3e7c49 */ /* 0x100fe400092000ab */
[--C-:B------:R-:W-:Y:S02]  /*9dd0*/  FFMA2 R64, R64.F32x2.HI_LO, UR6.F32, R171.reuse.F32 ;  /* 0x0000000640407c49 */ /* 0x100fe400092000ab */
[--C-:B------:R-:W-:Y:S01]  /*9de0*/  FFMA2 R110, R122.F32x2.HI_LO, UR6.F32, R171.reuse.F32 ;  /* 0x000000067a6e7c49 */ /* 0x100fe200092000ab */
[----:B------:R-:W2:Y:S01]  /*9df0*/  MUFU.EX2 R29, R29 ;  /* 0x0000001d001d7308 */ /* 0x000ea20000000800 */
[--C-:B------:R-:W-:Y:S01]  /*9e00*/  FFMA2 R68, R68.F32x2.HI_LO, UR6.F32, R171.reuse.F32 ;  /* 0x0000000644447c49 */ /* 0x100fe200092000ab */
[----:B---3--:R-:W-:Y:S01]  /*9e10*/  F2FP.F16.F32.PACK_AB R5, R25, R24 ;  /* 0x000000181905723e */ /* 0x008fe200000000ff */
        /* <DEDUP_REMOVED lines=8> */
[----:B------:R-:W3:Y:S01]  /*9ea0*/  MUFU.EX2 R31, R31 ;  /* 0x0000001f001f7308 */ /* 0x000ee20000000800 */
        /* <DEDUP_REMOVED lines=10> */
[----:B---3--:R-:W-:Y:S01]  /*9f50*/  F2FP.F16.F32.PACK_AB R7, R31, R30 ;  /* 0x0000001e1f07723e */ /* 0x008fe200000000ff */
        /* <DEDUP_REMOVED lines=26> */
[----:B------:R-:W-:Y:S02]  /*a100*/  IMAD.MOV.U32 R156, RZ, RZ, 0x1 ;  /* 0x00000001ff9c7424 */ /* 0x000fe400078e00ff */
[----:B------:R-:W-:-:S02]  /*a110*/  FFMA2 R146, R158.F32x2.HI_LO, UR6.F32, R171.F32 ;  /* 0x000000069e927c49 */ /* 0x000fc400092000ab */
[--C-:B------:R-:W-:Y:S01]  /*a120*/  FFMA2 R26, R26.F32x2.HI_LO, UR6.F32, R171.reuse.F32 ;  /* 0x000000061a1a7c49 */ /* 0x100fe200092000ab */
[----:B------:R-:W3:Y:S01]  /*a130*/  MUFU.EX2 R93, R93 ;  /* 0x0000005d005d7308 */ /* 0x000ee20000000800 */
[----:B--2---:R-:W-:Y:S01]  /*a140*/  F2FP.F16.F32.PACK_AB R10, R91, R90 ;  /* 0x0000005a5b0a723e */ /* 0x004fe200000000ff */
[--C-:B------:R-:W-:Y:S02]  /*a150*/  FFMA2 R148, R160.F32x2.HI_LO, UR6.F32, R171.reuse.F32 ;  /* 0x00000006a0947c49 */ /* 0x100fe400092000ab */
[--C-:B------:R-:W-:Y:S02]  /*a160*/  FFMA2 R150, R162.F32x2.HI_LO, UR6.F32, R171.reuse.F32 ;  /* 0x00000006a2967c49 */ /* 0x100fe400092000ab */
[--C-:B------:R-:W-:Y:S01]  /*a170*/  FFMA2 R152, R166.F32x2.HI_LO, UR6.F32, R171.reuse.F32 ;  /* 0x00000006a6987c49 */ /* 0x100fe200092000ab */
[----:B------:R-:W-:Y:S01]  /*a180*/  FSEL R167, R168, R170, P1 ;  /* 0x000000aaa8a77208 */ /* 0x000fe20000800000 */
[----:B------:R-:W-:Y:S01]  /*a190*/  MUFU.EX2 R94, R94 ;  /* 0x0000005e005e7308 */ /* 0x000fe20000000800 */
[----:B------:R-:W-:-:S07]  /*a1a0*/  FFMA2 R154, R164.F32x2.HI_LO, UR6.F32, R171.F32 ;  /* 0x00000006a49a7c49 */ /* 0x000fce00092000ab */
[----:B------:R-:W1:Y:S01]  /*a1b0*/  MUFU.EX2 R95, R95 ;  /* 0x0000005f005f7308 */ /* 0x000e620000000800 */
[----:B---3--:R-:W-:-:S07]  /*a1c0*/  F2FP.F16.F32.PACK_AB R11, R93, R92 ;  /* 0x0000005c5d0b723e */ /* 0x008fce00000000ff */
[----:B------:R-:W-:Y:S08]  /*a1d0*/  MUFU.EX2 R96, R96 ;  /* 0x0000006000607308 */ /* 0x000ff00000000800 */
[----:B------:R-:W2:Y:S01]  /*a1e0*/  MUFU.EX2 R97, R97 ;  /* 0x0000006100617308 */ /* 0x000ea20000000800 */
[----:B-1----:R-:W-:-:S07]  /*a1f0*/  F2FP.F16.F32.PACK_AB R12, R95, R94 ;  /* 0x0000005e5f0c723e */ /* 0x002fce00000000ff */
[----:B------:R-:W-:Y:S08]  /*a200*/  MUFU.EX2 R98, R98 ;  /* 0x0000006200627308 */ /* 0x000ff00000000800 */
[----:B------:R-:W1:Y:S01]  /*a210*/  MUFU.EX2 R99, R99 ;  /* 0x0000006300637308 */ /* 0x000e620000000800 */
[----:B--2---:R-:W-:-:S07]  /*a220*/  F2FP.F16.F32.PACK_AB R13, R97, R96 ;  /* 0x00000060610d723e */ /* 0x004fce00000000ff */
        /* <DEDUP_REMOVED lines=17> */
[----:B--2---:R-:W-:Y:S01]  /*a340*/  F2FP.F16.F32.PACK_AB R19, R109, R108 ;  /* 0x0000006c6d13723e */ /* 0x004fe200000000ff */
[----:B------:R2:W-:Y:S06]  /*a350*/  BAR.ARV R3, 0x40 ;  /* 0x000100030000751d */ /* 0x0005ec0000002000 */
[----:B------:R-:W-:Y:S01]  /*a360*/  MUFU.EX2 R54, R54 ;  /* 0x0000003600367308 */ /* 0x000fe20000000800 */
[----:B------:R1:W-:Y:S01]  /*a370*/  STTM.x16 tmem[UR4], R4 ;  /* 0x00000004000079ed */ /* 0x0003e20008240004 */
[----:B------:R-:W-:-:S06]  /*a380*/  R2UR UR4, R89 ;  /* 0x00000000590472ca */ /* 0x000fcc00000e0000 */
[----:B------:R-:W3:Y:S08]  /*a390*/  MUFU.EX2 R55, R55 ;  /* 0x0000003700377308 */ /* 0x000ef00000000800 */
[----:B------:R-:W-:Y:S08]  /*a3a0*/  MUFU.EX2 R56, R56 ;  /* 0x0000003800387308 */ /* 0x000ff00000000800 */
[----:B------:R-:W4:Y:S08]  /*a3b0*/  MUFU.EX2 R57, R57 ;  /* 0x0000003900397308 */ /* 0x000f300000000800 */
[----:B------:R-:W-:Y:S08]  /*a3c0*/  MUFU.EX2 R58, R58 ;  /* 0x0000003a003a7308 */ /* 0x000ff00000000800 */
[----:B------:R-:W5:Y:S08]  /*a3d0*/  MUFU.EX2 R59, R59 ;  /* 0x0000003b003b7308 */ /* 0x000f700000000800 */
[----:B------:R-:W-:Y:S01]  /*a3e0*/  MUFU.EX2 R60, R60 ;  /* 0x0000003c003c7308 */ /* 0x000fe20000000800 */
[----:B-1----:R-:W-:-:S07]  /*a3f0*/  F2FP.F16.F32.PACK_AB R4, R53, R52 ;  /* 0x000000343504723e */ /* 0x002fce00000000ff */
[----:B------:R-:W1:Y:S01]  /*a400*/  MUFU.EX2 R61, R61 ;  /* 0x0000003d003d7308 */ /* 0x000e620000000800 */
[----:B---3--:R-:W-:Y:S02]  /*a410*/  F2FP.F16.F32.PACK_AB R5, R55, R54 ;  /* 0x000000363705723e */ /* 0x008fe400000000ff */
[----:B----4-:R-:W-:Y:S02]  /*a420*/  F2FP.F16.F32.PACK_AB R6, R57, R56 ;  /* 0x000000383906723e */ /* 0x010fe400000000ff */
[----:B-----5:R-:W-:-:S03]  /*a430*/  F2FP.F16.F32.PACK_AB R7, R59, R58 ;  /* 0x0000003a3b07723e */ /* 0x020fc600000000ff */
[----:B------:R-:W-:Y:S08]  /*a440*/  MUFU.EX2 R62, R62 ;  /* 0x0000003e003e7308 */ /* 0x000ff00000000800 */
[----:B------:R-:W3:Y:S01]  /*a450*/  MUFU.EX2 R63, R63 ;  /* 0x0000003f003f7308 */ /* 0x000ee20000000800 */
[----:B-1----:R-:W-:-:S07]  /*a460*/  F2FP.F16.F32.PACK_AB R8, R61, R60 ;  /* 0x0000003c3d08723e */ /* 0x002fce00000000ff */
[----:B------:R-:W-:Y:S08]  /*a470*/  MUFU.EX2 R64, R64 ;  /* 0x0000004000407308 */ /* 0x000ff00000000800 */
[----:B------:R-:W1:Y:S01]  /*a480*/  MUFU.EX2 R65, R65 ;  /* 0x0000004100417308 */ /* 0x000e620000000800 */
[----:B---3--:R-:W-:-:S07]  /*a490*/  F2FP.F16.F32.PACK_AB R9, R63, R62 ;  /* 0x0000003e3f09723e */ /* 0x008fce00000000ff */
        /* <DEDUP_REMOVED lines=29> */
[----:B---3--:R-:W-:-:S04]  /*a670*/  F2FP.F16.F32.PACK_AB R19, R119, R118 ;  /* 0x000000767713723e */ /* 0x008fc800000000ff */
[----:B------:R1:W-:Y:S01]  /*a680*/  STTM.x16 tmem[UR4], R4 ;  /* 0x00000004000079ed */ /* 0x0003e20008240004 */
[----:B------:R-:W-:Y:S02]  /*a690*/  R2UR UR4, R88 ;  /* 0x00000000580472ca */ /* 0x000fe400000e0000 */
[----:B------:R-:W-:Y:S08]  /*a6a0*/  MUFU.EX2 R66, R66 ;  /* 0x0000004200427308 */ /* 0x000ff00000000800 */
[----:B------:R-:W3:Y:S08]  /*a6b0*/  MUFU.EX2 R67, R67 ;  /* 0x0000004300437308 */ /* 0x000ef00000000800 */
[----:B------:R-:W-:Y:S08]  /*a6c0*/  MUFU.EX2 R74, R74 ;  /* 0x0000004a004a7308 */ /* 0x000ff00000000800 */
[----:B------:R-:W4:Y:S08]  /*a6d0*/  MUFU.EX2 R75, R75 ;  /* 0x0000004b004b7308 */ /* 0x000f300000000800 */
[----:B------:R-:W-:Y:S08]  /*a6e0*/  MUFU.EX2 R120, R120 ;  /* 0x0000007800787308 */ /* 0x000ff00000000800 */
[----:B------:R-:W5:Y:S08]  /*a6f0*/  MUFU.EX2 R121, R121 ;  /* 0x0000007900797308 */ /* 0x000f700000000800 */
[----:B------:R-:W-:Y:S01]  /*a700*/  MUFU.EX2 R78, R78 ;  /* 0x0000004e004e7308 */ /* 0x000fe20000000800 */
[----:B-1----:R-:W-:-:S02]  /*a710*/  F2FP.F16.F32.PACK_AB R4, R81, R80 ;  /* 0x000000505104723e */ /* 0x002fc400000000ff */
[----:B---3--:R-:W-:Y:S02]  /*a720*/  F2FP.F16.F32.PACK_AB R5, R67, R66 ;  /* 0x000000424305723e */ /* 0x008fe400000000ff */
[----:B----4-:R-:W-:-:S03]  /*a730*/  F2FP.F16.F32.PACK_AB R6, R75, R74 ;  /* 0x0000004a4b06723e */ /* 0x010fc600000000ff */
[----:B------:R-:W1:Y:S01]  /*a740*/  MUFU.EX2 R79, R79 ;  /* 0x0000004f004f7308 */ /* 0x000e620000000800 */
[----:B-----5:R-:W-:-:S07]  /*a750*/  F2FP.F16.F32.PACK_AB R7, R121, R120 ;  /* 0x000000787907723e */ /* 0x020fce00000000ff */
        /* <DEDUP_REMOVED lines=37> */
[----:B------:R-:W-:Y:S01]  /*a9b0*/  R2UR UR4, R133 ;  /* 0x00000000850472ca */ /* 0x000fe200000e0000 */
[----:B------:R-:W3:Y:S01]  /*a9c0*/  FENCE.VIEW.ASYNC.T ;  /* 0x00000000000073c6 */ /* 0x000ee20000000200 */
[----:B------:R-:W-:Y:S01]  /*a9d0*/  MUFU.EX2 R38, R38 ;  /* 0x0000002600267308 */ /* 0x000fe20000000800 */
[----:B---3--:R2:W-:Y:S07]  /*a9e0*/  SYNCS.ARRIVE.TRANS64.RED.ART0 RZ, [UR15], R156 ;  /* 0x0000009cffff79a7 */ /* 0x0085ee000850040f */
        /* <DEDUP_REMOVED lines=43> */
[----:B-1----:R-:W-:Y:S02]  /*aca0*/  F2FP.F16.F32.PACK_AB R18, R153, R152 ;  /* 0x000000989912723e */ /* 0x002fe400000000ff */
[----:B---3--:R-:W-:-:S04]  /*acb0*/  F2FP.F16.F32.PACK_AB R19, R155, R154 ;  /* 0x0000009a9b13723e */ /* 0x008fc800000000ff */
[----:B------:R2:W-:Y:S01]  /*acc0*/  STTM.x16 tmem[UR4], R4 ;  /* 0x00000004000079ed */ /* 0x0005e20008240004 */
[----:B------:R-:W-:Y:S01]  /*acd0*/  USHF.L.U32 UR4, UR9, 0x1f, URZ ;  /* 0x0000001f09047899 */ /* 0x000fe200080006ff */
[----:B------:R-:W1:Y:S02]  /*ace0*/  FENCE.VIEW.ASYNC.T ;  /* 0x00000000000073c6 */ /* 0x000e640000000200 */
[----:B-1----:R-:W-:-:S03]  /*acf0*/  NOP ;  /* 0x0000000000007918 */ /* 0x002fc60000000000 */
[----:B------:R-:W-:Y:S01]  /*ad00*/  IMAD.U32 R157, RZ, RZ, UR4 ;  /* 0x00000004ff9d7e24 */ /* 0x000fe2000f8e00ff */
[----:B------:R2:W-:Y:S03]  /*ad10*/  @P0 SYNCS.ARRIVE.TRANS64.RED.ART0 RZ, [UR12], R156 ;  /* 0x0000009cffff09a7 */ /* 0x0005e6000850040c */
[----:B------:R-:W1:Y:S02]  /*ad20*/  SYNCS.PHASECHK.TRANS64.TRYWAIT P0, [UR13], R157 ;  /* 0x0000009dff0075a7 */ /* 0x000e64000800110d */
[----:B-12---:R-:W-:Y:S05]  /*ad30*/  @!P0 BRA `(.L_x_75) ;  /* 0x0000005c00c88947 */ /* 0x006fea0003800000 */
.L_x_161:
[----:B------:R-:W-:Y:S01]  /*ad40*/  MOV R5, UR16 ;  /* 0x0000001000057c02 */ /* 0x000fe20008000f00 */
[----:B-1----:R-:W-:Y:S01]  /*ad50*/  FMUL R4, R172, R132 ;  /* 0x00000084ac047220 */ /* 0x002fe20000400000 */
[----:B------:R-:W-:Y:S01]  /*ad60*/  FADD2 R24, R24.F32x2.HI_LO, R34.F32x2.HI_LO ;  /* 0x000000221818724b */ /* 0x000fe20000000000 */
[----:B------:R-:W-:Y:S01]  /*ad70*/  UIADD3 UR11, UPT, UPT, UR11, 0x1, URZ ;  /* 0x000000010b0b7890 */ /* 0x000fe2000fffe0ff */
[----:B------:R-:W-:Y:S01]  /*ad80*/  FADD2 R28, R28.F32x2.HI_LO, R90.F32x2.HI_LO ;  /* 0x0000005a1c1c724b */ /* 0x000fe20000000000 */
[----:B------:R-:W-:Y:S01]  /*ad90*/  MOV R168, R167 ;  /* 0x000000a700a87202 */ /* 0x000fe20000000f00 */
[----:B------:R-:W-:Y:S01]  /*ada0*/  FADD2 R4, R4.F32x2.HI_LO, R22.F32x2.HI_LO ;  /* 0x000000160404724b */ /* 0x000fe20000000000 */
[----:B------:R-:W-:Y:S01]  /*adb0*/  UISETP.NE.AND UP0, UPT, UR11, -0x1, UPT ;  /* 0xffffffff0b00788c */ /* 0x000fe2000bf05270 */
[----:B------:R-:W-:Y:S01]  /*adc0*/  FADD2 R30, R30.F32x2.HI_LO, R92.F32x2.HI_LO ;  /* 0x0000005c1e1e724b */ /* 0x000fe20000000000 */
[----:B------:R-:W-:Y:S01]  /*add0*/  ULOP3.LUT UR9, UR9, 0x1, URZ, 0x3c, !UPT ;  /* 0x0000000109097892 */ /* 0x000fe2000f8e3cff */
[----:B------:R-:W-:Y:S01]  /*ade0*/  FADD2 R4, R4.F32x2.HI_LO, R32.F32x2.HI_LO ;  /* 0x000000200404724b */ /* 0x000fe20000000000 */
[----:B------:R-:W-:Y:S01]  /*adf0*/  ULOP3.LUT UR10, UR10, 0x1, URZ, 0x3c, !UPT ;  /* 0x000000010a0a7892 */ /* 0x000fe2000f8e3cff */
[----:B------:R-:W-:-:S02]  /*ae00*/  FADD2 R24, R24.F32x2.HI_LO, R96.F32x2.HI_LO ;  /* 0x000000601818724b */ /* 0x000fc40000000000 */
[----:B------:R-:W-:Y:S02]  /*ae10*/  FADD2 R28, R28.F32x2.HI_LO, R98.F32x2.HI_LO ;  /* 0x000000621c1c724b */ /* 0x000fe40000000000 */
[----:B------:R-:W-:Y:S02]  /*ae20*/  FADD2 R30, R30.F32x2.HI_LO, R100.F32x2.HI_LO ;  /* 0x000000641e1e724b */ /* 0x000fe40000000000 */
[----:B------:R-:W-:Y:S02]  /*ae30*/  FADD2 R4, R4.F32x2.HI_LO, R94.F32x2.HI_LO ;  /* 0x0000005e0404724b */ /* 0x000fe40000000000 */
[----:B------:R-:W-:Y:S02]  /*ae40*/  FADD2 R24, R24.F32x2.HI_LO, R104.F32x2.HI_LO ;  /* 0x000000681818724b */ /* 0x000fe40000000000 */
[----:B------:R-:W-:Y:S02]  /*ae50*/  FADD2 R28, R28.F32x2.HI_LO, R106.F32x2.HI_LO ;  /* 0x0000006a1c1c724b */ /* 0x000fe40000000000 */
        /* <DEDUP_REMOVED lines=51> */
[----:B------:R-:W-:-:S04]  /*b190*/  FADD2 R4, R4.F32x2.HI_LO, R24.F32x2.HI_LO ;  /* 0x000000180404724b */ /* 0x000fc80000000000 */
[----:B------:R-:W-:-:S04]  /*b1a0*/  FADD2 R4, R4.F32x2.HI_LO, R28.F32x2.HI_LO ;  /* 0x0000001c0404724b */ /* 0x000fc80000000000 */
[----:B------:R-:W-:Y:S01]  /*b1b0*/  FADD R132, R4, R5 ;  /* 0x0000000504847221 */ /* 0x000fe20000000000 */
[----:B------:R-:W-:Y:S06]  /*b1c0*/  BRA.U UP0, `(.L_x_76) ;  /* 0xffffffd900487547 */ /* 0x000fec000b83ffff */
.L_x_73:
[----:B------:R-:W-:-:S04]  /*b1d0*/  UISETP.LT.AND UP0, UPT, UR19, UR17, UPT ;  /* 0x000000111300728c */ /* 0x000fc8000bf01270 */
[----:B------:R-:W-:-:S04]  /*b1e0*/  USEL UR11, UR19, UR17, UP0 ;  /* 0x00000011130b7287 */ /* 0x000fc80008000000 */
[----:B------:R-:W-:-:S09]  /*b1f0*/  UISETP.GE.AND UP0, UPT, UR11, 0x1, UPT ;  /* 0x000000010b00788c */ /* 0x000fd2000bf06270 */
[----:B------:R-:W-:Y:S05]  /*b200*/  BRA.U !UP0, `(.L_x_77) ;  /* 0x0000002108447547 */ /* 0x000fea000b800000 */
[----:B------:R-:W2:Y:S01]  /*b210*/  S2R R161, SR_TID.X ;  /* 0x0000000000a17919 */ /* 0x000ea20000002100 */
[----:B------:R-:W3:Y:S01]  /*b220*/  S2UR UR6, SR_CgaCtaId ;  /* 0x00000000000679c3 */ /* 0x000ee20000008800 */
[----:B------:R-:W-:Y:S01]  /*b230*/  UISETP.GT.AND UP0, UPT, UR63, 0x3, UPT ;  /* 0x000000033f00788c */ /* 0x000fe2000bf04270 */
[----:B------:R-:W-:Y:S01]  /*b240*/  R2UR UR7, R0 ;  /* 0x00000000000772ca */ /* 0x000fe200000e0000 */
[----:B------:R-:W-:Y:S01]  /*b250*/  UMOV UR12, 0x400 ;  /* 0x00000400000c7882 */ /* 0x000fe20000000000 */
[----:B------:R-:W-:Y:S01]  /*b260*/  UIADD3 UR14, UPT, UPT, UR21, 0xe0, URZ ;  /* 0x000000e0150e7890 */ /* 0x000fe2000fffe0ff */
[----:B------:R-:W-:Y:S01]  /*b270*/  IMAD.MOV.U32 R163, RZ, RZ, R167 ;  /* 0x000000ffffa37224 */ /* 0x000fe200078e00a7 */
[----:B------:R-:W-:Y:S02]  /*b280*/  USEL UR4, URZ, 0x80, !UP0 ;  /* 0x00000080ff047887 */ /* 0x000fe4000c000000 */
[----:B------:R-:W-:Y:S01]  /*b290*/  UIADD3 UR11, UPT, UPT, -UR11, URZ, URZ ;  /* 0x000000ff0b0b7290 */ /* 0x000fe2000fffe1ff */
[----:B------:R-:W4:Y:S03]  /*b2a0*/  LDCU UR5, c[0x0][0x600] ;  /* 0x0000c000ff0577ac */ /* 0x000f260008000800 */
[----:B------:R-:W-:Y:S01]  /*b2b0*/  IMAD.U32 R2, RZ, RZ, UR4 ;  /* 0x00000004ff027e24 */ /* 0x000fe2000f8e00ff */
[----:B------:R-:W-:-:S02]  /*b2c0*/  UMOV UR16, URZ ;  /* 0x000000ff00107c82 */ /* 0x000fc40008000000 */
[----:B------:R-:W-:Y:S02]  /*b2d0*/  UPRMT UR14, UR7, 0x654, UR14 ;  /* 0x00000654070e7896 */ /* 0x000fe4000800000e */
[----:B---3--:R-:W-:-:S04]  /*b2e0*/  ULEA UR12, UR6, UR12, 0x18 ;  /* 0x0000000c060c7291 */ /* 0x008fc8000f8ec0ff */
[----:B------:R-:W-:Y:S01]  /*b2f0*/  UIADD3 UR13, UPT, UPT, UR12, 0x8, URZ ;  /* 0x000000080c0d7890 */ /* 0x000fe2000fffe0ff */
[----:B--2---:R-:W-:-:S05]  /*b300*/  IMAD.U32 R5, R161, 0x10000, RZ ;  /* 0x00010000a1057824 */ /* 0x004fca00078e00ff */
[----:B------:R-:W-:-:S04]  /*b310*/  LOP3.LUT R160, R2, 0x600000, R5, 0xf8, !PT ;  /* 0x0060000002a07812 */ /* 0x000fc800078ef805 */
[C---:B------:R-:W-:Y:S02]  /*b320*/  LOP3.LUT R159, R160.reuse, 0x40, RZ, 0xfc, !PT ;  /* 0x00000040a09f7812 */ /* 0x040fe400078efcff */
[C---:B------:R-:W-:Y:S02]  /*b330*/  LOP3.LUT R158, R160.reuse, 0x70, RZ, 0xfc, !PT ;  /* 0x00000070a09e7812 */ /* 0x040fe400078efcff */
[C---:B------:R-:W-:Y:S02]  /*b340*/  LOP3.LUT R157, R160.reuse, 0x50, RZ, 0xfc, !PT ;  /* 0x00000050a09d7812 */ /* 0x040fe400078efcff */
[C---:B------:R-:W-:Y:S02]  /*b350*/  LOP3.LUT R156, R160.reuse, 0x60, RZ, 0xfc, !PT ;  /* 0x00000060a09c7812 */ /* 0x040fe400078efcff */
[----:B----4-:R-:W-:-:S07]  /*b360*/  LOP3.LUT R133, R160, 0x20, RZ, 0xfc, !PT ;  /* 0x00000020a0857812 */ /* 0x010fce00078efcff */
.L_x_80:
[----:B------:R-:W-:Y:S01]  /*b370*/  UMOV UR7, UR13 ;  /* 0x0000000d00077c82 */ /* 0x000fe20008000000 */
[----:B------:R-:W-:Y:S01]  /*b380*/  USHF.L.U32 UR4, UR10, 0x1f, URZ ;  /* 0x0000001f0a047899 */ /* 0x000fe200080006ff */
[----:B------:R-:W-:Y:S01]  /*b390*/  R2UR UR6, R160 ;  /* 0x00000000a00672ca */ /* 0x000fe200000e0000 */
[----:B------:R-:W-:-:S04]  /*b3a0*/  @!UP0 UIADD3 UR7, UPT, UPT, UR12, URZ, URZ ;  /* 0x000000ff0c078290 */ /* 0x000fc8000fffe0ff */
[----:B-1----:R-:W-:-:S05]  /*b3b0*/  MOV R4, UR4 ;  /* 0x0000000400047c02 */ /* 0x002fca0008000f00 */
[----:B------:R-:W1:Y:S02]  /*b3c0*/  SYNCS.PHASECHK.TRANS64.TRYWAIT P0, [UR7+0xc0], R4 ;  /* 0x0000c004ff0075a7 */ /* 0x000e640008001107 */
[----:B-1----:R-:W-:Y:S05]  /*b3d0*/  @!P0 BRA `(.L_x_78) ;  /* 0x0000005800408947 */ /* 0x002fea0003800000 */
.L_x_163:
[----:B------:R-:W2:Y:S01]  /*b3e0*/  LDTM.x32 R100, tmem[UR6] ;  /* 0x00000006006479ee */ /* 0x000ea200082c0000 */
[----:B------:R-:W-:Y:S01]  /*b3f0*/  R2UR UR4, R133 ;  /* 0x00000000850472ca */ /* 0x000fe200000e0000 */
[----:B------:R-:W-:Y:S01]  /*b400*/  IMAD.MOV.U32 R166, RZ, RZ, 0x3d9df09d ;  /* 0x3d9df09dffa67424 */ /* 0x000fe200078e00ff */
[----:B------:R-:W-:-:S11]  /*b410*/  R2UR UR6, R159 ;  /* 0x000000009f0672ca */ /* 0x000fd600000e0000 */
[----:B------:R-:W3:Y:S01]  /*b420*/  LDTM.x32 R68, tmem[UR4] ;  /* 0x00000004004479ee */ /* 0x000ee200082c0000 */
[----:B------:R-:W-:Y:S01]  /*b430*/  R2UR UR4, R156 ;  /* 0x000000009c0472ca */ /* 0x000fe200000e0000 */
[----:B------:R-:W4:Y:S01]  /*b440*/  LDTM.x32 R36, tmem[UR6] ;  /* 0x00000006002479ee */ /* 0x000f2200082c0000 */
[----:B--2---:R-:W-:Y:S02]  /*b450*/  FMNMX3 R137, R163, R100, R101, !PT ;  /* 0x00000064a3897276 */ /* 0x004fe40007800065 */
[----:B------:R-:W-:Y:S02]  /*b460*/  FMNMX R134, R102, R103, !PT ;  /* 0x0000006766867209 */ /* 0x000fe40007800000 */
[----:B------:R-:W-:-:S07]  /*b470*/  FMNMX R135, R104, R105, !PT ;  /* 0x0000006968877209 */ /* 0x000fce0007800000 */
[----:B-1----:R-:W1:Y:S01]  /*b480*/  LDTM.x32 R4, tmem[UR4] ;  /* 0x00000004000479ee */ /* 0x002e6200082c0000 */
[----:B------:R-:W-:Y:S02]  /*b490*/  FMNMX R162, R106, R107, !PT ;  /* 0x0000006b6aa27209 */ /* 0x000fe40007800000 */
        /* <DEDUP_REMOVED lines=12> */
[----:B---3--:R-:W-:Y:S02]  /*b560*/  FMNMX3 R137, R137, R68, R69, !PT ;  /* 0x0000004489897276 */ /* 0x008fe40007800045 */
        /* <DEDUP_REMOVED lines=15> */
[----:B----4-:R-:W-:-:S02]  /*b660*/  FMNMX3 R137, R137, R36, R37, !PT ;  /* 0x0000002489897276 */ /* 0x010fc40007800025 */
        /* <DEDUP_REMOVED lines=15> */
[----:B-1----:R-:W-:Y:S02]  /*b760*/  FMNMX3 R137, R137, R4, R5, !PT ;  /* 0x0000000489897276 */ /* 0x002fe40007800005 */
        /* <DEDUP_REMOVED lines=15> */
[----:B------:R-:W-:Y:S02]  /*b860*/  FMNMX R134, R137, R134, !PT ;  /* 0x0000008689867209 */ /* 0x000fe40007800000 */
[----:B------:R-:W-:Y:S02]  /*b870*/  R2UR UR4, R159 ;  /* 0x000000009f0472ca */ /* 0x000fe400000e0000 */
[----:B------:R-:W-:-:S04]  /*b880*/  FMNMX3 R162, R134, R135, R162, !PT ;  /* 0x0000008786a27276 */ /* 0x000fc800078000a2 */
[----:B------:R-:W-:-:S04]  /*b890*/  FSETP.NEU.AND P0, PT, R162, -INF , PT ;  /* 0xff800000a200780b */ /* 0x000fc80003f0d000 */
[----:B------:R-:W-:Y:S02]  /*b8a0*/  FSEL R164, R162, RZ, P0 ;  /* 0x000000ffa2a47208 */ /* 0x000fe40000000000 */
[----:B------:R-:W-:-:S03]  /*b8b0*/  ELECT P0, URZ, PT ;  /* 0x0000000000ff782f */ /* 0x000fc60003800000 */
[----:B------:R-:W-:-:S04]  /*b8c0*/  FADD R165, -R164, R163 ;  /* 0x000000a3a4a57221 */ /* 0x000fc80000000100 */
[----:B------:R-:W-:-:S05]  /*b8d0*/  FMUL R165, R165, UR5 ;  /* 0x00000005a5a57c20 */ /* 0x000fca0008400000 */
[----:B------:R-:W-:Y:S02]  /*b8e0*/  FSETP.GE.AND P1, PT, R165, -8, PT ;  /* 0xc1000000a500780b */ /* 0x000fe40003f26000 */
[----:B------:R-:W1:Y:S02]  /*b8f0*/  MUFU.EX2 R165, R165 ;  /* 0x000000a500a57308 */ /* 0x000e640000000800 */
[C---:B------:R-:W-:Y:S02]  /*b900*/  FSEL R164, R163.reuse, R164, P1 ;  /* 0x000000a4a3a47208 */ /* 0x040fe40000800000 */
[----:B------:R-:W-:-:S03]  /*b910*/  FSEL R167, R163, R162, P1 ;  /* 0x000000a2a3a77208 */ /* 0x000fc60000800000 */
[----:B------:R-:W-:-:S04]  /*b920*/  FFMA R164, -R164, UR5, RZ ;  /* 0x00000005a4a47c23 */ /* 0x000fc800080001ff */
[--C-:B------:R-:W-:Y:S02]  /*b930*/  FFMA2 R134, R100.F32x2.HI_LO, UR5.F32, R164.reuse.F32 ;  /* 0x0000000564867c49 */ /* 0x100fe400092000a4 */
[--C-:B------:R-:W-:Y:S02]  /*b940*/  FFMA2 R136, R102.F32x2.HI_LO, UR5.F32, R164.reuse.F32 ;  /* 0x0000000566887c49 */ /* 0x100fe400092000a4 */
[--C-:B------:R-:W-:Y:S02]  /*b950*/  FFMA2 R138, R104.F32x2.HI_LO, UR5.F32, R164.reuse.F32 ;  /* 0x00000005688a7c49 */ /* 0x100fe400092000a4 */
[--C-:B------:R-:W-:Y:S01]  /*b960*/  FFMA2 R140, R106.F32x2.HI_LO, UR5.F32, R164.reuse.F32 ;  /* 0x000000056a8c7c49 */ /* 0x100fe200092000a4 */
[----:B------:R-:W-:Y:S01]  /*b970*/  MUFU.EX2 R134, R134 ;  /* 0x0000008600867308 */ /* 0x000fe20000000800 */
[--C-:B------:R-:W-:Y:S01]  /*b980*/  FFMA2 R142, R108.F32x2.HI_LO, UR5.F32, R164.reuse.F32 ;  /* 0x000000056c8e7c49 */ /* 0x100fe200092000a4 */
[----:B------:R-:W-:Y:S01]  /*b990*/  LOP3.LUT R108, R2, 0x7f, R161, 0xf8, !PT ;  /* 0x0000007f026c7812 */ /* 0x000fe200078ef8a1 */
[--C-:B------:R-:W-:Y:S01]  /*b9a0*/  FFMA2 R144, R110.F32x2.HI_LO, UR5.F32, R164.reuse.F32 ;  /* 0x000000056e907c49 */ /* 0x100fe200092000a4 */
[----:B-1----:R-:W-:Y:S01]  /*b9b0*/  FSEL R165, R165, 1, !P1 ;  /* 0x3f800000a5a57808 */ /* 0x002fe20004800000 */
[--C-:B------:R-:W-:Y:S01]  /*b9c0*/  FFMA2 R146, R112.F32x2.HI_LO, UR5.F32, R164.reuse.F32 ;  /* 0x0000000570927c49 */ /* 0x100fe200092000a4 */
[----:B------:R-:W-:Y:S01]  /*b9d0*/  LEA R108, R108, UR12, 0x2 ;  /* 0x0000000c6c6c7c11 */ /* 0x000fe2000f8e10ff */
[--C-:B------:R-:W-:Y:S01]  /*b9e0*/  FFMA2 R148, R114.F32x2.HI_LO, UR5.F32, R164.reuse.F32 ;  /* 0x0000000572947c49 */ /* 0x100fe200092000a4 */
[----:B------:R-:W1:Y:S01]  /*b9f0*/  MUFU.EX2 R135, R135 ;  /* 0x0000008700877308 */ /* 0x000e620000000800 */
[----:B------:R-:W-:-:S02]  /*ba00*/  FFMA2 R116, R116.F32x2.HI_LO, UR5.F32, R164.F32 ;  /* 0x0000000574747c49 */ /* 0x000fc400092000a4 */
[--C-:B------:R-:W-:Y:S01]  /*ba10*/  FFMA2 R118, R118.F32x2.HI_LO, UR5.F32, R164.reuse.F32 ;  /* 0x0000000576767c49 */ /* 0x100fe200092000a4 */
[----:B------:R2:W-:Y:S01]  /*ba20*/  STS [R108+0x18c], R165 ;  /* 0x00018ca56c007388 */ /* 0x0005e20000000800 */
[--C-:B------:R-:W-:Y:S02]  /*ba30*/  FFMA2 R120, R120.F32x2.HI_LO, UR5.F32, R164.reuse.F32 ;  /* 0x0000000578787c49 */ /* 0x100fe400092000a4 */
[--C-:B------:R-:W-:Y:S01]  /*ba40*/  FFMA2 R122, R122.F32x2.HI_LO, UR5.F32, R164.reuse.F32 ;  /* 0x000000057a7a7c49 */ /* 0x100fe200092000a4 */
[----:B------:R-:W-:Y:S01]  /*ba50*/  MUFU.EX2 R136, R136 ;  /* 0x0000008800887308 */ /* 0x000fe20000000800 */
[--C-:B------:R-:W-:Y:S02]  /*ba60*/  FFMA2 R124, R124.F32x2.HI_LO, UR5.F32, R164.reuse.F32 ;  /* 0x000000057c7c7c49 */ /* 0x100fe400092000a4 */
[--C-:B------:R-:W-:Y:S02]  /*ba70*/  FFMA2 R126, R126.F32x2.HI_LO, UR5.F32, R164.reuse.F32 ;  /* 0x000000057e7e7c49 */ /* 0x100fe400092000a4 */
[----:B------:R-:W-:-:S02]  /*ba80*/  FFMA2 R128, R128.F32x2.HI_LO, UR5.F32, R164.F32 ;  /* 0x0000000580807c49 */ /* 0x000fc400092000a4 */
[--C-:B------:R-:W-:Y:S01]  /*ba90*/  FFMA2 R130, R130.F32x2.HI_LO, UR5.F32, R164.reuse.F32 ;  /* 0x0000000582827c49 */ /* 0x100fe200092000a4 */
[----:B------:R-:W3:Y:S01]  /*baa0*/  MUFU.EX2 R137, R137 ;  /* 0x0000008900897308 */ /* 0x000ee20000000800 */
[--C-:B------:R-:W-:Y:S01]  /*bab0*/  FFMA2 R152, R70.F32x2.HI_LO, UR5.F32, R164.reuse.F32 ;  /* 0x0000000546987c49 */ /* 0x100fe200092000a4 */
[----:B-1----:R-:W-:Y:S01]  /*bac0*/  F2FP.F16.F32.PACK_AB R100, R135, R134 ;  /* 0x000000868764723e */ /* 0x002fe200000000ff */
[--C-:B------:R-:W-:Y:S02]  /*bad0*/  FFMA2 R70, R80.F32x2.HI_LO, UR5.F32, R164.reuse.F32 ;  /* 0x0000000550467c49 */ /* 0x100fe400092000a4 */
[--C-:B------:R-:W-:Y:S02]  /*bae0*/  FFMA2 R150, R68.F32x2.HI_LO, UR5.F32, R164.reuse.F32 ;  /* 0x0000000544967c49 */ /* 0x100fe400092000a4 */
[--C-:B------:R-:W-:Y:S01]  /*baf0*/  FFMA2 R68, R82.F32x2.HI_LO, UR5.F32, R164.reuse.F32 ;  /* 0x0000000552447c49 */ /* 0x100fe200092000a4 */
[----:B------:R-:W-:Y:S01]  /*bb00*/  MUFU.EX2 R138, R138 ;  /* 0x0000008a008a7308 */ /* 0x000fe20000000800 */
[----:B------:R-:W-:Y:S01]  /*bb10*/  FMNMX R70, R70, -127, !PT ;  /* 0xc2fe000046467809 */ /* 0x000fe20007800000 */
[--C-:B------:R-:W-:Y:S01]  /*bb20*/  FFMA2 R154, R72.F32x2.HI_LO, UR5.F32, R164.reuse.F32 ;  /* 0x00000005489a7c49 */ /* 0x100fe200092000a4 */
[----:B------:R-:W-:Y:S01]  /*bb30*/  FMNMX R71, R71, -127, !PT ;  /* 0xc2fe000047477809 */ /* 0x000fe20007800000 */
[--C-:B------:R-:W-:Y:S01]  /*bb40*/  FFMA2 R74, R74.F32x2.HI_LO, UR5.F32, R164.reuse.F32 ;  /* 0x000000054a4a7c49 */ /* 0x100fe200092000a4 */
[----:B------:R-:W-:Y:S01]  /*bb50*/  FMNMX R68, R68, -127, !PT ;  /* 0xc2fe000044447809 */ /* 0x000fe20007800000 */
[--C-:B------:R-:W-:Y:S01]  /*bb60*/  FFMA2 R84, R84.F32x2.HI_LO, UR5.F32, R164.reuse.F32 ;  /* 0x0000000554547c49 */ /* 0x100fe200092000a4 */
[----:B------:R-:W-:Y:S01]  /*bb70*/  FMNMX R69, R69, -127, !PT ;  /* 0xc2fe000045457809 */ /* 0x000fe20007800000 */
[----:B------:R-:W1:Y:S01]  /*bb80*/  MUFU.EX2 R139, R139 ;  /* 0x0000008b008b7308 */ /* 0x000e620000000800 */
        /* <DEDUP_REMOVED lines=10> */
[----:B-1----:R-:W-:Y:S01]  /*bc30*/  F2FP.F16.F32.PACK_AB R102, R139, R138 ;  /* 0x0000008a8b66723e */ /* 0x002fe200000000ff */
        /* <DEDUP_REMOVED lines=8> */
[----:B------:R-:W1:Y:S01]  /*bcc0*/  MUFU.EX2 R143, R143 ;  /* 0x0000008f008f7308 */ /* 0x000e620000000800 */
[----:B---3--:R-:W-:Y:S01]  /*bcd0*/  F2FP.F16.F32.PACK_AB R103, R141, R140 ;  /* 0x0000008c8d67723e */ /* 0x008fe200000000ff */
[----:B------:R-:W-:-:S02]  /*bce0*/  FFMA2 R28, R28.F32x2.HI_LO, UR5.F32, R164.F32 ;  /* 0x000000051c1c7c49 */ /* 0x000fc400092000a4 */
[--C-:B------:R-:W-:Y:S02]  /*bcf0*/  FFMA2 R30, R30.F32x2.HI_LO, UR5.F32, R164.reuse.F32 ;  /* 0x000000051e1e7c49 */ /* 0x100fe400092000a4 */
[--C-:B------:R-:W-:Y:S02]  /*bd00*/  FFMA2 R32, R32.F32x2.HI_LO, UR5.F32, R164.reuse.F32 ;  /* 0x0000000520207c49 */ /* 0x100fe400092000a4 */
[----:B------:R-:W-:Y:S01]  /*bd10*/  MUFU.EX2 R144, R144 ;  /* 0x0000009000907308 */ /* 0x000fe20000000800 */
[--C-:B------:R-:W-:Y:S02]  /*bd20*/  FFMA2 R34, R34.F32x2.HI_LO, UR5.F32, R164.reuse.F32 ;  /* 0x0000000522227c49 */ /* 0x100fe400092000a4 */
[----:B------:R-:W-:-:S05]  /*bd30*/  FFMA2 R10, R10.F32x2.HI_LO, UR5.F32, R164.F32 ;  /* 0x000000050a0a7c49 */ /* 0x000fca00092000a4 */
        /* <DEDUP_REMOVED lines=9> */
[----:B------:R-:W2:Y:S01]  /*bdd0*/  MUFU.EX2 R117, R117 ;  /* 0x0000007500757308 */ /* 0x000ea20000000800 */
[----:B---3--:R-:W-:-:S07]  /*bde0*/  F2FP.F16.F32.PACK_AB R107, R149, R148 ;  /* 0x00000094956b723e */ /* 0x008fce00000000ff */
        /* <DEDUP_REMOVED lines=22> */
[----:B------:R-:W-:Y:S01]  /*bf50*/  MUFU.EX2 R151, R151 ;  /* 0x0000009700977308 */ /* 0x000fe20000000800 */
[----:B-1----:R-:W-:Y:S01]  /*bf60*/  F2FP.F16.F32.PACK_AB R115, R131, R130 ;  /* 0x000000828373723e */ /* 0x002fe200000000ff */
[----:B------:R1:W-:Y:S06]  /*bf70*/  BAR.ARV R3, 0x40 ;  /* 0x000100030000751d */ /* 0x0003ec0000002000 */
[----:B------:R-:W-:Y:S01]  /*bf80*/  MUFU.EX2 R152, R152 ;  /* 0x0000009800987308 */ /* 0x000fe20000000800 */
[----:B------:R2:W-:Y:S01]  /*bf90*/  STTM.x16 tmem[UR4], R100 ;  /* 0x00000064000079ed */ /* 0x0005e20008240004 */
[----:B------:R-:W-:-:S06]  /*bfa0*/  R2UR UR4, R157 ;  /* 0x000000009d0472ca */ /* 0x000fcc00000e0000 */
[----:B------:R-:W-:Y:S08]  /*bfb0*/  MUFU.EX2 R153, R153 ;  /* 0x0000009900997308 */ /* 0x000ff00000000800 */
[----:B------:R-:W-:Y:S08]  /*bfc0*/  MUFU.EX2 R154, R154 ;  /* 0x0000009a009a7308 */ /* 0x000ff00000000800 */
[----:B------:R-:W3:Y:S08]  /*bfd0*/  MUFU.EX2 R155, R155 ;  /* 0x0000009b009b7308 */ /* 0x000ef00000000800 */
[----:B------:R-:W-:Y:S08]  /*bfe0*/  MUFU.EX2 R84, R84 ;  /* 0x0000005400547308 */ /* 0x000ff00000000800 */
[----:B------:R-:W-:Y:S08]  /*bff0*/  MUFU.EX2 R85, R85 ;  /* 0x0000005500557308 */ /* 0x000ff00000000800 */
[----:B------:R-:W-:Y:S01]  /*c000*/  MUFU.EX2 R86, R86 ;  /* 0x0000005600567308 */ /* 0x000fe20000000800 */
[----:B--2---:R-:W-:-:S07]  /*c010*/  FADD2.RM R108, R70.F32x2.HI_LO, 12582912 ;  /* 0x4b400000466c744b */ /* 0x004fce0000204000 */
[----:B------:R-:W-:Y:S01]  /*c020*/  MUFU.EX2 R100, R74 ;  /* 0x0000004a00647308 */ /* 0x000fe20000000800 */
[----:B------:R-:W-:Y:S02]  /*c030*/  FADD2.RM R106, R68.F32x2.HI_LO, 12582912 ;  /* 0x4b400000446a744b */ /* 0x000fe40000204000 */
[----:B------:R-:W-:Y:S02]  /*c040*/  FADD2 R72, R108.F32x2.HI_LO, -12582912 ;  /* 0xcb4000006c48744b */ /* 0x000fe40000200000 */
[----:B------:R-:W-:Y:S02]  /*c050*/  FFMA2 R104, R78.F32x2.HI_LO, UR5.F32, R164.F32 ;  /* 0x000000054e687c49 */ /* 0x000fe400092000a4 */
[----:B------:R-:W-:Y:S01]  /*c060*/  FADD2 R70, R70.F32x2.HI_LO, -R72.F32x2.HI_LO ;  /* 0x800000484646724b */ /* 0x000fe20000000000 */
[----:B------:R2:W4:Y:S01]  /*c070*/  MUFU.EX2 R101, R75 ;  /* 0x0000004b00657308 */ /* 0x0005220000000800 */
[----:B------:R-:W-:Y:S02]  /*c080*/  FADD2 R72, R106.F32x2.HI_LO, -12582912 ;  /* 0xcb4000006a48744b */ /* 0x000fe40000200000 */
[----:B------:R-:W-:-:S02]  /*c090*/  FFMA2 R78, R98.F32x2.HI_LO, UR5.F32, R164.F32 ;  /* 0x00000005624e7c49 */ /* 0x000fc400092000a4 */
[----:B------:R-:W-:Y:S02]  /*c0a0*/  FADD2 R68, R68.F32x2.HI_LO, -R72.F32x2.HI_LO ;  /* 0x800000484444724b */ /* 0x000fe40000000000 */
[----:B------:R-:W-:Y:S01]  /*c0b0*/  FFMA2 R72, R70.F32x2.HI_LO, R166.F32, 0.22756439447402954102 ;  /* 0x3e6906a446487449 */ /* 0x000fe200012000a6 */
[----:B------:R-:W-:Y:S01]  /*c0c0*/  FMNMX R78, R78, -127, !PT ;  /* 0xc2fe00004e4e7809 */ /* 0x000fe20007800000 */
[--C-:B------:R-:W-:Y:S01]  /*c0d0*/  FFMA2 R102, R76.F32x2.HI_LO, UR5.F32, R164.reuse.F32 ;  /* 0x000000054c667c49 */ /* 0x100fe200092000a4 */
[----:B------:R-:W-:Y:S01]  /*c0e0*/  FMNMX R79, R79, -127, !PT ;  /* 0xc2fe00004f4f7809 */ /* 0x000fe20007800000 */
[-C--:B------:R-:W-:Y:S01]  /*c0f0*/  FFMA2 R72, R72.F32x2.HI_LO, R70.reuse.F32x2.HI_LO, 0.69514614343643188477 ;  /* 0x3f31f51948487449 */ /* 0x080fe20000200046 */
[----:B------:R-:W-:Y:S01]  /*c100*/  MUFU.EX2 R104, R104 ;  /* 0x0000006800687308 */ /* 0x000fe20000000800 */
[----:B------:R-:W-:Y:S02]  /*c110*/  FFMA2 R98, R94.F32x2.HI_LO, UR5.F32, R164.F32 ;  /* 0x000000055e627c49 */ /* 0x000fe400092000a4 */
[----:B------:R-:W-:-:S02]  /*c120*/  FFMA2 R70, R72.F32x2.HI_LO, R70.F32x2.HI_LO, 1 ;  /* 0x3f80000048467449 */ /* 0x000fc40000200046 */
[--C-:B------:R-:W-:Y:S02]  /*c130*/  FFMA2 R72, R96.F32x2.HI_LO, UR5.F32, R164.reuse.F32 ;  /* 0x0000000560487c49 */ /* 0x100fe400092000a4 */
[----:B--2---:R-:W-:Y:S01]  /*c140*/  FFMA2 R74, R68.F32x2.HI_LO, R166.F32, 0.22756439447402954102 ;  /* 0x3e6906a4444a7449 */ /* 0x004fe200012000a6 */
[----:B------:R-:W-:Y:S01]  /*c150*/  MUFU.EX2 R102, R102 ;  /* 0x0000006600667308 */ /* 0x000fe20000000800 */
[----:B------:R-:W-:Y:S01]  /*c160*/  FFMA2 R112, R38.F32x2.HI_LO, UR5.F32, R164.F32 ;  /* 0x0000000526707c49 */ /* 0x000fe200092000a4 */
[----:B------:R-:W-:Y:S01]  /*c170*/  FMNMX R72, R72, -127, !PT ;  /* 0xc2fe000048487809 */ /* 0x000fe20007800000 */
[----:B------:R-:W-:Y:S01]  /*c180*/  FFMA2 R74, R74.F32x2.HI_LO, R68.F32x2.HI_LO, 0.69514614343643188477 ;  /* 0x3f31f5194a4a7449 */ /* 0x000fe20000200044 */
[----:B------:R-:W-:Y:S01]  /*c190*/  FMNMX R73, R73, -127, !PT ;  /* 0xc2fe000049497809 */ /* 0x000fe20007800000 */
[----:B------:R-:W-:Y:S02]  /*c1a0*/  IMAD R108, R108, 0x800000, R70 ;  /* 0x008000006c6c7824 */ /* 0x000fe400078e0246 */
[----:B------:R-:W-:-:S02]  /*c1b0*/  FFMA2 R38, R48.F32x2.HI_LO, UR5.F32, R164.F32 ;  /* 0x0000000530267c49 */ /* 0x000fc400092000a4 */
[----:B------:R-:W-:Y:S02]  /*c1c0*/  IMAD R109, R109, 0x800000, R71 ;  /* 0x008000006d6d7824 */ /* 0x000fe400078e0247 */
[----:B------:R-:W-:Y:S01]  /*c1d0*/  FFMA2 R68, R74.F32x2.HI_LO, R68.F32x2.HI_LO, 1 ;  /* 0x3f8000004a447449 */ /* 0x000fe20000200044 */
[----:B------:R-:W2:Y:S01]  /*c1e0*/  MUFU.EX2 R103, R103 ;  /* 0x0000006700677308 */ /* 0x000ea20000000800 */
[----:B------:R-:W-:Y:S01]  /*c1f0*/  FADD2.RM R96, R72.F32x2.HI_LO, 12582912 ;  /* 0x4b4000004860744b */ /* 0x000fe20000204000 */
[----:B---3--:R-:W-:Y:S01]  /*c200*/  F2FP.F16.F32.PACK_AB R70, R155, R154 ;  /* 0x0000009a9b46723e */ /* 0x008fe200000000ff */
[----:B------:R-:W-:Y:S02]  /*c210*/  IMAD R106, R106, 0x800000, R68 ;  /* 0x008000006a6a7824 */ /* 0x000fe400078e0244 */
[----:B------:R-:W-:Y:S02]  /*c220*/  FFMA2 R110, R36.F32x2.HI_LO, UR5.F32, R164.F32 ;  /* 0x00000005246e7c49 */ /* 0x000fe400092000a4 */
[----:B------:R-:W-:-:S02]  /*c230*/  IMAD R107, R107, 0x800000, R69 ;  /* 0x008000006b6b7824 */ /* 0x000fc400078e0245 */
[----:B------:R-:W-:Y:S01]  /*c240*/  FADD2 R74, R96.F32x2.HI_LO, -12582912 ;  /* 0xcb400000604a744b */ /* 0x000fe20000200000 */
[----:B------:R-:W-:Y:S01]  /*c250*/  F2FP.F16.F32.PACK_AB R68, R151, R150 ;  /* 0x000000969744723e */ /* 0x000fe200000000ff */
[----:B------:R-:W3:Y:S01]  /*c260*/  MUFU.EX2 R105, R105 ;  /* 0x0000006900697308 */ /* 0x000ee20000000800 */
[----:B------:R-:W-:Y:S01]  /*c270*/  F2FP.F16.F32.PACK_AB R69, R153, R152 ;  /* 0x000000989945723e */ /* 0x000fe200000000ff */
[----:B------:R-:W-:Y:S01]  /*c280*/  FADD2 R72, R72.F32x2.HI_LO, -R74.F32x2.HI_LO ;  /* 0x8000004a4848724b */ /* 0x000fe20000000000 */
[----:B----4-:R-:W-:Y:S01]  /*c290*/  F2FP.F16.F32.PACK_AB R71, R101, R100 ;  /* 0x000000646547723e */ /* 0x010fe200000000ff */
[--C-:B------:R-:W-:Y:S01]  /*c2a0*/  FFMA2 R36, R50.F32x2.HI_LO, UR5.F32, R164.reuse.F32 ;  /* 0x0000000532247c49 */ /* 0x100fe200092000a4 */
[----:B------:R-:W-:Y:S01]  /*c2b0*/  FMNMX R38, R38, -127, !PT ;  /* 0xc2fe000026267809 */ /* 0x000fe20007800000 */
[----:B------:R-:W-:Y:S01]  /*c2c0*/  FFMA2 R74, R72.F32x2.HI_LO, R166.F32, 0.22756439447402954102 ;  /* 0x3e6906a4484a7449 */ /* 0x000fe200012000a6 */
[----:B------:R-:W-:Y:S01]  /*c2d0*/  FMNMX R39, R39, -127, !PT ;  /* 0xc2fe000027277809 */ /* 0x000fe20007800000 */
[----:B------:R-:W4:Y:S01]  /*c2e0*/  MUFU.EX2 R87, R87 ;  /* 0x0000005700577308 */ /* 0x000f220000000800 */
[----:B------:R-:W-:Y:S01]  /*c2f0*/  FMNMX R36, R36, -127, !PT ;  /* 0xc2fe000024247809 */ /* 0x000fe20007800000 */
[----:B------:R-:W-:Y:S01]  /*c300*/  FFMA2 R74, R74.F32x2.HI_LO, R72.F32x2.HI_LO, 0.69514614343643188477 ;  /* 0x3f31f5194a4a7449 */ /* 0x000fe20000200048 */
[----:B------:R-:W-:Y:S01]  /*c310*/  FMNMX R37, R37, -127, !PT ;  /* 0xc2fe000025257809 */ /* 0x000fe20007800000 */
[----:B------:R-:W-:-:S02]  /*c320*/  FFMA2 R114, R40.F32x2.HI_LO, UR5.F32, R164.F32 ;  /* 0x0000000528727c49 */ /* 0x000fc400092000a4 */
[----:B------:R-:W-:Y:S02]  /*c330*/  FFMA2 R72, R74.F32x2.HI_LO, R72.F32x2.HI_LO, 1 ;  /* 0x3f8000004a487449 */ /* 0x000fe40000200048 */
[----:B------:R-:W-:Y:S01]  /*c340*/  FADD2.RM R74, R78.F32x2.HI_LO, 12582912 ;  /* 0x4b4000004e4a744b */ /* 0x000fe20000204000 */
[----:B------:R-:W-:Y:S01]  /*c350*/  MUFU.EX2 R88, R88 ;  /* 0x0000005800587308 */ /* 0x000fe20000000800 */
[----:B------:R-:W-:Y:S01]  /*c360*/  IMAD R96, R96, 0x800000, R72 ;  /* 0x0080000060607824 */ /* 0x000fe200078e0248 */
[----:B--2---:R-:W-:Y:S01]  /*c370*/  F2FP.F16.F32.PACK_AB R72, R103, R102 ;  /* 0x000000666748723e */ /* 0x004fe200000000ff */
[----:B------:R-:W-:Y:S02]  /*c380*/  FADD2 R76, R74.F32x2.HI_LO, -12582912 ;  /* 0xcb4000004a4c744b */ /* 0x000fe40000200000 */
[----:B------:R-:W-:Y:S01]  /*c390*/  IMAD R97, R97, 0x800000, R73 ;  /* 0x0080000061617824 */ /* 0x000fe200078e0249 */
[----:B---3--:R-:W-:Y:S01]  /*c3a0*/  F2FP.F16.F32.PACK_AB R73, R105, R104 ;  /* 0x000000686949723e */ /* 0x008fe200000000ff */
[----:B------:R-:W-:Y:S01]  /*c3b0*/  FADD2 R76, R78.F32x2.HI_LO, -R76.F32x2.HI_LO ;  /* 0x8000004c4e4c724b */ /* 0x000fe20000000000 */
[----:B------:R-:W2:Y:S02]  /*c3c0*/  MUFU.EX2 R89, R89 ;  /* 0x0000005900597308 */ /* 0x000ea40000000800 */
[----:B------:R-:W-:Y:S01]  /*c3d0*/  F2FP.F16.F32.PACK_AB R82, R97, R96 ;  /* 0x000000606152723e */ /* 0x000fe200000000ff */
[----:B------:R-:W-:-:S04]  /*c3e0*/  FFMA2 R78, R76.F32x2.HI_LO, R166.F32, 0.22756439447402954102 ;  /* 0x3e6906a44c4e7449 */ /* 0x000fc800012000a6 */
[-C--:B------:R-:W-:Y:S01]  /*c3f0*/  FFMA2 R78, R78.F32x2.HI_LO, R76.reuse.F32x2.HI_LO, 0.69514614343643188477 ;  /* 0x3f31f5194e4e7449 */ /* 0x080fe2000020004c */
[----:B------:R-:W-:Y:S03]  /*c400*/  MUFU.EX2 R90, R90 ;  /* 0x0000005a005a7308 */ /* 0x000fe60000000800 */
[----:B------:R-:W-:-:S04]  /*c410*/  FFMA2 R76, R78.F32x2.HI_LO, R76.F32x2.HI_LO, 1 ;  /* 0x3f8000004e4c7449 */ /* 0x000fc8000020004c */
[----:B------:R-:W-:Y:S01]  /*c420*/  IMAD R94, R74, 0x800000, R76 ;  /* 0x008000004a5e7824 */ /* 0x000fe200078e024c */
[----:B------:R-:W3:Y:S01]  /*c430*/  MUFU.EX2 R91, R91 ;  /* 0x0000005b005b7308 */ /* 0x000ee20000000800 */
[----:B------:R-:W-:Y:S01]  /*c440*/  IMAD R95, R75, 0x800000, R77 ;  /* 0x008000004b5f7824 */ /* 0x000fe200078e024d */
[----:B------:R-:W-:Y:S02]  /*c450*/  F2FP.F16.F32.PACK_AB R76, R85, R84 ;  /* 0x00000054554c723e */ /* 0x000fe400000000ff */
[----:B----4-:R-:W-:Y:S02]  /*c460*/  F2FP.F16.F32.PACK_AB R77, R87, R86 ;  /* 0x00000056574d723e */ /* 0x010fe400000000ff */
[----:B--2---:R-:W-:Y:S02]  /*c470*/  F2FP.F16.F32.PACK_AB R78, R89, R88 ;  /* 0x00000058594e723e */ /* 0x004fe400000000ff */
[----:B------:R-:W-:Y:S01]  /*c480*/  MUFU.EX2 R92, R92 ;  /* 0x0000005c005c7308 */ /* 0x000fe20000000800 */
[----:B------:R-:W-:-:S02]  /*c490*/  F2FP.F16.F32.PACK_AB R74, R109, R108 ;  /* 0x0000006c6d4a723e */ /* 0x000fc400000000ff */
[----:B------:R-:W-:Y:S02]  /*c4a0*/  F2FP.F16.F32.PACK_AB R75, R107, R106 ;  /* 0x0000006a6b4b723e */ /* 0x000fe400000000ff */
[----:B------:R-:W-:-:S03]  /*c4b0*/  F2FP.F16.F32.PACK_AB R83, R95, R94 ;  /* 0x0000005e5f53723e */ /* 0x000fc600000000ff */
[----:B------:R-:W2:Y:S01]  /*c4c0*/  MUFU.EX2 R93, R93 ;  /* 0x0000005d005d7308 */ /* 0x000ea20000000800 */
[----:B---3--:R-:W-:-:S07]  /*c4d0*/  F2FP.F16.F32.PACK_AB R79, R91, R90 ;  /* 0x0000005a5b4f723e */ /* 0x008fce00000000ff */
[----:B------:R-:W-:Y:S08]  /*c4e0*/  MUFU.EX2 R98, R98 ;  /* 0x0000006200627308 */ /* 0x000ff00000000800 */
[----:B------:R-:W3:Y:S01]  /*c4f0*/  MUFU.EX2 R99, R99 ;  /* 0x0000006300637308 */ /* 0x000ee20000000800 */
[----:B--2---:R-:W-:-:S07]  /*c500*/  F2FP.F16.F32.PACK_AB R80, R93, R92 ;  /* 0x0000005c5d50723e */ /* 0x004fce00000000ff */
[----:B------:R-:W-:Y:S08]  /*c510*/  MUFU.EX2 R110, R110 ;  /* 0x0000006e006e7308 */ /* 0x000ff00000000800 */
[----:B------:R-:W-:Y:S01]  /*c520*/  MUFU.EX2 R111, R111 ;  /* 0x0000006f006f7308 */ /* 0x000fe20000000800 */
[----:B---3--:R-:W-:-:S04]  /*c530*/  F2FP.F16.F32.PACK_AB R81, R99, R98 ;  /* 0x000000626351723e */ /* 0x008fc800000000ff */
[----:B------:R2:W-:Y:S01]  /*c540*/  STTM.x16 tmem[UR4], R68 ;  /* 0x00000044000079ed */ /* 0x0005e20008240004 */
[----:B------:R-:W-:Y:S02]  /*c550*/  R2UR UR4, R156 ;  /* 0x000000009c0472ca */ /* 0x000fe400000e0000 */
[----:B------:R-:W-:Y:S08]  /*c560*/  MUFU.EX2 R112, R112 ;  /* 0x0000007000707308 */ /* 0x000ff00000000800 */
[----:B------:R-:W-:Y:S08]  /*c570*/  MUFU.EX2 R113, R113 ;  /* 0x0000007100717308 */ /* 0x000ff00000000800 */
[----:B------:R-:W-:Y:S08]  /*c580*/  MUFU.EX2 R114, R114 ;  /* 0x0000007200727308 */ /* 0x000ff00000000800 */
[----:B------:R-:W3:Y:S08]  /*c590*/  MUFU.EX2 R115, R115 ;  /* 0x0000007300737308 */ /* 0x000ef00000000800 */
[----:B------:R-:W-:Y:S08]  /*c5a0*/  MUFU.EX2 R52, R52 ;  /* 0x0000003400347308 */ /* 0x000ff00000000800 */
[----:B------:R-:W-:Y:S08]  /*c5b0*/  MUFU.EX2 R53, R53 ;  /* 0x0000003500357308 */ /* 0x000ff00000000800 */
[----:B------:R-:W-:Y:S01]  /*c5c0*/  MUFU.EX2 R54, R54 ;  /* 0x0000003600367308 */ /* 0x000fe20000000800 */
[----:B--2---:R-:W-:-:S02]  /*c5d0*/  FADD2.RM R76, R38.F32x2.HI_LO, 12582912 ;  /* 0x4b400000264c744b */ /* 0x004fc40000204000 */
[----:B------:R-:W-:Y:S02]  /*c5e0*/  FADD2.RM R74, R36.F32x2.HI_LO, 12582912 ;  /* 0x4b400000244a744b */ /* 0x000fe40000204000 */
[----:B------:R-:W-:-:S03]  /*c5f0*/  FADD2 R40, R76.F32x2.HI_LO, -12582912 ;  /* 0xcb4000004c28744b */ /* 0x000fc60000200000 */
[----:B------:R-:W-:Y:S01]  /*c600*/  MUFU.EX2 R68, R42 ;  /* 0x0000002a00447308 */ /* 0x000fe20000000800 */
[----:B------:R-:W-:Y:S02]  /*c610*/  FFMA2 R72, R46.F32x2.HI_LO, UR5.F32, R164.F32 ;  /* 0x000000052e487c49 */ /* 0x000fe400092000a4 */
[----:B------:R-:W-:Y:S02]  /*c620*/  FADD2 R38, R38.F32x2.HI_LO, -R40.F32x2.HI_LO ;  /* 0x800000282626724b */ /* 0x000fe40000000000 */
[----:B------:R-:W-:Y:S02]  /*c630*/  FADD2 R40, R74.F32x2.HI_LO, -12582912 ;  /* 0xcb4000004a28744b */ /* 0x000fe40000200000 */
[----:B------:R-:W-:Y:S01]  /*c640*/  FFMA2 R46, R66.F32x2.HI_LO, UR5.F32, R164.F32 ;  /* 0x00000005422e7c49 */ /* 0x000fe200092000a4 */
[----:B------:R2:W4:Y:S01]  /*c650*/  MUFU.EX2 R69, R43 ;  /* 0x0000002b00457308 */ /* 0x0005220000000800 */
[----:B------:R-:W-:Y:S02]  /*c660*/  FADD2 R36, R36.F32x2.HI_LO, -R40.F32x2.HI_LO ;  /* 0x800000282424724b */ /* 0x000fe40000000000 */
[----:B------:R-:W-:Y:S01]  /*c670*/  FFMA2 R40, R38.F32x2.HI_LO, R166.F32, 0.22756439447402954102 ;  /* 0x3e6906a426287449 */ /* 0x000fe200012000a6 */
[----:B------:R-:W-:Y:S01]  /*c680*/  FMNMX R46, R46, -127, !PT ;  /* 0xc2fe00002e2e7809 */ /* 0x000fe20007800000 */
[--C-:B------:R-:W-:Y:S01]  /*c690*/  FFMA2 R70, R44.F32x2.HI_LO, UR5.F32, R164.reuse.F32 ;  /* 0x000000052c467c49 */ /* 0x100fe200092000a4 */
[----:B------:R-:W-:Y:S01]  /*c6a0*/  FMNMX R47, R47, -127, !PT ;  /* 0xc2fe00002f2f7809 */ /* 0x000fe20007800000 */
[----:B------:R-:W-:Y:S01]  /*c6b0*/  FFMA2 R40, R40.F32x2.HI_LO, R38.F32x2.HI_LO, 0.69514614343643188477 ;  /* 0x3f31f51928287449 */ /* 0x000fe20000200026 */
[----:B------:R-:W-:Y:S01]  /*c6c0*/  MUFU.EX2 R72, R72 ;  /* 0x0000004800487308 */ /* 0x000fe20000000800 */
[----:B------:R-:W-:-:S02]  /*c6d0*/  FFMA2 R66, R62.F32x2.HI_LO, UR5.F32, R164.F32 ;  /* 0x000000053e427c49 */ /* 0x000fc400092000a4 */
[----:B------:R-:W-:Y:S02]  /*c6e0*/  FFMA2 R38, R40.F32x2.HI_LO, R38.F32x2.HI_LO, 1 ;  /* 0x3f80000028267449 */ /* 0x000fe40000200026 */
[----:B------:R-:W-:Y:S02]  /*c6f0*/  FFMA2 R40, R64.F32x2.HI_LO, UR5.F32, R164.F32 ;  /* 0x0000000540287c49 */ /* 0x000fe400092000a4 */
[----:B------:R-:W-:Y:S01]  /*c700*/  IMAD R76, R76, 0x800000, R38 ;  /* 0x008000004c4c7824 */ /* 0x000fe200078e0226 */
[----:B------:R-:W-:Y:S01]  /*c710*/  MUFU.EX2 R70, R70 ;  /* 0x0000004600467308 */ /* 0x000fe20000000800 */
[----:B--2---:R-:W-:Y:S01]  /*c720*/  FFMA2 R42, R36.F32x2.HI_LO, R166.F32, 0.22756439447402954102 ;  /* 0x3e6906a4242a7449 */ /* 0x004fe200012000a6 */
[----:B------:R-:W-:Y:S01]  /*c730*/  FMNMX R40, R40, -127, !PT ;  /* 0xc2fe000028287809 */ /* 0x000fe20007800000 */
[----:B------:R-:W-:Y:S01]  /*c740*/  IMAD R77, R77, 0x800000, R39 ;  /* 0x008000004d4d7824 */ /* 0x000fe200078e0227 */
[----:B------:R-:W-:Y:S01]  /*c750*/  FMNMX R41, R41, -127, !PT ;  /* 0xc2fe000029297809 */ /* 0x000fe20007800000 */
[----:B------:R-:W-:Y:S01]  /*c760*/  FFMA2 R42, R42.F32x2.HI_LO, R36.F32x2.HI_LO, 0.69514614343643188477 ;  /* 0x3f31f5192a2a7449 */ /* 0x000fe20000200024 */
[----:B---3--:R-:W-:Y:S01]  /*c770*/  F2FP.F16.F32.PACK_AB R38, R115, R114 ;  /* 0x000000727326723e */ /* 0x008fe200000000ff */
[----:B------:R-:W-:Y:S01]  /*c780*/  FFMA2 R78, R4.F32x2.HI_LO, UR5.F32, R164.F32 ;  /* 0x00000005044e7c49 */ /* 0x000fe200092000a4 */
[----:B------:R-:W2:Y:S01]  /*c790*/  MUFU.EX2 R71, R71 ;  /* 0x0000004700477308 */ /* 0x000ea20000000800 */
[----:B------:R-:W-:Y:S01]  /*c7a0*/  FADD2.RM R64, R40.F32x2.HI_LO, 12582912 ;  /* 0x4b4000002840744b */ /* 0x000fe20000204000 */
[----:B----4-:R-:W-:Y:S01]  /*c7b0*/  F2FP.F16.F32.PACK_AB R39, R69, R68 ;  /* 0x000000444527723e */ /* 0x010fe200000000ff */
[----:B------:R-:W-:-:S02]  /*c7c0*/  FFMA2 R36, R42.F32x2.HI_LO, R36.F32x2.HI_LO, 1 ;  /* 0x3f8000002a247449 */ /* 0x000fc40000200024 */
[----:B------:R-:W-:Y:S02]  /*c7d0*/  FADD2 R42, R64.F32x2.HI_LO, -12582912 ;  /* 0xcb400000402a744b */ /* 0x000fe40000200000 */
[----:B------:R-:W-:Y:S01]  /*c7e0*/  IMAD R74, R74, 0x800000, R36 ;  /* 0x008000004a4a7824 */ /* 0x000fe200078e0224 */
[----:B------:R-:W3:Y:S01]  /*c7f0*/  MUFU.EX2 R73, R73 ;  /* 0x0000004900497308 */ /* 0x000ee20000000800 */
[----:B------:R-:W-:Y:S02]  /*c800*/  FADD2 R40, R40.F32x2.HI_LO, -R42.F32x2.HI_LO ;  /* 0x8000002a2828724b */ /* 0x000fe40000000000 */
[----:B------:R-:W-:Y:S01]  /*c810*/  IMAD R75, R75, 0x800000, R37 ;  /* 0x008000004b4b7824 */ /* 0x000fe200078e0225 */
[----:B------:R-:W-:Y:S01]  /*c820*/  F2FP.F16.F32.PACK_AB R36, R111, R110 ;  /* 0x0000006e6f24723e */ /* 0x000fe200000000ff */
[--C-:B------:R-:W-:Y:S01]  /*c830*/  FFMA2 R80, R6.F32x2.HI_LO, UR5.F32, R164.reuse.F32 ;  /* 0x0000000506507c49 */ /* 0x100fe200092000a4 */
[----:B------:R-:W-:Y:S01]  /*c840*/  F2FP.F16.F32.PACK_AB R37, R113, R112 ;  /* 0x000000707125723e */ /* 0x000fe200000000ff */
[----:B------:R-:W-:Y:S01]  /*c850*/  FFMA2 R42, R40.F32x2.HI_LO, R166.F32, 0.22756439447402954102 ;  /* 0x3e6906a4282a7449 */ /* 0x000fe200012000a6 */
[----:B------:R-:W4:Y:S01]  /*c860*/  MUFU.EX2 R55, R55 ;  /* 0x0000003700377308 */ /* 0x000f220000000800 */
[----:B------:R-:W-:-:S02]  /*c870*/  FFMA2 R82, R8.F32x2.HI_LO, UR5.F32, R164.F32 ;  /* 0x0000000508527c49 */ /* 0x000fc400092000a4 */
[----:B------:R-:W-:-:S04]  /*c880*/  FFMA2 R42, R42.F32x2.HI_LO, R40.F32x2.HI_LO, 0.69514614343643188477 ;  /* 0x3f31f5192a2a7449 */ /* 0x000fc80000200028 */
[----:B------:R-:W-:Y:S01]  /*c890*/  FFMA2 R40, R42.F32x2.HI_LO, R40.F32x2.HI_LO, 1 ;  /* 0x3f8000002a287449 */ /* 0x000fe20000200028 */
[----:B------:R-:W-:Y:S01]  /*c8a0*/  MUFU.EX2 R56, R56 ;  /* 0x0000003800387308 */ /* 0x000fe20000000800 */
[----:B------:R-:W-:Y:S02]  /*c8b0*/  FADD2.RM R42, R46.F32x2.HI_LO, 12582912 ;  /* 0x4b4000002e2a744b */ /* 0x000fe40000204000 */
[----:B------:R-:W-:Y:S01]  /*c8c0*/  IMAD R64, R64, 0x800000, R40 ;  /* 0x0080000040407824 */ /* 0x000fe200078e0228 */
[----:B--2---:R-:W-:Y:S01]  /*c8d0*/  F2FP.F16.F32.PACK_AB R40, R71, R70 ;  /* 0x000000464728723e */ /* 0x004fe200000000ff */
[----:B------:R-:W-:Y:S02]  /*c8e0*/  FADD2 R44, R42.F32x2.HI_LO, -12582912 ;  /* 0xcb4000002a2c744b */ /* 0x000fe40000200000 */
[----:B------:R-:W-:Y:S01]  /*c8f0*/  IMAD R65, R65, 0x800000, R41 ;  /* 0x0080000041417824 */ /* 0x000fe200078e0229 */
[----:B---3--:R-:W-:Y:S01]  /*c900*/  F2FP.F16.F32.PACK_AB R41, R73, R72 ;  /* 0x000000484929723e */ /* 0x008fe200000000ff */
[----:B------:R-:W2:Y:S01]  /*c910*/  MUFU.EX2 R57, R57 ;  /* 0x0000003900397308 */ /* 0x000ea20000000800 */
[----:B------:R-:W-:-:S02]  /*c920*/  FADD2 R44, R46.F32x2.HI_LO, -R44.F32x2.HI_LO ;  /* 0x8000002c2e2c724b */ /* 0x000fc40000000000 */
[----:B------:R-:W-:Y:S02]  /*c930*/  F2FP.F16.F32.PACK_AB R50, R65, R64 ;  /* 0x000000404132723e */ /* 0x000fe400000000ff */
[----:B------:R-:W-:-:S03]  /*c940*/  FFMA2 R46, R44.F32x2.HI_LO, R166.F32, 0.22756439447402954102 ;  /* 0x3e6906a42c2e7449 */ /* 0x000fc600012000a6 */
[----:B------:R-:W-:Y:S01]  /*c950*/  MUFU.EX2 R58, R58 ;  /* 0x0000003a003a7308 */ /* 0x000fe20000000800 */
[----:B------:R-:W-:-:S04]  /*c960*/  FFMA2 R46, R46.F32x2.HI_LO, R44.F32x2.HI_LO, 0.69514614343643188477 ;  /* 0x3f31f5192e2e7449 */ /* 0x000fc8000020002c */
[----:B------:R-:W-:-:S03]  /*c970*/  FFMA2 R44, R46.F32x2.HI_LO, R44.F32x2.HI_LO, 1 ;  /* 0x3f8000002e2c7449 */ /* 0x000fc6000020002c */
[----:B------:R-:W3:Y:S01]  /*c980*/  MUFU.EX2 R59, R59 ;  /* 0x0000003b003b7308 */ /* 0x000ee20000000800 */
[----:B------:R-:W-:Y:S01]  /*c990*/  IMAD R62, R42, 0x800000, R44 ;  /* 0x008000002a3e7824 */ /* 0x000fe200078e022c */
[----:B------:R-:W-:Y:S01]  /*c9a0*/  F2FP.F16.F32.PACK_AB R44, R53, R52 ;  /* 0x00000034352c723e */ /* 0x000fe200000000ff */
[----:B------:R-:W-:Y:S01]  /*c9b0*/  IMAD R63, R43, 0x800000, R45 ;  /* 0x008000002b3f7824 */ /* 0x000fe200078e022d */
[----:B----4-:R-:W-:Y:S02]  /*c9c0*/  F2FP.F16.F32.PACK_AB R45, R55, R54 ;  /* 0x00000036372d723e */ /* 0x010fe400000000ff */
[----:B--2---:R-:W-:Y:S02]  /*c9d0*/  F2FP.F16.F32.PACK_AB R46, R57, R56 ;  /* 0x00000038392e723e */ /* 0x004fe400000000ff */
[----:B------:R-:W-:Y:S01]  /*c9e0*/  MUFU.EX2 R60, R60 ;  /* 0x0000003c003c7308 */ /* 0x000fe20000000800 */
[----:B------:R-:W-:Y:S02]  /*c9f0*/  F2FP.F16.F32.PACK_AB R42, R77, R76 ;  /* 0x0000004c4d2a723e */ /* 0x000fe400000000ff */
[----:B------:R-:W-:-:S02]  /*ca00*/  F2FP.F16.F32.PACK_AB R43, R75, R74 ;  /* 0x0000004a4b2b723e */ /* 0x000fc400000000ff */
[----:B------:R-:W-:-:S03]  /*ca10*/  F2FP.F16.F32.PACK_AB R51, R63, R62 ;  /* 0x0000003e3f33723e */ /* 0x000fc600000000ff */
[----:B------:R-:W2:Y:S01]  /*ca20*/  MUFU.EX2 R61, R61 ;  /* 0x0000003d003d7308 */ /* 0x000ea20000000800 */
[----:B---3--:R-:W-:-:S07]  /*ca30*/  F2FP.F16.F32.PACK_AB R47, R59, R58 ;  /* 0x0000003a3b2f723e */ /* 0x008fce00000000ff */
[----:B------:R-:W-:Y:S08]  /*ca40*/  MUFU.EX2 R66, R66 ;  /* 0x0000004200427308 */ /* 0x000ff00000000800 */
[----:B------:R-:W3:Y:S01]  /*ca50*/  MUFU.EX2 R67, R67 ;  /* 0x0000004300437308 */ /* 0x000ee20000000800 */
[----:B--2---:R-:W-:-:S07]  /*ca60*/  F2FP.F16.F32.PACK_AB R48, R61, R60 ;  /* 0x0000003c3d30723e */ /* 0x004fce00000000ff */
[----:B------:R-:W-:Y:S08]  /*ca70*/  MUFU.EX2 R78, R78 ;  /* 0x0000004e004e7308 */ /* 0x000ff00000000800 */
[----:B------:R-:W2:Y:S01]  /*ca80*/  MUFU.EX2 R79, R79 ;  /* 0x0000004f004f7308 */ /* 0x000ea20000000800 */
[----:B---3--:R-:W-:-:S04]  /*ca90*/  F2FP.F16.F32.PACK_AB R49, R67, R66 ;  /* 0x000000424331723e */ /* 0x008fc800000000ff */
[----:B------:R3:W-:Y:S01]  /*caa0*/  STTM.x16 tmem[UR4], R36 ;  /* 0x00000024000079ed */ /* 0x0007e20008240004 */
[----:B------:R-:W-:Y:S01]  /*cab0*/  R2UR UR4, R158 ;  /* 0x000000009e0472ca */ /* 0x000fe200000e0000 */
[----:B------:R-:W4:Y:S01]  /*cac0*/  FENCE.VIEW.ASYNC.T ;  /* 0x00000000000073c6 */ /* 0x000f220000000200 */
[----:B------:R-:W-:Y:S08]  /*cad0*/  MUFU.EX2 R80, R80 ;  /* 0x0000005000507308 */ /* 0x000ff00000000800 */
[----:B------:R-:W5:Y:S01]  /*cae0*/  MUFU.EX2 R81, R81 ;  /* 0x0000005100517308 */ /* 0x000f620000000800 */
[----:B--2---:R-:W-:-:S07]  /*caf0*/  F2FP.F16.F32.PACK_AB R4, R79, R78 ;  /* 0x0000004e4f04723e */ /* 0x004fce00000000ff */
[----:B------:R-:W-:Y:S08]  /*cb00*/  MUFU.EX2 R82, R82 ;  /* 0x0000005200527308 */ /* 0x000ff00000000800 */
[----:B------:R-:W2:Y:S01]  /*cb10*/  MUFU.EX2 R83, R83 ;  /* 0x0000005300537308 */ /* 0x000ea20000000800 */
[----:B-----5:R-:W-:-:S07]  /*cb20*/  F2FP.F16.F32.PACK_AB R5, R81, R80 ;  /* 0x000000505105723e */ /* 0x020fce00000000ff */
[----:B------:R-:W-:Y:S08]  /*cb30*/  MUFU.EX2 R20, R20 ;  /* 0x0000001400147308 */ /* 0x000ff00000000800 */
[----:B------:R-:W5:Y:S01]  /*cb40*/  MUFU.EX2 R21, R21 ;  /* 0x0000001500157308 */ /* 0x000f620000000800 */
[----:B--2---:R-:W-:-:S07]  /*cb50*/  F2FP.F16.F32.PACK_AB R6, R83, R82 ;  /* 0x000000525306723e */ /* 0x004fce00000000ff */
[----:B------:R-:W-:Y:S01]  /*cb60*/  MUFU.EX2 R22, R22 ;  /* 0x0000001600167308 */ /* 0x000fe20000000800 */
[--C-:B---3--:R-:W-:Y:S02]  /*cb70*/  FFMA2 R38, R12.F32x2.HI_LO, UR5.F32, R164.reuse.F32 ;  /* 0x000000050c267c49 */ /* 0x108fe400092000a4 */
[----:B------:R-:W-:Y:S02]  /*cb80*/  IMAD.MOV.U32 R46, RZ, RZ, 0x1 ;  /* 0x00000001ff2e7424 */ /* 0x000fe400078e00ff */
[--C-:B------:R-:W-:Y:S02]  /*cb90*/  FFMA2 R40, R14.F32x2.HI_LO, UR5.F32, R164.reuse.F32 ;  /* 0x000000050e287c49 */ /* 0x100fe400092000a4 */
[--C-:B------:R-:W-:Y:S01]  /*cba0*/  FFMA2 R42, R16.F32x2.HI_LO, UR5.F32, R164.reuse.F32 ;  /* 0x00000005102a7c49 */ /* 0x100fe200092000a4 */
[----:B----4-:R1:W-:Y:S01]  /*cbb0*/  SYNCS.ARRIVE.TRANS64.RED.ART0 RZ, [UR15], R46 ;  /* 0x0000002effff79a7 */ /* 0x0103e2000850040f */
[----:B------:R-:W-:Y:S01]  /*cbc0*/  FFMA2 R44, R18.F32x2.HI_LO, UR5.F32, R164.F32 ;  /* 0x00000005122c7c49 */ /* 0x000fe200092000a4 */
[----:B------:R-:W-:Y:S01]  /*cbd0*/  MUFU.EX2 R36, R10 ;  /* 0x0000000a00247308 */ /* 0x000fe20000000800 */
[----:B-----5:R-:W-:-:S07]  /*cbe0*/  F2FP.F16.F32.PACK_AB R12, R21, R20 ;  /* 0x00000014150c723e */ /* 0x020fce00000000ff */
[----:B------:R-:W2:Y:S08]  /*cbf0*/  MUFU.EX2 R37, R11 ;  /* 0x0000000b00257308 */ /* 0x000eb00000000800 */
[----:B------:R-:W-:Y:S08]  /*cc00*/  MUFU.EX2 R38, R38 ;  /* 0x0000002600267308 */ /* 0x000ff00000000800 */
[----:B------:R-:W3:Y:S01]  /*cc10*/  MUFU.EX2 R39, R39 ;  /* 0x0000002700277308 */ /* 0x000ee20000000800 */
[----:B--2---:R-:W-:-:S07]  /*cc20*/  F2FP.F16.F32.PACK_AB R7, R37, R36 ;  /* 0x000000242507723e */ /* 0x004fce00000000ff */
[----:B------:R-:W-:Y:S08]  /*cc30*/  MUFU.EX2 R40, R40 ;  /* 0x0000002800287308 */ /* 0x000ff00000000800 */
[----:B------:R-:W2:Y:S01]  /*cc40*/  MUFU.EX2 R41, R41 ;  /* 0x0000002900297308 */ /* 0x000ea20000000800 */
[----:B---3--:R-:W-:-:S07]  /*cc50*/  F2FP.F16.F32.PACK_AB R8, R39, R38 ;  /* 0x000000262708723e */ /* 0x008fce00000000ff */
[----:B------:R-:W-:Y:S08]  /*cc60*/  MUFU.EX2 R42, R42 ;  /* 0x0000002a002a7308 */ /* 0x000ff00000000800 */
[----:B------:R-:W3:Y:S01]  /*cc70*/  MUFU.EX2 R43, R43 ;  /* 0x0000002b002b7308 */ /* 0x000ee20000000800 */
[----:B--2---:R-:W-:-:S07]  /*cc80*/  F2FP.F16.F32.PACK_AB R9, R41, R40 ;  /* 0x000000282909723e */ /* 0x004fce00000000ff */
[----:B------:R-:W-:Y:S08]  /*cc90*/  MUFU.EX2 R44, R44 ;  /* 0x0000002c002c7308 */ /* 0x000ff00000000800 */
[----:B------:R-:W2:Y:S01]  /*cca0*/  MUFU.EX2 R45, R45 ;  /* 0x0000002d002d7308 */ /* 0x000ea20000000800 */
[----:B---3--:R-:W-:-:S07]  /*ccb0*/  F2FP.F16.F32.PACK_AB R10, R43, R42 ;  /* 0x0000002a2b0a723e */ /* 0x008fce00000000ff */
[----:B------:R-:W3:Y:S08]  /*ccc0*/  MUFU.EX2 R23, R23 ;  /* 0x0000001700177308 */ /* 0x000ef00000000800 */
[----:B------:R-:W-:Y:S01]  /*ccd0*/  MUFU.EX2 R24, R24 ;  /* 0x0000001800187308 */ /* 0x000fe20000000800 */
[----:B--2---:R-:W-:-:S07]  /*cce0*/  F2FP.F16.F32.PACK_AB R11, R45, R44 ;  /* 0x0000002c2d0b723e */ /* 0x004fce00000000ff */
        /* <DEDUP_REMOVED lines=16> */
[----:B--2---:R-:W-:Y:S02]  /*cdf0*/  F2FP.F16.F32.PACK_AB R18, R33, R32 ;  /* 0x000000202112723e */ /* 0x004fe400000000ff */
[----:B---3--:R-:W-:-:S04]  /*ce00*/  F2FP.F16.F32.PACK_AB R19, R35, R34 ;  /* 0x000000222313723e */ /* 0x008fc800000000ff */
[----:B------:R1:W-:Y:S01]  /*ce10*/  STTM.x16 tmem[UR4], R4 ;  /* 0x00000004000079ed */ /* 0x0003e20008240004 */
[----:B------:R-:W-:Y:S01]  /*ce20*/  USHF.L.U32 UR4, UR9, 0x1f, URZ ;  /* 0x0000001f09047899 */ /* 0x000fe200080006ff */
[----:B------:R-:W2:Y:S02]  /*ce30*/  FENCE.VIEW.ASYNC.T ;  /* 0x00000000000073c6 */ /* 0x000ea40000000200 */
[----:B--2---:R-:W-:-:S03]  /*ce40*/  NOP ;  /* 0x0000000000007918 */ /* 0x004fc60000000000 */
[----:B------:R-:W-:Y:S01]  /*ce50*/  IMAD.U32 R47, RZ, RZ, UR4 ;  /* 0x00000004ff2f7e24 */ /* 0x000fe2000f8e00ff */
[----:B------:R1:W-:Y:S03]  /*ce60*/  @P0 SYNCS.ARRIVE.TRANS64.RED.ART0 RZ, [UR14], R46 ;  /* 0x0000002effff09a7 */ /* 0x0003e6000850040e */
[----:B------:R-:W2:Y:S02]  /*ce70*/  SYNCS.PHASECHK.TRANS64.TRYWAIT P0, [UR7+0x130], R47 ;  /* 0x0001302fff0075a7 */ /* 0x000ea40008001107 */
[----:B-12---:R-:W-:Y:S05]  /*ce80*/  @!P0 BRA `(.L_x_79) ;  /* 0x0000003c00b88947 */ /* 0x006fea0003800000 */
.L_x_165:
[----:B------:R-:W-:Y:S01]  /*ce90*/  MOV R5, UR16 ;  /* 0x0000001000057c02 */ /* 0x000fe20008000f00 */
[----:B-1----:R-:W-:Y:S01]  /*cea0*/  FMUL R4, R165, R132 ;  /* 0x00000084a5047220 */ /* 0x002fe20000400000 */
[----:B------:R-:W-:Y:S01]  /*ceb0*/  FADD2 R136, R136.F32x2.HI_LO, R144.F32x2.HI_LO ;  /* 0x000000908888724b */ /* 0x000fe20000000000 */
[----:B------:R-:W-:Y:S01]  /*cec0*/  UIADD3 UR11, UPT, UPT, UR11, 0x1, URZ ;  /* 0x000000010b0b7890 */ /* 0x000fe2000fffe0ff */
[----:B------:R-:W-:Y:S01]  /*ced0*/  FADD2 R138, R138.F32x2.HI_LO, R146.F32x2.HI_LO ;  /* 0x000000928a8a724b */ /* 0x000fe20000000000 */
[----:B------:R-:W-:Y:S01]  /*cee0*/  MOV R163, R167 ;  /* 0x000000a700a37202 */ /* 0x000fe20000000f00 */
[----:B------:R-:W-:Y:S01]  /*cef0*/  FADD2 R4, R4.F32x2.HI_LO, R134.F32x2.HI_LO ;  /* 0x000000860404724b */ /* 0x000fe20000000000 */
[----:B------:R-:W-:Y:S01]  /*cf00*/  UISETP.NE.AND UP1, UPT, UR11, URZ, UPT ;  /* 0x000000ff0b00728c */ /* 0x000fe2000bf25270 */
        /* <DEDUP_REMOVED lines=65> */
.L_x_77:
[----:B------:R-:W2:Y:S01]  /*d320*/  S2R R5, SR_TID.X ;  /* 0x0000000000057919 */ /* 0x000ea20000002100 */
[----:B------:R-:W3:Y:S01]  /*d330*/  S2UR UR5, SR_CgaCtaId ;  /* 0x00000000000579c3 */ /* 0x000ee20000008800 */
[----:B------:R-:W-:Y:S01]  /*d340*/  UISETP.GT.AND UP0, UPT, UR63, 0x3, UPT ;  /* 0x000000033f00788c */ /* 0x000fe2000bf04270 */
[----:B------:R-:W-:-:S03]  /*d350*/  UMOV UR6, 0x400 ;  /* 0x0000040000067882 */ /* 0x000fc60000000000 */
[----:B------:R-:W-:-:S06]  /*d360*/  USEL UR4, URZ, 0x80, !UP0 ;  /* 0x00000080ff047887 */ /* 0x000fcc000c000000 */
[----:B------:R-:W-:Y:S01]  /*d370*/  IMAD.U32 R2, RZ, RZ, UR4 ;  /* 0x00000004ff027e24 */ /* 0x000fe2000f8e00ff */
[----:B---3--:R-:W-:-:S04]  /*d380*/  ULEA UR4, UR5, UR6, 0x18 ;  /* 0x0000000605047291 */ /* 0x008fc8000f8ec0ff */
[----:B--2---:R-:W-:-:S04]  /*d390*/  LOP3.LUT R5, R2, 0x7f, R5, 0xf8, !PT ;  /* 0x0000007f02057812 */ /* 0x004fc800078ef805 */
[----:B------:R-:W-:-:S05]  /*d3a0*/  LEA R5, R5, UR4, 0x2 ;  /* 0x0000000405057c11 */ /* 0x000fca000f8e10ff */
[----:B------:R2:W-:Y:S04]  /*d3b0*/  STS [R5+0x18c], R132 ;  /* 0x00018c8405007388 */ /* 0x0005e80000000800 */
[----:B------:R2:W-:Y:S01]  /*d3c0*/  STS [R5+0x58c], R167 ;  /* 0x00058ca705007388 */ /* 0x0005e20000000800 */
[----:B------:R2:W-:Y:S06]  /*d3d0*/  BAR.ARV R3, 0x40 ;  /* 0x000100030000751d */ /* 0x0005ec0000002000 */
.L_x_69:
[----:B------:R-:W3:Y:S01]  /*d3e0*/  S2UR UR5, SR_CgaCtaId ;  /* 0x00000000000579c3 */ /* 0x000ee20000008800 */
[----:B------:R-:W-:Y:S01]  /*d3f0*/  UISETP.GT.AND UP0, UPT, UR63, 0x3, UPT ;  /* 0x000000033f00788c */ /* 0x000fe2000bf04270 */
[----:B------:R-:W-:Y:S01]  /*d400*/  UMOV UR4, 0x400 ;  /* 0x0000040000047882 */ /* 0x000fe20000000000 */
[----:B------:R-:W-:-:S06]  /*d410*/  USHF.L.U32 UR9, UR9, 0x1f, URZ ;  /* 0x0000001f09097899 */ /* 0x000fcc00080006ff */
[----:B------:R-:W-:Y:S01]  /*d420*/  MOV R2, UR9 ;  /* 0x0000000900027c02 */ /* 0x000fe20008000f00 */
[----:B---3--:R-:W-:-:S04]  /*d430*/  ULEA UR5, UR5, UR4, 0x18 ;  /* 0x0000000405057291 */ /* 0x008fc8000f8ec0ff */
[----:B------:R-:W-:Y:S02]  /*d440*/  UIADD3 UR4, UPT, UPT, UR5, 0x8, URZ ;  /* 0x0000000805047890 */ /* 0x000fe4000fffe0ff */
[----:B------:R-:W-:-:S09]  /*d450*/  @!UP0 UIADD3 UR4, UPT, UPT, UR5, URZ, URZ ;  /* 0x000000ff05048290 */ /* 0x000fd2000fffe0ff */
[----:B------:R-:W3:Y:S02]  /*d460*/  SYNCS.PHASECHK.TRANS64.TRYWAIT P0, [UR4+0x130], R2 ;  /* 0x00013002ff0075a7 */ /* 0x000ee40008001104 */
[----:B---3--:R-:W-:Y:S05]  /*d470*/  @!P0 BRA `(.L_x_81) ;  /* 0x0000003800608947 */ /* 0x008fea0003800000 */
.L_x_167:
[----:B------:R-:W-:Y:S06]  /*d480*/  BAR.ARV 0x2, 0x1a0 ;  /* 0x0086800000007b1d */ /* 0x000fec0000002000 */
[----:B------:R-:W-:Y:S05]  /*d490*/  BRA `(.L_x_82) ;  /* 0x0000000000387947 */ /* 0x000fea0003800000 */
.L_x_67:
[----:B------:R-:W-:-:S09]  /*d4a0*/  UISETP.NE.AND UP0, UPT, UR63, 0xc, UPT ;  /* 0x0000000c3f00788c */ /* 0x000fd2000bf05270 */
[----:B------:R-:W-:Y:S05]  /*d4b0*/  BRA.U UP0, `(.L_x_83) ;  /* 0x00000001002c7547 */ /* 0x000fea000b800000 */
[----:B------:R-:W1:Y:S01]  /*d4c0*/  S2UR UR4, SR_CgaCtaId ;  /* 0x00000000000479c3 */ /* 0x000e620000008800 */
[----:B---3--:R-:W-:Y:S01]  /*d4d0*/  UMOV UR6, 0x400 ;  /* 0x0000040000067882 */ /* 0x008fe20000000000 */
[----:B------:R-:W-:Y:S01]  /*d4e0*/  UMOV UR5, 0x20 ;  /* 0x0000002000057882 */ /* 0x000fe20000000000 */
[----:B------:R-:W-:Y:S01]  /*d4f0*/  ELECT P0, URZ, PT ;  /* 0x0000000000ff782f */ /* 0x000fe20003800000 */
[----:B-1----:R-:W-:Y:S02]  /*d500*/  ULEA UR6, UR4, UR6, 0x18 ;  /* 0x0000000604067291 */ /* 0x002fe4000f8ec0ff */
[----:B------:R-:W-:-:S04]  /*d510*/  UIADD3 UR4, UPT, UPT, -UR5, 0x100000, URZ ;  /* 0x0010000005047890 */ /* 0x000fc8000fffe1ff */
[----:B------:R-:W-:Y:S02]  /*d520*/  USHF.L.U32 UR5, UR4, 0xb, URZ ;  /* 0x0000000b04057899 */ /* 0x000fe400080006ff */
[----:B------:R-:W-:Y:S01]  /*d530*/  USHF.L.U32 UR4, UR4, 0x1, URZ ;  /* 0x0000000104047899 */ /* 0x000fe200080006ff */
[----:B------:R-:W1:Y:S11]  /*d540*/  FENCE.VIEW.ASYNC.S ;  /* 0x00000000000073c6 */ /* 0x000e760000000000 */
[----:B-1----:R1:W3:Y:S01]  /*d550*/  SYNCS.EXCH.64 URZ, [UR6+0x180], UR4 ;  /* 0x0001800406ff75b2 */ /* 0x0022e20008000100 */
[----:B------:R-:W-:Y:S01]  /*d560*/  NOP ;  /* 0x0000000000007918 */ /* 0x000fe20000000000 */
.L_x_83:
[----:B------:R-:W-:Y:S01]  /*d570*/  NOP ;  /* 0x0000000000007918 */ /* 0x000fe20000000000 */
.L_x_82:
[----:B------:R-:W-:Y:S02]  /*d580*/  UISETP.NE.AND UP0, UPT, UR63, 0xc, UPT ;  /* 0x0000000c3f00788c */ /* 0x000fe4000bf05270 */
[----:B-1----:R-:W-:-:S04]  /*d590*/  ULOP3.LUT UR4, UR63, 0xfffffffc, URZ, 0xc0, !UPT ;  /* 0xfffffffc3f047892 */ /* 0x002fc8000f8ec0ff */
[----:B------:R-:W-:-:S03]  /*d5a0*/  UISETP.NE.AND UP1, UPT, UR4, 0x8, UPT ;  /* 0x000000080400788c */ /* 0x000fc6000bf25270 */
[----:B------:R-:W-:Y:S08]  /*d5b0*/  BRA.U UP0, `(.L_x_84) ;  /* 0x00000001002c7547 */ /* 0x000ff0000b800000 */
        /* <DEDUP_REMOVED lines=11> */
.L_x_84:
[----:B------:R-:W-:Y:S01]  /*d670*/  NOP ;  /* 0x0000000000007918 */ /* 0x000fe20000000000 */
[----:B------:R-:W-:Y:S05]  /*d680*/  BRA.U UP1, `(.L_x_85) ;  /* 0x0000002501587547 */ /* 0x000fea000b800000 */
[----:B------:R-:W-:-:S08]  /*d690*/  NOP ;  /* 0x0000000000007918 */ /* 0x000fd00000000000 */
[----:B------:R-:W1:-:S00]  /*d6a0*/  USETMAXREG.DEALLOC.CTAPOOL 0x50 ;  /* 0x00000050000079c8 */ /* 0x000e4000080e0500 */
[----:B------:R-:W4:Y:S01]  /*d6b0*/  S2UR UR21, SR_CTAID.X ;  /* 0x00000000001579c3 */ /* 0x000f220000002500 */
[----:B-1----:R-:W4:Y:S01]  /*d6c0*/  LDCU UR4, c[0x0][0x640] ;  /* 0x0000c800ff0477ac */ /* 0x002f220008000800 */
[----:B---3--:R-:W-:Y:S01]  /*d6d0*/  R2UR UR15, R0 ;  /* 0x00000000000f72ca */ /* 0x008fe200000e0000 */
[----:B------:R-:W1:Y:S01]  /*d6e0*/  S2R R41, SR_TID.X ;  /* 0x0000000000297919 */ /* 0x000e620000002100 */
[----:B------:R-:W-:Y:S01]  /*d6f0*/  IMAD.MOV.U32 R0, RZ, RZ, 0x1 ;  /* 0x00000001ff007424 */ /* 0x000fe200078e00ff */
[----:B------:R-:W3:Y:S01]  /*d700*/  LDCU.U8 UR8, c[0x0][0x644] ;  /* 0x0000c880ff0877ac */ /* 0x000ee20008000000 */
[----:B--2-45:R-:W-:Y:S01]  /*d710*/  IMAD.MOV.U32 R4, RZ, RZ, 0x1 ;  /* 0x00000001ff047424 */ /* 0x034fe200078e00ff */
[----:B------:R-:W2:Y:S01]  /*d720*/  LDCU.U8 UR7, c[0x0][0x645] ;  /* 0x0000c8a0ff0777ac */ /* 0x000ea20008000000 */
[----:B------:R-:W4:Y:S01]  /*d730*/  LDCU UR6, c[0x0][0x654] ;  /* 0x0000ca80ff0677ac */ /* 0x000f220008000800 */
[----:B------:R-:W5:Y:S01]  /*d740*/  LDCU.U8 UR13, c[0x0][0x638] ;  /* 0x0000c700ff0d77ac */ /* 0x000f620008000000 */
[----:B------:R-:W5:Y:S01]  /*d750*/  LDCU.U8 UR14, c[0x0][0x650] ;  /* 0x0000ca00ff0e77ac */ /* 0x000f620008000000 */
[----:B------:R-:W-:Y:S01]  /*d760*/  UIMAD.WIDE.U32 UR4, UR21, UR4, URZ ;  /* 0x00000004150472a5 */ /* 0x000fe2000f8e00ff */
[----:B------:R-:W2:Y:S03]  /*d770*/  LDCU.U8 UR11, c[0x0][0x639] ;  /* 0x0000c720ff0b77ac */ /* 0x000ea60008000000 */
[----:B------:R-:W-:Y:S01]  /*d780*/  UIADD3 UR4, UPT, UPT, -UR5, UR21, URZ ;  /* 0x0000001505047290 */ /* 0x000fe2000fffe1ff */
[----:B------:R-:W2:Y:S01]  /*d790*/  LDCU.U8 UR12, c[0x0][0x651] ;  /* 0x0000ca20ff0c77ac */ /* 0x000ea20008000000 */
[C---:B-1----:R-:W-:Y:S01]  /*d7a0*/  IMAD.SHL.U32 R3, R41.reuse, 0x40, RZ ;  /* 0x0000004029037824 */ /* 0x042fe200078e00ff */
[----:B------:R-:W-:Y:S01]  /*d7b0*/  LOP3.LUT R2, R41, 0x7f, RZ, 0xc0, !PT ;  /* 0x0000007f29027812 */ /* 0x000fe200078ec0ff */
[----:B---3--:R-:W-:Y:S01]  /*d7c0*/  USHF.R.U32.HI UR4, URZ, UR8, UR4 ;  /* 0x00000008ff047299 */ /* 0x008fe20008011604 */
[----:B------:R-:W1:Y:S02]  /*d7d0*/  LDCU.64 UR8, c[0x0][0x630] ;  /* 0x0000c600ff0877ac */ /* 0x000e640008000a00 */
[----:B------:R-:W-:-:S02]  /*d7e0*/  LOP3.LUT R3, R3, 0x7c0, RZ, 0xc0, !PT ;  /* 0x000007c003037812 */ /* 0x000fc400078ec0ff */
[----:B------:R-:W-:Y:S01]  /*d7f0*/  SHF.R.U32.HI R36, RZ, 0x5, R2 ;  /* 0x00000005ff247819 */ /* 0x000fe20000011602 */
[----:B------:R-:W-:-:S04]  /*d800*/  UIADD3 UR4, UPT, UPT, UR5, UR4, URZ ;  /* 0x0000000405047290 */ /* 0x000fc8000fffe0ff */
[----:B--2---:R-:W-:Y:S01]  /*d810*/  USHF.R.U32.HI UR10, URZ, UR7, UR4 ;  /* 0x00000007ff0a7299 */ /* 0x004fe20008011604 */
[----:B------:R-:W-:Y:S01]  /*d820*/  IMAD R3, R36, 0x800, R3 ;  /* 0x0000080024037824 */ /* 0x000fe200078e0203 */
[----:B------:R-:W2:Y:S02]  /*d830*/  LDCU UR7, c[0x0][0x63c] ;  /* 0x0000c780ff0777ac */ /* 0x000ea40008000800 */
[----:B----4-:R-:W-:Y:S02]  /*d840*/  UISETP.GE.AND UP0, UPT, UR10, UR6, UPT ;  /* 0x000000060a00728c */ /* 0x010fe4000bf06270 */
[----:B------:R-:W-:Y:S02]  /*d850*/  UIADD3 UR4, UPT, UPT, -UR10, URZ, URZ ;  /* 0x000000ff0a047290 */ /* 0x000fe4000fffe1ff */
[----:B-----5:R-:W-:Y:S01]  /*d860*/  USEL UR6, UR13, UR14, !UP0 ;  /* 0x0000000e0d067287 */ /* 0x020fe2000c000000 */
[----:B------:R-:W3:Y:S03]  /*d870*/  LDCU.U8 UR14, c[0x0][0x62c] ;  /* 0x0000c580ff0e77ac */ /* 0x000ee60008000000 */
[----:B------:R-:W-:-:S03]  /*d880*/  ULOP3.LUT UR6, UR6, 0xff, URZ, 0xc0, !UPT ;  /* 0x000000ff06067892 */ /* 0x000fc6000f8ec0ff */
[----:B-1----:R-:W1:Y:S01]  /*d890*/  @UP0 LDCU UR9, c[0x0][0x64c] ;  /* 0x0000c980ff0907ac */ /* 0x002e620008000800 */
[----:B--2---:R-:W-:Y:S01]  /*d8a0*/  UIMAD UR7, UR4, UR7, UR21 ;  /* 0x00000007040772a4 */ /* 0x004fe2000f8e0215 */
[----:B------:R-:W2:Y:S03]  /*d8b0*/  @UP0 LDCU UR8, c[0x0][0x648] ;  /* 0x0000c900ff0807ac */ /* 0x000ea60008000800 */
[----:B-1----:R-:W-:Y:S02]  /*d8c0*/  UIMAD.WIDE.U32 UR4, UR7, UR9, URZ ;  /* 0x00000009070472a5 */ /* 0x002fe4000f8e00ff */
[----:B------:R-:W-:Y:S01]  /*d8d0*/  USEL UR9, UR11, UR12, !UP0 ;  /* 0x0000000c0b097287 */ /* 0x000fe2000c000000 */
[----:B------:R-:W1:Y:S01]  /*d8e0*/  S2UR UR11, SR_CgaCtaId ;  /* 0x00000000000b79c3 */ /* 0x000e620000008800 */
[----:B------:R-:W-:Y:S01]  /*d8f0*/  UIADD3 UR4, UPT, UPT, UR7, -UR5, URZ ;  /* 0x8000000507047290 */ /* 0x000fe2000fffe0ff */
[----:B------:R-:W4:Y:S03]  /*d900*/  LDCU.64 UR12, c[0x0][0x620] ;  /* 0x0000c400ff0c77ac */ /* 0x000f260008000a00 */
[----:B------:R-:W-:-:S02]  /*d910*/  USHF.R.U32.HI UR4, URZ, UR6, UR4 ;  /* 0x00000006ff047299 */ /* 0x000fc40008011604 */
[----:B------:R-:W-:Y:S02]  /*d920*/  ULOP3.LUT UR6, UR9, 0xff, URZ, 0xc0, !UPT ;  /* 0x000000ff09067892 */ /* 0x000fe4000f8ec0ff */
[----:B------:R-:W-:Y:S01]  /*d930*/  UIADD3 UR4, UPT, UPT, UR5, UR4, URZ ;  /* 0x0000000405047290 */ /* 0x000fe2000fffe0ff */
[----:B------:R-:W5:Y:S03]  /*d940*/  LDCU UR5, c[0x0][0x628] ;  /* 0x0000c500ff0577ac */ /* 0x000f660008000800 */
[----:B------:R-:W-:-:S04]  /*d950*/  USHF.R.U32.HI UR20, URZ, UR6, UR4 ;  /* 0x00000006ff147299 */ /* 0x000fc80008011604 */
[----:B------:R-:W-:-:S04]  /*d960*/  UIADD3 UR4, UPT, UPT, -UR20, URZ, URZ ;  /* 0x000000ff14047290 */ /* 0x000fc8000fffe1ff */
[----:B--2---:R-:W-:-:S03]  /*d970*/  UIMAD UR4, UR8, UR4, UR7 ;  /* 0x00000004080472a4 */ /* 0x004fc6000f8e0207 */
[----:B------:R-:W-:Y:S01]  /*d980*/  UMOV UR7, 0x400 ;  /* 0x0000040000077882 */ /* 0x000fe20000000000 */
[----:B----4-:R-:W-:Y:S02]  /*d990*/  UIMAD UR6, UR10, UR12, UR4 ;  /* 0x0000000c0a0672a4 */ /* 0x010fe4000f8e0204 */
[----:B-1----:R-:W-:Y:S02]  /*d9a0*/  ULEA UR7, UR11, UR7, 0x18 ;  /* 0x000000070b077291 */ /* 0x002fe4000f8ec0ff */
[----:B-----5:R-:W-:Y:S02]  /*d9b0*/  UIMAD.WIDE.U32 UR4, UR6, UR5, URZ ;  /* 0x00000005060472a5 */ /* 0x020fe4000f8e00ff */
[----:B------:R-:W-:Y:S02]  /*d9c0*/  UIADD3 UR8, UPT, UPT, UR7, 0xd8, URZ ;  /* 0x000000d807087890 */ /* 0x000fe4000fffe0ff */
[----:B------:R-:W-:Y:S02]  /*d9d0*/  UIADD3 UR9, UPT, UPT, UR7, 0xd0, URZ ;  /* 0x000000d007097890 */ /* 0x000fe4000fffe0ff */
[----:B------:R-:W-:-:S02]  /*d9e0*/  UPRMT UR11, UR15, 0x654, UR8 ;  /* 0x000006540f0b7896 */ /* 0x000fc40008000008 */
[----:B------:R-:W-:Y:S01]  /*d9f0*/  UPRMT UR9, UR15, 0x654, UR9 ;  /* 0x000006540f097896 */ /* 0x000fe20008000009 */
[----:B------:R-:W-:Y:S01]  /*da00*/  BAR.SYNC.DEFER_BLOCKING 0x2, 0x1a0 ;  /* 0x0086800000007b1d */ /* 0x000fe20000010000 */
[----:B------:R-:W-:-:S04]  /*da10*/  UIADD3 UR4, UPT, UPT, UR6, -UR5, URZ ;  /* 0x8000000506047290 */ /* 0x000fc8000fffe0ff */
[----:B---3--:R-:W-:Y:S01]  /*da20*/  USHF.R.U32.HI UR4, URZ, UR14, UR4 ;  /* 0x0000000eff047299 */ /* 0x008fe20008011604 */
[----:B------:R-:W1:Y:S01]  /*da30*/  LDCU UR8, c[0x0][0x60c] ;  /* 0x0000c180ff0877ac */ /* 0x000e620008000800 */
[----:B------:R-:W2:Y:S02]  /*da40*/  LDCU.U8 UR14, c[0x0][0x62d] ;  /* 0x0000c5a0ff0e77ac */ /* 0x000ea40008000000 */
[----:B------:R-:W-:Y:S01]  /*da50*/  UIADD3 UR4, UPT, UPT, UR5, UR4, URZ ;  /* 0x0000000405047290 */ /* 0x000fe2000fffe0ff */
[----:B------:R3:W-:Y:S01]  /*da60*/  SYNCS.ARRIVE.TRANS64.RED.ART0 RZ, [UR9], R0 ;  /* 0x00000000ffff79a7 */ /* 0x0007e20008500409 */
[----:B-1----:R-:W-:Y:S02]  /*da70*/  UISETP.GE.AND UP0, UPT, UR21, UR8, UPT ;  /* 0x000000081500728c */ /* 0x002fe4000bf06270 */
[----:B--2---:R-:W-:Y:S01]  /*da80*/  USHF.R.U32.HI UR18, URZ, UR14, UR4 ;  /* 0x0000000eff127299 */ /* 0x004fe20008011604 */
[----:B------:R3:W-:Y:S03]  /*da90*/  SYNCS.ARRIVE.TRANS64.RED.ART0 RZ, [UR11], R0 ;  /* 0x00000000ffff79a7 */ /* 0x0007e6000850040b */
[----:B------:R-:W-:-:S04]  /*daa0*/  UIADD3 UR4, UPT, UPT, -UR18, URZ, URZ ;  /* 0x000000ff12047290 */ /* 0x000fc8000fffe1ff */
[----:B------:R-:W-:Y:S01]  /*dab0*/  UIMAD UR19, UR4, UR13, UR6 ;  /* 0x0000000d041372a4 */ /* 0x000fe2000f8e0206 */
[----:B------:R-:W-:Y:S11]  /*dac0*/  BRA.U UP0, `(.L_x_86) ;  /* 0x0000002100347547 */ /* 0x000ff6000b800000 */
[----:B------:R-:W1:Y:S01]  /*dad0*/  LDCU UR5, c[0x0][0x614] ;  /* 0x0000c280ff0577ac */ /* 0x000e620008000800 */
[----:B------:R-:W-:Y:S01]  /*dae0*/  VIADD R3, R3, UR7 ;  /* 0x0000000703037c36 */ /* 0x000fe20008000000 */
[----:B------:R-:W-:Y:S01]  /*daf0*/  SHF.L.U32 R36, R36, 0x15, RZ ;  /* 0x0000001524247819 */ /* 0x000fe200000006ff */
[----:B------:R-:W2:Y:S01]  /*db00*/  LDCU UR10, c[0x0][0x38c] ;  /* 0x00007180ff0a77ac */ /* 0x000ea20008000800 */
[----:B------:R-:W-:Y:S01]  /*db10*/  LEA R38, R2, UR7, 0x2 ;  /* 0x0000000702267c11 */ /* 0x000fe2000f8e10ff */
[----:B------:R-:W-:Y:S01]  /*db20*/  VIADD R39, R3, 0xc00 ;  /* 0x00000c0003277836 */ /* 0x000fe20000000000 */
[----:B------:R-:W4:Y:S01]  /*db30*/  LDCU UR6, c[0x0][0x380] ;  /* 0x00007000ff0677ac */ /* 0x000f220008000800 */
[----:B------:R-:W-:Y:S01]  /*db40*/  ULOP3.LUT UR4, UR63, 0x3, URZ, 0xc0, !UPT ;  /* 0x000000033f047892 */ /* 0x000fe2000f8ec0ff */
[----:B------:R-:W-:Y:S01]  /*db50*/  UMOV UR22, 0x0 ;  /* 0x0000000000167882 */ /* 0x000fe20000000000 */
[----:B------:R-:W-:Y:S02]  /*db60*/  UMOV UR23, 0x1 ;  /* 0x0000000100177882 */ /* 0x000fe40000000000 */
[----:B------:R-:W-:-:S02]  /*db70*/  UIADD3 UR14, UPT, UPT, UR4, 0x3, URZ ;  /* 0x00000003040e7890 */ /* 0x000fc4000fffe0ff */
[----:B------:R-:W-:Y:S02]  /*db80*/  UIADD3 UR15, UPT, UPT, UR4, 0x7, URZ ;  /* 0x00000007040f7890 */ /* 0x000fe4000fffe0ff */
[----:B-1----:R-:W-:Y:S02]  /*db90*/  UIADD3 UR5, UPT, UPT, -UR20, UR5, URZ ;  /* 0x0000000514057290 */ /* 0x002fe4000fffe1ff */
[----:B------:R-:W-:Y:S01]  /*dba0*/  IMAD.U32 R40, RZ, RZ, UR14 ;  /* 0x0000000eff287e24 */ /* 0x000fe2000f8e00ff */
[----:B--2---:R-:W-:Y:S01]  /*dbb0*/  UIADD3 UR13, UPT, UPT, UR10, -0x1, URZ ;  /* 0xffffffff0a0d7890 */ /* 0x004fe2000fffe0ff */
[----:B------:R-:W-:Y:S01]  /*dbc0*/  MOV R37, UR15 ;  /* 0x0000000f00257c02 */ /* 0x000fe20008000f00 */
[----:B------:R-:W-:Y:S02]  /*dbd0*/  UISETP.GT.AND UP0, UPT, UR10, URZ, UPT ;  /* 0x000000ff0a00728c */ /* 0x000fe4000bf04270 */
[----:B----4-:R-:W-:Y:S01]  /*dbe0*/  UIADD3 UR4, UPT, UPT, UR10, -UR6, URZ ;  /* 0x800000060a047290 */ /* 0x010fe2000fffe0ff */
[----:B------:R1:W-:Y:S01]  /*dbf0*/  BAR.SYNC.DEFER_BLOCKING R40, 0x40 ;  /* 0x000100280000751d */ /* 0x0003e20000010000 */
[----:B------:R-:W-:-:S02]  /*dc00*/  UIADD3 UR6, UPT, UPT, -UR10, URZ, URZ ;  /* 0x000000ff0a067290 */ /* 0x000fc4000fffe1ff */
[----:B------:R-:W-:Y:S02]  /*dc10*/  ULEA UR4, UR5, UR4, 0x8 ;  /* 0x0000000405047291 */ /* 0x000fe4000f8e40ff */
[----:B------:R-:W-:Y:S02]  /*dc20*/  USHF.R.S32.HI UR6, URZ, 0x1f, UR6 ;  /* 0x0000001fff067899 */ /* 0x000fe40008011406 */
[----:B------:R-:W-:Y:S02]  /*dc30*/  UIADD3 UR12, UPT, UPT, -UR4, URZ, URZ ;  /* 0x000000ff040c7290 */ /* 0x000fe4000fffe1ff */
[----:B------:R-:W-:Y:S02]  /*dc40*/  ULEA.HI UR10, UR6, -UR10, URZ, 0x7 ;  /* 0x8000000a060a7291 */ /* 0x000fe4000f8f38ff */
[----:B------:R-:W-:Y:S02]  /*dc50*/  USHF.R.S32.HI UR5, URZ, 0x1f, UR13 ;  /* 0x0000001fff057899 */ /* 0x000fe4000801140d */
[----:B------:R-:W-:-:S02]  /*dc60*/  USHF.R.S32.HI UR6, URZ, 0x1f, UR12 ;  /* 0x0000001fff067899 */ /* 0x000fc4000801140c */
[----:B------:R-:W-:Y:S02]  /*dc70*/  UIADD3 UR8, UPT, UPT, UR4, -0x1, URZ ;  /* 0xffffffff04087890 */ /* 0x000fe4000fffe0ff */
[----:B------:R-:W-:Y:S02]  /*dc80*/  UISETP.GT.AND UP1, UPT, UR4, URZ, UPT ;  /* 0x000000ff0400728c */ /* 0x000fe4000bf24270 */
[----:B------:R-:W-:Y:S02]  /*dc90*/  ULEA.HI UR5, UR5, UR13, URZ, 0x7 ;  /* 0x0000000d05057291 */ /* 0x000fe4000f8f38ff */
[----:B------:R-:W-:Y:S02]  /*dca0*/  ULEA.HI UR4, UR6, -UR4, URZ, 0x7 ;  /* 0x8000000406047291 */ /* 0x000fe4000f8f38ff */
[----:B------:R-:W-:Y:S01]  /*dcb0*/  USHF.R.S32.HI UR13, URZ, 0x1f, UR8 ;  /* 0x0000001fff0d7899 */ /* 0x000fe20008011408 */
[----:B------:R1:W-:Y:S01]  /*dcc0*/  SYNCS.ARRIVE.TRANS64.ART0 RZ, [UR7+0x130], R0 ;  /* 0x00013000ffff79a7 */ /* 0x0003e20008500007 */
[----:B------:R-:W-:-:S02]  /*dcd0*/  @UP0 UIMAD.WIDE UR16, UR5, 0x2000000, UR22 ;  /* 0x02000000051008a5 */ /* 0x000fc4000f8e0216 */
[----:B------:R-:W-:Y:S02]  /*dce0*/  USHF.R.S32.HI UR4, URZ, 0x7, UR4 ;  /* 0x00000007ff047899 */ /* 0x000fe40008011404 */
[----:B------:R-:W-:Y:S02]  /*dcf0*/  USHF.R.S32.HI UR10, URZ, 0x7, UR10 ;  /* 0x00000007ff0a7899 */ /* 0x000fe4000801140a */
[----:B------:R-:W-:Y:S02]  /*dd00*/  ULEA.HI UR5, UR13, UR8, URZ, 0x7 ;  /* 0x000000080d057291 */ /* 0x000fe4000f8f38ff */
[----:B------:R-:W-:Y:S02]  /*dd10*/  UIADD3 UR6, UPT, UPT, -UR4, URZ, URZ ;  /* 0x000000ff04067290 */ /* 0x000fe4000fffe1ff */
[----:B------:R-:W-:Y:S02]  /*dd20*/  ULEA.HI.SX32 UR5, UR5, 0x1, 0x19 ;  /* 0x0000000105057891 */ /* 0x000fe4000f8fcaff */
[----:B------:R-:W-:-:S05]  /*dd30*/  UIADD3 UR4, UPT, UPT, -UR10, URZ, URZ ;  /* 0x000000ff0a047290 */ /* 0x000fca000fffe1ff */
[----:B------:R-:W-:Y:S02]  /*dd40*/  @!UP1 UMOV UR5, UR6 ;  /* 0x0000000600059c82 */ /* 0x000fe40008000000 */
[----:B------:R-:W-:Y:S02]  /*dd50*/  @UP0 UMOV UR4, UR17 ;  /* 0x0000001100040c82 */ /* 0x000fe40008000000 */
[----:B------:R-:W-:-:S04]  /*dd60*/  UISETP.LT.AND UP0, UPT, UR5, UR4, UPT ;  /* 0x000000040500728c */ /* 0x000fc8000bf01270 */
[----:B------:R-:W-:-:S04]  /*dd70*/  USEL UR4, UR5, UR4, UP0 ;  /* 0x0000000405047287 */ /* 0x000fc80008000000 */
[----:B------:R-:W-:Y:S01]  /*dd80*/  UISETP.GE.AND UP0, UPT, UR4, 0x2, UPT ;  /* 0x000000020400788c */ /* 0x000fe2000bf06270 */
[----:B------:R1:W-:Y:S08]  /*dd90*/  BAR.SYNC.DEFER_BLOCKING R37, 0x40 ;  /* 0x000100250000751d */ /* 0x0003f00000010000 */
[----:B------:R-:W-:Y:S05]  /*dda0*/  BRA.U !UP0, `(.L_x_87) ;  /* 0x0000000908487547 */ /* 0x000fea000b800000 */
[----:B------:R-:W-:Y:S02]  /*ddb0*/  UIADD3 UR6, UPT, UPT, -UR4, URZ, URZ ;  /* 0x000000ff04067290 */ /* 0x000fe4000fffe1ff */
.L_x_90:
[----:B--2---:R2:W-:Y:S06]  /*ddc0*/  BAR.SYNC.DEFER_BLOCKING R40, 0x40 ;  /* 0x000100280000751d */ /* 0x0045ec0000010000 */
[----:B----4-:R-:W4:Y:S02]  /*ddd0*/  LDS R42, [R38+0x18c] ;  /* 0x00018c00262a7984 */ /* 0x010f240000000800 */
[----:B----4-:R-:W-:-:S13]  /*dde0*/  FSETP.GEU.AND P0, PT, R42, 1, PT ;  /* 0x3f8000002a00780b */ /* 0x010fda0003f0e000 */
[----:B------:R-:W-:-:S04]  /*ddf0*/  VOTE.ANY R4, PT, !P0 ;  /* 0x0000000000047806 */ /* 0x000fc800040e0100 */
[----:B------:R-:W-:-:S13]  /*de00*/  ISETP.NE.AND P0, PT, R4, RZ, PT ;  /* 0x000000ff0400720c */ /* 0x000fda0003f05270 */
[----:B--2---:R-:W-:Y:S05]  /*de10*/  @!P0 BRA `(.L_x_88) ;  /* 0x0000000000fc8947 */ /* 0x004fea0003800000 */
[C---:B------:R-:W-:Y:S02]  /*de20*/  R2UR UR4, R36.reuse ;  /* 0x00000000240472ca */ /* 0x040fe400000e0000 */
[----:B------:R-:W-:-:S11]  /*de30*/  R2UR UR5, R36 ;  /* 0x00000000240572ca */ /* 0x000fd600000e0000 */
[----:B------:R-:W2:Y:S02]  /*de40*/  LDTM.x16 R20, tmem[UR4+0x100] ;  /* 0x00010004001479ee */ /* 0x000ea40008240000 */
[-C--:B--2---:R-:W-:Y:S02]  /*de50*/  FMUL2 R20, R20.F32x2.HI_LO, R42.reuse.F32 ;  /* 0x0000002a1414724a */ /* 0x084fe40001000000 */
[-C--:B------:R-:W-:Y:S02]  /*de60*/  FMUL2 R22, R22.F32x2.HI_LO, R42.reuse.F32 ;  /* 0x0000002a1616724a */ /* 0x080fe40001000000 */
[-C--:B------:R-:W-:Y:S02]  /*de70*/  FMUL2 R24, R24.F32x2.HI_LO, R42.reuse.F32 ;  /* 0x0000002a1818724a */ /* 0x080fe40001000000 */
[-C--:B------:R-:W-:Y:S02]  /*de80*/  FMUL2 R26, R26.F32x2.HI_LO, R42.reuse.F32 ;  /* 0x0000002a1a1a724a */ /* 0x080fe40001000000 */
[----:B------:R-:W-:-:S02]  /*de90*/  FMUL2 R28, R28.F32x2.HI_LO, R42.F32 ;  /* 0x0000002a1c1c724a */ /* 0x000fc40001000000 */
[-C--:B------:R-:W-:Y:S02]  /*dea0*/  FMUL2 R30, R30.F32x2.HI_LO, R42.reuse.F32 ;  /* 0x0000002a1e1e724a */ /* 0x080fe40001000000 */
[-C--:B------:R-:W-:Y:S02]  /*deb0*/  FMUL2 R32, R32.F32x2.HI_LO, R42.reuse.F32 ;  /* 0x0000002a2020724a */ /* 0x080fe40001000000 */
[----:B------:R-:W-:-:S04]  /*dec0*/  FMUL2 R34, R34.F32x2.HI_LO, R42.F32 ;  /* 0x0000002a2222724a */ /* 0x000fc80001000000 */
[----:B------:R-:W-:Y:S01]  /*ded0*/  STTM.x16 tmem[UR5+0x100], R20 ;  /* 0x00010014000079ed */ /* 0x000fe20008240005 */
        /* <DEDUP_REMOVED lines=49> */
[----:B------:R2:W-:Y:S01]  /*e1f0*/  STTM.x16 tmem[UR4+0x150], R4 ;  /* 0x00015004000079ed */ /* 0x0005e20008240004 */
[----:B------:R-:W4:Y:S02]  /*e200*/  FENCE.VIEW.ASYNC.T ;  /* 0x00000000000073c6 */ /* 0x000f240000000200 */
.L_x_88:
[----:B----4-:R4:W-:Y:S01]  /*e210*/  SYNCS.ARRIVE.TRANS64.RED.ART0 RZ, [UR9], R0 ;  /* 0x00000000ffff79a7 */ /* 0x0109e20008500409 */
[----:B------:R-:W-:-:S04]  /*e220*/  UIADD3 UR6, UPT, UPT, UR6, 0x1, URZ ;  /* 0x0000000106067890 */ /* 0x000fc8000fffe0ff */
[----:B------:R-:W-:Y:S01]  /*e230*/  UISETP.NE.AND UP0, UPT, UR6, -0x1, UPT ;  /* 0xffffffff0600788c */ /* 0x000fe2000bf05270 */
[----:B------:R4:W-:Y:S01]  /*e240*/  SYNCS.ARRIVE.TRANS64.ART0 RZ, [UR7+0x138], R0 ;  /* 0x00013800ffff79a7 */ /* 0x0009e20008500007 */
[----:B------:R4:W-:Y:S06]  /*e250*/  BAR.SYNC.DEFER_BLOCKING R37, 0x40 ;  /* 0x000100250000751d */ /* 0x0009ec0000010000 */
[----:B------:R-:W5:Y:S02]  /*e260*/  LDS R42, [R38+0x38c] ;  /* 0x00038c00262a7984 */ /* 0x000f640000000800 */
[----:B-----5:R-:W-:-:S13]  /*e270*/  FSETP.GEU.AND P0, PT, R42, 1, PT ;  /* 0x3f8000002a00780b */ /* 0x020fda0003f0e000 */
[----:B--2---:R-:W-:-:S04]  /*e280*/  VOTE.ANY R4, PT, !P0 ;  /* 0x0000000000047806 */ /* 0x004fc800040e0100 */
[----:B------:R-:W-:-:S13]  /*e290*/  ISETP.NE.AND P0, PT, R4, RZ, PT ;  /* 0x000000ff0400720c */ /* 0x000fda0003f05270 */
[----:B----4-:R-:W-:Y:S05]  /*e2a0*/  @!P0 BRA `(.L_x_89) ;  /* 0x0000000000fc8947 */ /* 0x010fea0003800000 */
        /* <DEDUP_REMOVED lines=63> */
.L_x_89:
[----:B----4-:R4:W-:Y:S01]  /*e6a0*/  SYNCS.ARRIVE.TRANS64.RED.ART0 RZ, [UR11], R0 ;  /* 0x00000000ffff79a7 */ /* 0x0109e2000850040b */
[----:B------:R4:W-:Y:S01]  /*e6b0*/  SYNCS.ARRIVE.TRANS64.ART0 RZ, [UR7+0x130], R0 ;  /* 0x00013000ffff79a7 */ /* 0x0009e20008500007 */
[----:B------:R-:W-:Y:S05]  /*e6c0*/  BRA.U UP0, `(.L_x_90) ;  /* 0xfffffff500bc7547 */ /* 0x000fea000b83ffff */
.L_x_87:
[----:B------:R5:W-:Y:S01]  /*e6d0*/  SYNCS.ARRIVE.TRANS64.ART0 RZ, [UR7+0x138], R0 ;  /* 0x00013800ffff79a7 */ /* 0x000be20008500007 */
[----:B------:R5:W-:Y:S01]  /*e6e0*/  BAR.SYNC.DEFER_BLOCKING R40, 0x40 ;  /* 0x000100280000751d */ /* 0x000be20000010000 */
[----:B------:R-:W-:Y:S02]  /*e6f0*/  IMAD.MOV.U32 R58, RZ, RZ, 0x10 ;  /* 0x00000010ff3a7424 */ /* 0x000fe400078e00ff */
[----:B------:R-:W-:Y:S02]  /*e700*/  IMAD.MOV.U32 R59, RZ, RZ, 0x20 ;  /* 0x00000020ff3b7424 */ /* 0x000fe400078e00ff */
[----:B------:R-:W-:Y:S01]  /*e710*/  IMAD.MOV.U32 R60, RZ, RZ, -0x80000000 ;  /* 0x80000000ff3c7424 */ /* 0x000fe200078e00ff */
[----:B------:R5:W1:Y:S04]  /*e720*/  LDS R57, [R38+0x18c] ;  /* 0x00018c0026397984 */ /* 0x000a680000000800 */
[----:B------:R5:W2:Y:S01]  /*e730*/  LDS R56, [R38+0x58c] ;  /* 0x00058c0026387984 */ /* 0x000aa20000000800 */
[----:B------:R5:W-:Y:S01]  /*e740*/  SYNCS.ARRIVE.TRANS64.ART0 RZ, [UR7+0x130], R0 ;  /* 0x00013000ffff79a7 */ /* 0x000be20008500007 */
[----:B------:R-:W3:Y:S02]  /*e750*/  SYNCS.PHASECHK.TRANS64.TRYWAIT P0, [UR7+0x100], RZ ;  /* 0x000100ffff0075a7 */ /* 0x000ee40008001107 */
[----:B---3--:R-:W-:-:S05]  /*e760*/  R2P PR, R41, 0x6 ;  /* 0x0000000629007804 */ /* 0x008fca0000000000 */
[----:B------:R-:W-:Y:S02]  /*e770*/  SEL R58, R58, 0xfffffff0, !P1 ;  /* 0xfffffff03a3a7807 */ /* 0x000fe40004800000 */
[----:B------:R-:W-:Y:S01]  /*e780*/  SEL R59, R59, 0xffffffe0, !P2 ;  /* 0xffffffe03b3b7807 */ /* 0x000fe20005000000 */
[----:B-12--5:R-:W-:Y:S06]  /*e790*/  @!P0 BRA `(.L_x_91) ;  /* 0x0000002400bc8947 */ /* 0x026fec0003800000 */
.L_x_169:
[----:B------:R-:W2:Y:S01]  /*e7a0*/  SYNCS.PHASECHK.TRANS64.TRYWAIT P0, [UR7+0x150], R60 ;  /* 0x0001503cff0075a7 */ /* 0x000ea20008001107 */
[----:B------:R-:W-:Y:S02]  /*e7b0*/  R2UR UR4, R36 ;  /* 0x00000000240472ca */ /* 0x000fe400000e0000 */
[----:B------:R-:W-:Y:S01]  /*e7c0*/  FSETP.NE.AND P4, PT, R57, RZ, PT ;  /* 0x000000ff3900720b */ /* 0x000fe20003f85000 */
[----:B--2---:R-:W-:-:S12]  /*e7d0*/  @!P0 BRA `(.L_x_92) ;  /* 0x0000002400c48947 */ /* 0x004fd80003800000 */
.L_x_171:
[----:B-1----:R-:W1:Y:S01]  /*e7e0*/  LDTM.x16 R4, tmem[UR4+0x100] ;  /* 0x00010004000479ee */ /* 0x002e620008240000 */
[----:B------:R-:W-:Y:S02]  /*e7f0*/  FSEL R61, R57, 1, P4 ;  /* 0x3f800000393d7808 */ /* 0x000fe40002000000 */
[----:B------:R-:W-:-:S04]  /*e800*/  R2UR UR4, R36 ;  /* 0x00000000240472ca */ /* 0x000fc800000e0000 */
[----:B------:R-:W1:Y:S09]  /*e810*/  MUFU.RCP R61, R61 ;  /* 0x0000003d003d7308 */ /* 0x000e720000001000 */
[----:B------:R-:W2:Y:S01]  /*e820*/  LDTM.x16 R20, tmem[UR4+0x110] ;  /* 0x00011004001479ee */ /* 0x000ea20008240000 */
[----:B-1----:R-:W-:-:S02]  /*e830*/  FMUL2 R4, R4.F32x2.HI_LO, R61.F32 ;  /* 0x0000003d0404724a */ /* 0x002fc40001000000 */
[-C--:B------:R-:W-:Y:S02]  /*e840*/  FMUL2 R18, R18.F32x2.HI_LO, R61.reuse.F32 ;  /* 0x0000003d1212724a */ /* 0x080fe40001000000 */
[-C--:B------:R-:W-:Y:S01]  /*e850*/  FMUL2 R16, R16.F32x2.HI_LO, R61.reuse.F32 ;  /* 0x0000003d1010724a */ /* 0x080fe20001000000 */
[----:B------:R-:W-:Y:S01]  /*e860*/  F2FP.F16.F32.PACK_AB R52, R5, R4 ;  /* 0x000000040534723e */ /* 0x000fe200000000ff */
[-C--:B------:R-:W-:Y:S01]  /*e870*/  FMUL2 R14, R14.F32x2.HI_LO, R61.reuse.F32 ;  /* 0x0000003d0e0e724a */ /* 0x080fe20001000000 */
[----:B------:R-:W-:Y:S01]  /*e880*/  SHF.R.U32.HI R4, RZ, 0x3, R39 ;  /* 0x00000003ff047819 */ /* 0x000fe20000011627 */
[-C--:B------:R-:W-:Y:S01]  /*e890*/  FMUL2 R12, R12.F32x2.HI_LO, R61.reuse.F32 ;  /* 0x0000003d0c0c724a */ /* 0x080fe20001000000 */
[----:B------:R-:W-:Y:S01]  /*e8a0*/  F2FP.F16.F32.PACK_AB R43, R19, R18 ;  /* 0x00000012132b723e */ /* 0x000fe200000000ff */
[-C--:B------:R-:W-:Y:S01]  /*e8b0*/  FMUL2 R10, R10.F32x2.HI_LO, R61.reuse.F32 ;  /* 0x0000003d0a0a724a */ /* 0x080fe20001000000 */
[----:B------:R-:W-:Y:S01]  /*e8c0*/  F2FP.F16.F32.PACK_AB R42, R17, R16 ;  /* 0x00000010112a723e */ /* 0x000fe200000000ff */
[-C--:B------:R-:W-:Y:S01]  /*e8d0*/  FMUL2 R8, R8.F32x2.HI_LO, R61.reuse.F32 ;  /* 0x0000003d0808724a */ /* 0x080fe20001000000 */
[----:B------:R-:W-:Y:S01]  /*e8e0*/  F2FP.F16.F32.PACK_AB R41, R15, R14 ;  /* 0x0000000e0f29723e */ /* 0x000fe200000000ff */
[-C--:B------:R-:W-:Y:S01]  /*e8f0*/  FMUL2 R6, R6.F32x2.HI_LO, R61.reuse.F32 ;  /* 0x0000003d0606724a */ /* 0x080fe20001000000 */
[----:B------:R-:W-:Y:S01]  /*e900*/  F2FP.F16.F32.PACK_AB R40, R13, R12 ;  /* 0x0000000c0d28723e */ /* 0x000fe200000000ff */
[-C--:B--2---:R-:W-:Y:S01]  /*e910*/  FMUL2 R34, R34.F32x2.HI_LO, R61.reuse.F32 ;  /* 0x0000003d2222724a */ /* 0x084fe20001000000 */
[----:B------:R-:W-:Y:S01]  /*e920*/  F2FP.F16.F32.PACK_AB R55, R11, R10 ;  /* 0x0000000a0b37723e */ /* 0x000fe200000000ff */
[-C--:B------:R-:W-:Y:S01]  /*e930*/  FMUL2 R32, R32.F32x2.HI_LO, R61.reuse.F32 ;  /* 0x0000003d2020724a */ /* 0x080fe20001000000 */
[----:B------:R-:W-:Y:S01]  /*e940*/  F2FP.F16.F32.PACK_AB R54, R9, R8 ;  /* 0x000000080936723e */ /* 0x000fe200000000ff */
[-C--:B------:R-:W-:Y:S01]  /*e950*/  FMUL2 R30, R30.F32x2.HI_LO, R61.reuse.F32 ;  /* 0x0000003d1e1e724a */ /* 0x080fe20001000000 */
[----:B------:R-:W-:Y:S01]  /*e960*/  F2FP.F16.F32.PACK_AB R53, R7, R6 ;  /* 0x000000060735723e */ /* 0x000fe200000000ff */
[-C--:B------:R-:W-:Y:S01]  /*e970*/  FMUL2 R28, R28.F32x2.HI_LO, R61.reuse.F32 ;  /* 0x0000003d1c1c724a */ /* 0x080fe20001000000 */
[----:B------:R-:W-:Y:S01]  /*e980*/  LOP3.LUT R39, R39, 0x30, R4, 0x78, !PT ;  /* 0x0000003027277812 */ /* 0x000fe200078e7804 */
[-C--:B------:R-:W-:Y:S01]  /*e990*/  FMUL2 R26, R26.F32x2.HI_LO, R61.reuse.F32 ;  /* 0x0000003d1a1a724a */ /* 0x080fe20001000000 */
[----:B------:R-:W1:Y:S01]  /*e9a0*/  LDTM.x16 R4, tmem[UR4+0x120] ;  /* 0x00012004000479ee */ /* 0x000e620008240000 */
[-C--:B------:R-:W-:Y:S01]  /*e9b0*/  FMUL2 R24, R24.F32x2.HI_LO, R61.reuse.F32 ;  /* 0x0000003d1818724a */ /* 0x080fe20001000000 */
[----:B------:R-:W-:Y:S01]  /*e9c0*/  F2FP.F16.F32.PACK_AB R47, R35, R34 ;  /* 0x00000022232f723e */ /* 0x000fe200000000ff */
[----:B------:R-:W-:-:S02]  /*e9d0*/  FMUL2 R22, R22.F32x2.HI_LO, R61.F32 ;  /* 0x0000003d1616724a */ /* 0x000fc40001000000 */
[--C-:B------:R-:W-:Y:S02]  /*e9e0*/  IMAD.IADD R63, R58, 0x1, R39.reuse ;  /* 0x000000013a3f7824 */ /* 0x100fe400078e0227 */
[----:B------:R-:W-:Y:S01]  /*e9f0*/  FMUL2 R20, R20.F32x2.HI_LO, R61.F32 ;  /* 0x0000003d1414724a */ /* 0x000fe20001000000 */
[----:B------:R-:W-:Y:S01]  /*ea00*/  F2FP.F16.F32.PACK_AB R46, R33, R32 ;  /* 0x00000020212e723e */ /* 0x000fe200000000ff */
[----:B------:R2:W-:Y:S01]  /*ea10*/  STS.128 [R39], R52 ;  /* 0x0000003427007388 */ /* 0x0005e20000000c00 */
[----:B------:R-:W-:Y:S01]  /*ea20*/  F2FP.F16.F32.PACK_AB R45, R31, R30 ;  /* 0x0000001e1f2d723e */ /* 0x000fe200000000ff */
[----:B------:R-:W-:Y:S01]  /*ea30*/  IMAD.IADD R65, R59, 0x1, R39 ;  /* 0x000000013b417824 */ /* 0x000fe200078e0227 */
[----:B------:R-:W-:Y:S01]  /*ea40*/  F2FP.F16.F32.PACK_AB R44, R29, R28 ;  /* 0x0000001c1d2c723e */ /* 0x000fe200000000ff */
[----:B------:R3:W-:Y:S01]  /*ea50*/  STS.128 [R63], R40 ;  /* 0x000000283f007388 */ /* 0x0007e20000000c00 */
[----:B------:R-:W-:Y:S01]  /*ea60*/  F2FP.F16.F32.PACK_AB R51, R27, R26 ;  /* 0x0000001a1b33723e */ /* 0x000fe200000000ff */
[----:B------:R-:W-:Y:S01]  /*ea70*/  IMAD.IADD R64, R58, 0x1, R65 ;  /* 0x000000013a407824 */ /* 0x000fe200078e0241 */
[----:B------:R-:W-:-:S02]  /*ea80*/  F2FP.F16.F32.PACK_AB R50, R25, R24 ;  /* 0x000000181932723e */ /* 0x000fc400000000ff */
[----:B------:R-:W-:Y:S02]  /*ea90*/  F2FP.F16.F32.PACK_AB R49, R23, R22 ;  /* 0x000000161731723e */ /* 0x000fe400000000ff */
[----:B------:R-:W-:Y:S02]  /*eaa0*/  F2FP.F16.F32.PACK_AB R48, R21, R20 ;  /* 0x000000141530723e */ /* 0x000fe400000000ff */
[----:B------:R-:W5:Y:S03]  /*eab0*/  LDTM.x16 R20, tmem[UR4+0x130] ;  /* 0x00013004001479ee */ /* 0x000f660008240000 */
[----:B------:R-:W-:Y:S01]  /*eac0*/  STS.128 [R65], R48 ;  /* 0x0000003041007388 */ /* 0x000fe20000000c00 */
[-C--:B-1----:R-:W-:Y:S02]  /*ead0*/  FMUL2 R18, R18.F32x2.HI_LO, R61.reuse.F32 ;  /* 0x0000003d1212724a */ /* 0x082fe40001000000 */
[-C--:B------:R-:W-:Y:S01]  /*eae0*/  FMUL2 R16, R16.F32x2.HI_LO, R61.reuse.F32 ;  /* 0x0000003d1010724a */ /* 0x080fe20001000000 */
[----:B------:R-:W-:Y:S01]  /*eaf0*/  STS.128 [R64], R44 ;  /* 0x0000002c40007388 */ /* 0x000fe20000000c00 */
[----:B------:R-:W-:-:S02]  /*eb00*/  FMUL2 R14, R14.F32x2.HI_LO, R61.F32 ;  /* 0x0000003d0e0e724a */ /* 0x000fc40001000000 */
[-C--:B------:R-:W-:Y:S02]  /*eb10*/  FMUL2 R12, R12.F32x2.HI_LO, R61.reuse.F32 ;  /* 0x0000003d0c0c724a */ /* 0x080fe40001000000 */
[-C--:B------:R-:W-:Y:S02]  /*eb20*/  FMUL2 R10, R10.F32x2.HI_LO, R61.reuse.F32 ;  /* 0x0000003d0a0a724a */ /* 0x080fe40001000000 */
[-C--:B------:R-:W-:Y:S02]  /*eb30*/  FMUL2 R8, R8.F32x2.HI_LO, R61.reuse.F32 ;  /* 0x0000003d0808724a */ /* 0x080fe40001000000 */
[-C--:B------:R-:W-:Y:S02]  /*eb40*/  FMUL2 R6, R6.F32x2.HI_LO, R61.reuse.F32 ;  /* 0x0000003d0606724a */ /* 0x080fe40001000000 */
[----:B------:R-:W-:Y:S01]  /*eb50*/  FMUL2 R4, R4.F32x2.HI_LO, R61.F32 ;  /* 0x0000003d0404724a */ /* 0x000fe20001000000 */
[----:B--2---:R-:W-:Y:S02]  /*eb60*/  F2FP.F16.F32.PACK_AB R55, R11, R10 ;  /* 0x0000000a0b37723e */ /* 0x004fe400000000ff */
[----:B------:R-:W-:-:S02]  /*eb70*/  F2FP.F16.F32.PACK_AB R54, R9, R8 ;  /* 0x000000080936723e */ /* 0x000fc400000000ff */
[----:B---3--:R-:W-:Y:S01]  /*eb80*/  F2FP.F16.F32.PACK_AB R43, R19, R18 ;  /* 0x00000012132b723e */ /* 0x008fe200000000ff */
[-C--:B-----5:R-:W-:Y:S01]  /*eb90*/  FMUL2 R34, R34.F32x2.HI_LO, R61.reuse.F32 ;  /* 0x0000003d2222724a */ /* 0x0a0fe20001000000 */
[----:B------:R-:W-:Y:S01]  /*eba0*/  F2FP.F16.F32.PACK_AB R42, R17, R16 ;  /* 0x00000010112a723e */ /* 0x000fe200000000ff */
        /* <DEDUP_REMOVED lines=9> */
[----:B------:R-:W1:Y:S01]  /*ec40*/  LDTM.x16 R4, tmem[UR4+0x140] ;  /* 0x00014004000479ee */ /* 0x000e620008240000 */
[-C--:B------:R-:W-:Y:S01]  /*ec50*/  FMUL2 R22, R22.F32x2.HI_LO, R61.reuse.F32 ;  /* 0x0000003d1616724a */ /* 0x080fe20001000000 */
[----:B------:R-:W-:Y:S01]  /*ec60*/  F2FP.F16.F32.PACK_AB R35, R35, R34 ;  /* 0x000000222323723e */ /* 0x000fe200000000ff */
[----:B------:R-:W-:Y:S01]  /*ec70*/  FMUL2 R20, R20.F32x2.HI_LO, R61.F32 ;  /* 0x0000003d1414724a */ /* 0x000fe20001000000 */
[----:B------:R-:W-:Y:S01]  /*ec80*/  F2FP.F16.F32.PACK_AB R27, R27, R26 ;  /* 0x0000001a1b1b723e */ /* 0x000fe200000000ff */
[----:B------:R-:W-:Y:S01]  /*ec90*/  STS.128 [R39+0x2000], R52 ;  /* 0x0020003427007388 */ /* 0x000fe20000000c00 */
[----:B------:R-:W-:-:S02]  /*eca0*/  F2FP.F16.F32.PACK_AB R34, R33, R32 ;  /* 0x000000202122723e */ /* 0x000fc400000000ff */
[----:B------:R-:W-:Y:S01]  /*ecb0*/  F2FP.F16.F32.PACK_AB R26, R25, R24 ;  /* 0x00000018191a723e */ /* 0x000fe200000000ff */
[----:B------:R2:W-:Y:S01]  /*ecc0*/  STS.128 [R63+0x2000], R40 ;  /* 0x002000283f007388 */ /* 0x0005e20000000c00 */
[----:B------:R-:W-:Y:S02]  /*ecd0*/  F2FP.F16.F32.PACK_AB R33, R31, R30 ;  /* 0x0000001e1f21723e */ /* 0x000fe400000000ff */
[----:B------:R-:W-:Y:S02]  /*ece0*/  F2FP.F16.F32.PACK_AB R32, R29, R28 ;  /* 0x0000001c1d20723e */ /* 0x000fe400000000ff */
[----:B------:R-:W-:Y:S02]  /*ecf0*/  F2FP.F16.F32.PACK_AB R25, R23, R22 ;  /* 0x000000161719723e */ /* 0x000fe400000000ff */
[----:B------:R-:W-:-:S05]  /*ed00*/  F2FP.F16.F32.PACK_AB R24, R21, R20 ;  /* 0x000000141518723e */ /* 0x000fca00000000ff */
[----:B------:R3:W-:Y:S01]  /*ed10*/  STS.128 [R65+0x2000], R24 ;  /* 0x0020001841007388 */ /* 0x0007e20000000c00 */
[----:B-1----:R-:W-:-:S03]  /*ed20*/  FMUL2 R18, R18.F32x2.HI_LO, R61.F32 ;  /* 0x0000003d1212724a */ /* 0x002fc60001000000 */
[----:B------:R3:W-:Y:S01]  /*ed30*/  STS.128 [R64+0x2000], R32 ;  /* 0x0020002040007388 */ /* 0x0007e20000000c00 */
[-C--:B------:R-:W-:Y:S02]  /*ed40*/  FMUL2 R16, R16.F32x2.HI_LO, R61.reuse.F32 ;  /* 0x0000003d1010724a */ /* 0x080fe40001000000 */
[-C--:B------:R-:W-:Y:S01]  /*ed50*/  FMUL2 R14, R14.F32x2.HI_LO, R61.reuse.F32 ;  /* 0x0000003d0e0e724a */ /* 0x080fe20001000000 */
[----:B------:R-:W-:Y:S01]  /*ed60*/  F2FP.F16.F32.PACK_AB R23, R19, R18 ;  /* 0x000000121317723e */ /* 0x000fe200000000ff */
[-C--:B------:R-:W-:Y:S01]  /*ed70*/  FMUL2 R12, R12.F32x2.HI_LO, R61.reuse.F32 ;  /* 0x0000003d0c0c724a */ /* 0x080fe20001000000 */
[----:B------:R-:W-:Y:S01]  /*ed80*/  F2FP.F16.F32.PACK_AB R22, R17, R16 ;  /* 0x000000101116723e */ /* 0x000fe200000000ff */
[-C--:B------:R-:W-:Y:S01]  /*ed90*/  FMUL2 R10, R10.F32x2.HI_LO, R61.reuse.F32 ;  /* 0x0000003d0a0a724a */ /* 0x080fe20001000000 */
[----:B------:R-:W-:Y:S01]  /*eda0*/  F2FP.F16.F32.PACK_AB R21, R15, R14 ;  /* 0x0000000e0f15723e */ /* 0x000fe200000000ff */
[----:B------:R-:W-:Y:S01]  /*edb0*/  FMUL2 R28, R8.F32x2.HI_LO, R61.F32 ;  /* 0x0000003d081c724a */ /* 0x000fe20001000000 */
[----:B------:R-:W-:-:S02]  /*edc0*/  F2FP.F16.F32.PACK_AB R20, R13, R12 ;  /* 0x0000000c0d14723e */ /* 0x000fc400000000ff */
[----:B------:R-:W-:Y:S02]  /*edd0*/  F2FP.F16.F32.PACK_AB R31, R11, R10 ;  /* 0x0000000a0b1f723e */ /* 0x000fe400000000ff */
[----:B------:R-:W-:Y:S01]  /*ede0*/  F2FP.F16.F32.PACK_AB R30, R29, R28 ;  /* 0x0000001c1d1e723e */ /* 0x000fe200000000ff */
[-C--:B--2---:R-:W-:Y:S02]  /*edf0*/  FMUL2 R40, R6.F32x2.HI_LO, R61.reuse.F32 ;  /* 0x0000003d0628724a */ /* 0x084fe40001000000 */
[----:B------:R-:W-:Y:S02]  /*ee00*/  FMUL2 R42, R4.F32x2.HI_LO, R61.F32 ;  /* 0x0000003d042a724a */ /* 0x000fe40001000000 */
[----:B------:R-:W1:Y:S01]  /*ee10*/  LDTM.x16 R4, tmem[UR4+0x150] ;  /* 0x00015004000479ee */ /* 0x000e620008240000 */
[----:B------:R-:W-:Y:S02]  /*ee20*/  F2FP.F16.F32.PACK_AB R29, R41, R40 ;  /* 0x00000028291d723e */ /* 0x000fe400000000ff */
[----:B------:R-:W-:-:S05]  /*ee30*/  F2FP.F16.F32.PACK_AB R28, R43, R42 ;  /* 0x0000002a2b1c723e */ /* 0x000fca00000000ff */
[----:B------:R3:W-:Y:S04]  /*ee40*/  STS.128 [R39+0x4000], R28 ;  /* 0x0040001c27007388 */ /* 0x0007e80000000c00 */
[----:B------:R3:W-:Y:S01]  /*ee50*/  STS.128 [R63+0x4000], R20 ;  /* 0x004000143f007388 */ /* 0x0007e20000000c00 */
[-C--:B-1----:R-:W-:Y:S02]  /*ee60*/  FMUL2 R40, R4.F32x2.HI_LO, R61.reuse.F32 ;  /* 0x0000003d0428724a */ /* 0x082fe40001000000 */
[-C--:B------:R-:W-:Y:S02]  /*ee70*/  FMUL2 R4, R6.F32x2.HI_LO, R61.reuse.F32 ;  /* 0x0000003d0604724a */ /* 0x080fe40001000000 */
[-C--:B------:R-:W-:Y:S02]  /*ee80*/  FMUL2 R6, R10.F32x2.HI_LO, R61.reuse.F32 ;  /* 0x0000003d0a06724a */ /* 0x080fe40001000000 */
        /* <DEDUP_REMOVED lines=10> */
[----:B------:R-:W-:Y:S01]  /*ef30*/  F2FP.F16.F32.PACK_AB R10, R17, R16 ;  /* 0x00000010110a723e */ /* 0x000fe200000000ff */
[----:B------:R3:W-:Y:S01]  /*ef40*/  STS.128 [R65+0x4000], R4 ;  /* 0x0040000441007388 */ /* 0x0007e20000000c00 */
[----:B------:R-:W-:Y:S02]  /*ef50*/  F2FP.F16.F32.PACK_AB R9, R15, R14 ;  /* 0x0000000e0f09723e */ /* 0x000fe400000000ff */
[----:B------:R-:W-:-:S05]  /*ef60*/  F2FP.F16.F32.PACK_AB R8, R13, R12 ;  /* 0x0000000c0d08723e */ /* 0x000fca00000000ff */
[----:B------:R3:W-:Y:S01]  /*ef70*/  STS.128 [R64+0x4000], R8 ;  /* 0x0040000840007388 */ /* 0x0007e20000000c00 */
[----:B------:R1:W-:Y:S06]  /*ef80*/  MEMBAR.ALL.CTA ;  /* 0x0000000000007992 */ /* 0x0003ec0000008000 */
[----:B-1----:R-:W1:Y:S02]  /*ef90*/  FENCE.VIEW.ASYNC.S ;  /* 0x00000000000073c6 */ /* 0x002e640000000000 */
[----:B-1----:R3:W-:Y:S01]  /*efa0*/  SYNCS.ARRIVE.TRANS64.RED.ART0 RZ, [UR9], R0 ;  /* 0x00000000ffff79a7 */ /* 0x0027e20008500409 */
[----:B------:R3:W-:Y:S01]  /*efb0*/  SYNCS.ARRIVE.TRANS64.ART0 RZ, [UR7+0x140], R0 ;  /* 0x00014000ffff79a7 */ /* 0x0007e20008500007 */
[----:B------:R3:W-:Y:S06]  /*efc0*/  BAR.SYNC.DEFER_BLOCKING R37, 0x40 ;  /* 0x000100250000751d */ /* 0x0007ec0000010000 */
[----:B------:R3:W1:Y:S04]  /*efd0*/  LDS R62, [R38+0x38c] ;  /* 0x00038c00263e7984 */ /* 0x0006680000000800 */
[----:B------:R3:W2:Y:S01]  /*efe0*/  LDS R61, [R38+0x78c] ;  /* 0x00078c00263d7984 */ /* 0x0006a20000000800 */
[----:B------:R3:W-:Y:S01]  /*eff0*/  SYNCS.ARRIVE.TRANS64.ART0 RZ, [UR7+0x138], R0 ;  /* 0x00013800ffff79a7 */ /* 0x0007e20008500007 */
[----:B------:R-:W5:Y:S02]  /*f000*/  SYNCS.PHASECHK.TRANS64.TRYWAIT P0, [UR7+0x108], RZ ;  /* 0x000108ffff0075a7 */ /* 0x000f640008001107 */
[----:B-123-5:R-:W-:Y:S05]  /*f010*/  @!P0 BRA `(.L_x_93) ;  /* 0x0000001c00d48947 */ /* 0x02efea0003800000 */
.L_x_173:
[----:B------:R-:W2:Y:S01]  /*f020*/  SYNCS.PHASECHK.TRANS64.TRYWAIT P0, [UR7+0x158], R60 ;  /* 0x0001583cff0075a7 */ /* 0x000ea20008001107 */
[----:B------:R-:W-:Y:S02]  /*f030*/  R2UR UR4, R36 ;  /* 0x00000000240472ca */ /* 0x000fe400000e0000 */
[----:B------:R-:W-:Y:S01]  /*f040*/  FSETP.NE.AND P5, PT, R62, RZ, PT ;  /* 0x000000ff3e00720b */ /* 0x000fe20003fa5000 */
[----:B--2---:R-:W-:-:S12]  /*f050*/  @!P0 BRA `(.L_x_94) ;  /* 0x0000001c00dc8947 */ /* 0x004fd80003800000 */
.L_x_175:
[----:B------:R-:W2:Y:S01]  /*f060*/  LDTM.x16 R20, tmem[UR4+0x160] ;  /* 0x00016004001479ee */ /* 0x000ea20008240000 */
[----:B------:R-:W-:Y:S01]  /*f070*/  FSEL R60, R62, 1, P5 ;  /* 0x3f8000003e3c7808 */ /* 0x000fe20002800000 */
[----:B------:R-:W-:Y:S01]  /*f080*/  VIADD R3, R3, 0x6c00 ;  /* 0x00006c0003037836 */ /* 0x000fe20000000000 */
[C---:B------:R-:W-:Y:S01]  /*f090*/  R2UR UR4, R36.reuse ;  /* 0x00000000240472ca */ /* 0x040fe200000e0000 */
[----:B------:R-:W3:Y:S01]  /*f0a0*/  LDCU.64 UR12, c[0x0][0x3d0] ;  /* 0x00007a00ff0c77ac */ /* 0x000ee20008000a00 */
[C---:B------:R-:W-:Y:S01]  /*f0b0*/  R2UR UR8, R36.reuse ;  /* 0x00000000240872ca */ /* 0x040fe200000e0000 */
[----:B------:R-:W-:Y:S01]  /*f0c0*/  @P4 MUFU.LG2 R57, R57 ;  /* 0x0000003900394308 */ /* 0x000fe20000000c00 */
[C---:B------:R-:W-:Y:S01]  /*f0d0*/  R2UR UR6, R36.reuse ;  /* 0x00000000240672ca */ /* 0x040fe200000e0000 */
[----:B------:R-:W-:Y:S01]  /*f0e0*/  USHF.R.S32.HI UR10, URZ, 0x1f, UR18 ;  /* 0x0000001fff0a7899 */ /* 0x000fe20008011412 */
[----:B------:R-:W-:-:S05]  /*f0f0*/  R2UR UR5, R36 ;  /* 0x00000000240572ca */ /* 0x000fca00000e0000 */
[----:B------:R-:W2:Y:S02]  /*f100*/  MUFU.RCP R60, R60 ;  /* 0x0000003c003c7308 */ /* 0x000ea40000001000 */
[----:B-1----:R-:W1:Y:S06]  /*f110*/  LDTM.x16 R4, tmem[UR4+0x170] ;  /* 0x00017004000479ee */ /* 0x002e6c0008240000 */
[----:B------:R-:W5:Y:S01]  /*f120*/  @P5 MUFU.LG2 R62, R62 ;  /* 0x0000003e003e5308 */ /* 0x000f620000000c00 */
[-C--:B--2---:R-:W-:Y:S02]  /*f130*/  FMUL2 R24, R24.F32x2.HI_LO, R60.reuse.F32 ;  /* 0x0000003c1818724a */ /* 0x084fe40001000000 */
[----:B------:R-:W-:-:S02]  /*f140*/  FMUL2 R34, R34.F32x2.HI_LO, R60.F32 ;  /* 0x0000003c2222724a */ /* 0x000fc40001000000 */
[----:B------:R-:W-:Y:S01]  /*f150*/  FMUL2 R32, R32.F32x2.HI_LO, R60.F32 ;  /* 0x0000003c2020724a */ /* 0x000fe20001000000 */
[----:B------:R-:W-:Y:S01]  /*f160*/  F2FP.F16.F32.PACK_AB R50, R25, R24 ;  /* 0x000000181932723e */ /* 0x000fe200000000ff */
[-C--:B------:R-:W-:Y:S01]  /*f170*/  FMUL2 R30, R30.F32x2.HI_LO, R60.reuse.F32 ;  /* 0x0000003c1e1e724a */ /* 0x080fe20001000000 */
[----:B------:R-:W-:Y:S01]  /*f180*/  SHF.R.U32.HI R24, RZ, 0x3, R3 ;  /* 0x00000003ff187819 */ /* 0x000fe20000011603 */
[----:B------:R-:W-:Y:S01]  /*f190*/  FMUL2 R28, R28.F32x2.HI_LO, R60.F32 ;  /* 0x0000003c1c1c724a */ /* 0x000fe20001000000 */
[----:B------:R-:W-:Y:S01]  /*f1a0*/  F2FP.F16.F32.PACK_AB R43, R35, R34 ;  /* 0x00000022232b723e */ /* 0x000fe200000000ff */
[----:B------:R-:W-:Y:S01]  /*f1b0*/  FMUL2 R26, R26.F32x2.HI_LO, R60.F32 ;  /* 0x0000003c1a1a724a */ /* 0x000fe20001000000 */
[----:B------:R-:W-:Y:S01]  /*f1c0*/  F2FP.F16.F32.PACK_AB R42, R33, R32 ;  /* 0x00000020212a723e */ /* 0x000fe200000000ff */
[----:B------:R-:W-:Y:S01]  /*f1d0*/  FMUL2 R22, R22.F32x2.HI_LO, R60.F32 ;  /* 0x0000003c1616724a */ /* 0x000fe20001000000 */
[----:B------:R-:W-:Y:S01]  /*f1e0*/  F2FP.F16.F32.PACK_AB R41, R31, R30 ;  /* 0x0000001e1f29723e */ /* 0x000fe200000000ff */
[----:B------:R-:W-:Y:S01]  /*f1f0*/  FMUL2 R20, R20.F32x2.HI_LO, R60.F32 ;  /* 0x0000003c1414724a */ /* 0x000fe20001000000 */
[----:B------:R-:W-:Y:S01]  /*f200*/  F2FP.F16.F32.PACK_AB R40, R29, R28 ;  /* 0x0000001c1d28723e */ /* 0x000fe200000000ff */
[----:B-1----:R-:W-:Y:S01]  /*f210*/  FMUL2 R18, R18.F32x2.HI_LO, R60.F32 ;  /* 0x0000003c1212724a */ /* 0x002fe20001000000 */
[----:B------:R-:W-:Y:S01]  /*f220*/  F2FP.F16.F32.PACK_AB R51, R27, R26 ;  /* 0x0000001a1b33723e */ /* 0x000fe200000000ff */
[-C--:B------:R-:W-:Y:S01]  /*f230*/  FMUL2 R16, R16.F32x2.HI_LO, R60.reuse.F32 ;  /* 0x0000003c1010724a */ /* 0x080fe20001000000 */
[----:B------:R-:W-:Y:S01]  /*f240*/  LOP3.LUT R3, R3, 0x30, R24, 0x78, !PT ;  /* 0x0000003003037812 */ /* 0x000fe200078e7818 */
[----:B------:R-:W-:Y:S01]  /*f250*/  FMUL2 R14, R14.F32x2.HI_LO, R60.F32 ;  /* 0x0000003c0e0e724a */ /* 0x000fe20001000000 */
[----:B------:R-:W-:Y:S01]  /*f260*/  F2FP.F16.F32.PACK_AB R49, R23, R22 ;  /* 0x000000161731723e */ /* 0x000fe200000000ff */
[----:B------:R-:W-:Y:S01]  /*f270*/  FMUL2 R10, R10.F32x2.HI_LO, R60.F32 ;  /* 0x0000003c0a0a724a */ /* 0x000fe20001000000 */
[----:B------:R-:W-:Y:S01]  /*f280*/  F2FP.F16.F32.PACK_AB R48, R21, R20 ;  /* 0x000000141530723e */ /* 0x000fe200000000ff */
[--C-:B------:R-:W-:Y:S01]  /*f290*/  IMAD.IADD R63, R58, 0x1, R3.reuse ;  /* 0x000000013a3f7824 */ /* 0x100fe200078e0203 */
[----:B------:R-:W1:Y:S01]  /*f2a0*/  LDTM.x16 R20, tmem[UR8+0x180] ;  /* 0x00018008001479ee */ /* 0x000e620008240000 */
[----:B------:R-:W-:Y:S01]  /*f2b0*/  FMUL2 R8, R8.F32x2.HI_LO, R60.F32 ;  /* 0x0000003c0808724a */ /* 0x000fe20001000000 */
[----:B------:R-:W-:Y:S01]  /*f2c0*/  F2FP.F16.F32.PACK_AB R47, R19, R18 ;  /* 0x00000012132f723e */ /* 0x000fe200000000ff */
[-C--:B------:R-:W-:Y:S01]  /*f2d0*/  FMUL2 R6, R6.F32x2.HI_LO, R60.reuse.F32 ;  /* 0x0000003c0606724a */ /* 0x080fe20001000000 */
[----:B------:R-:W-:Y:S01]  /*f2e0*/  STS.128 [R3], R48 ;  /* 0x0000003003007388 */ /* 0x000fe20000000c00 */
[----:B------:R-:W-:Y:S01]  /*f2f0*/  FMUL2 R4, R4.F32x2.HI_LO, R60.F32 ;  /* 0x0000003c0404724a */ /* 0x000fe20001000000 */
[----:B------:R-:W-:Y:S01]  /*f300*/  F2FP.F16.F32.PACK_AB R46, R17, R16 ;  /* 0x00000010112e723e */ /* 0x000fe200000000ff */
[----:B------:R-:W-:Y:S01]  /*f310*/  FMUL2 R12, R12.F32x2.HI_LO, R60.F32 ;  /* 0x0000003c0c0c724a */ /* 0x000fe20001000000 */
[----:B------:R2:W-:Y:S01]  /*f320*/  STS.128 [R63], R40 ;  /* 0x000000283f007388 */ /* 0x0005e20000000c00 */
[----:B------:R-:W-:Y:S01]  /*f330*/  F2FP.F16.F32.PACK_AB R45, R15, R14 ;  /* 0x0000000e0f2d723e */ /* 0x000fe200000000ff */
[----:B------:R-:W-:Y:S01]  /*f340*/  IMAD.IADD R59, R59, 0x1, R3 ;  /* 0x000000013b3b7824 */ /* 0x000fe200078e0203 */
[----:B------:R-:W-:Y:S01]  /*f350*/  F2FP.F16.F32.PACK_AB R39, R11, R10 ;  /* 0x0000000a0b27723e */ /* 0x000fe200000000ff */
[----:B------:R-:W4:Y:S01]  /*f360*/  LDCU.64 UR8, c[0x0][0x3c8] ;  /* 0x00007900ff0877ac */ /* 0x000f220008000a00 */
[----:B------:R-:W-:Y:S01]  /*f370*/  F2FP.F16.F32.PACK_AB R38, R9, R8 ;  /* 0x000000080926723e */ /* 0x000fe200000000ff */
[----:B------:R-:W-:Y:S01]  /*f380*/  IMAD.IADD R58, R58, 0x1, R59 ;  /* 0x000000013a3a7824 */ /* 0x000fe200078e023b */
[----:B------:R-:W-:-:S02]  /*f390*/  F2FP.F16.F32.PACK_AB R37, R7, R6 ;  /* 0x000000060725723e */ /* 0x000fc400000000ff */
[----:B------:R-:W-:Y:S02]  /*f3a0*/  F2FP.F16.F32.PACK_AB R36, R5, R4 ;  /* 0x000000040524723e */ /* 0x000fe400000000ff */
[----:B------:R-:W-:Y:S02]  /*f3b0*/  F2FP.F16.F32.PACK_AB R44, R13, R12 ;  /* 0x0000000c0d2c723e */ /* 0x000fe400000000ff */
[----:B------:R-:W3:Y:S01]  /*f3c0*/  LDTM.x16 R4, tmem[UR6+0x190] ;  /* 0x00019006000479ee */ /* 0x000ee20008240000 */
[----:B------:R4:W-:Y:S01]  /*f3d0*/  STS.128 [R59], R36 ;  /* 0x000000243b007388 */ /* 0x0009e20000000c00 */
[----:B------:R-:W3:Y:S01]  /*f3e0*/  LDCU UR6, c[0x0][0x380] ;  /* 0x00007000ff0677ac */ /* 0x000ee20008000800 */
[-C--:B-1----:R-:W-:Y:S02]  /*f3f0*/  FMUL2 R34, R34.F32x2.HI_LO, R60.reuse.F32 ;  /* 0x0000003c2222724a */ /* 0x082fe40001000000 */
[-C--:B------:R-:W-:Y:S01]  /*f400*/  FMUL2 R32, R32.F32x2.HI_LO, R60.reuse.F32 ;  /* 0x0000003c2020724a */ /* 0x080fe20001000000 */
[----:B------:R-:W-:Y:S01]  /*f410*/  STS.128 [R58], R44 ;  /* 0x0000002c3a007388 */ /* 0x000fe20000000c00 */
[----:B------:R-:W-:-:S02]  /*f420*/  FMUL2 R30, R30.F32x2.HI_LO, R60.F32 ;  /* 0x0000003c1e1e724a */ /* 0x000fc40001000000 */
[-C--:B------:R-:W-:Y:S02]  /*f430*/  FMUL2 R28, R28.F32x2.HI_LO, R60.reuse.F32 ;  /* 0x0000003c1c1c724a */ /* 0x080fe40001000000 */
[-C--:B------:R-:W-:Y:S02]  /*f440*/  FMUL2 R26, R26.F32x2.HI_LO, R60.reuse.F32 ;  /* 0x0000003c1a1a724a */ /* 0x080fe40001000000 */
[-C--:B------:R-:W-:Y:S02]  /*f450*/  FMUL2 R24, R24.F32x2.HI_LO, R60.reuse.F32 ;  /* 0x0000003c1818724a */ /* 0x080fe40001000000 */
[----:B------:R-:W-:Y:S01]  /*f460*/  FMUL2 R22, R22.F32x2.HI_LO, R60.F32 ;  /* 0x0000003c1616724a */ /* 0x000fe20001000000 */
[----:B------:R-:W-:Y:S01]  /*f470*/  F2FP.F16.F32.PACK_AB R55, R27, R26 ;  /* 0x0000001a1b37723e */ /* 0x000fe200000000ff */
[----:B------:R-:W-:Y:S01]  /*f480*/  FMUL2 R20, R20.F32x2.HI_LO, R60.F32 ;  /* 0x0000003c1414724a */ /* 0x000fe20001000000 */
[----:B--2---:R-:W-:Y:S02]  /*f490*/  F2FP.F16.F32.PACK_AB R43, R35, R34 ;  /* 0x00000022232b723e */ /* 0x004fe400000000ff */
[----:B------:R-:W-:-:S02]  /*f4a0*/  F2FP.F16.F32.PACK_AB R42, R33, R32 ;  /* 0x00000020212a723e */ /* 0x000fc400000000ff */
[----:B------:R-:W-:Y:S02]  /*f4b0*/  F2FP.F16.F32.PACK_AB R41, R31, R30 ;  /* 0x0000001e1f29723e */ /* 0x000fe400000000ff */
[----:B------:R-:W-:Y:S01]  /*f4c0*/  F2FP.F16.F32.PACK_AB R40, R29, R28 ;  /* 0x0000001c1d28723e */ /* 0x000fe200000000ff */
[----:B---3--:R-:W-:Y:S01]  /*f4d0*/  FMUL2 R18, R18.F32x2.HI_LO, R60.F32 ;  /* 0x0000003c1212724a */ /* 0x008fe20001000000 */
[----:B------:R-:W-:Y:S01]  /*f4e0*/  F2FP.F16.F32.PACK_AB R54, R25, R24 ;  /* 0x000000181936723e */ /* 0x000fe200000000ff */
[----:B------:R-:W-:Y:S01]  /*f4f0*/  FMUL2 R16, R16.F32x2.HI_LO, R60.F32 ;  /* 0x0000003c1010724a */ /* 0x000fe20001000000 */
[----:B------:R-:W-:Y:S01]  /*f500*/  F2FP.F16.F32.PACK_AB R53, R23, R22 ;  /* 0x000000161735723e */ /* 0x000fe200000000ff */
[----:B------:R-:W-:Y:S01]  /*f510*/  FMUL2 R14, R14.F32x2.HI_LO, R60.F32 ;  /* 0x0000003c0e0e724a */ /* 0x000fe20001000000 */
[----:B------:R-:W-:Y:S01]  /*f520*/  F2FP.F16.F32.PACK_AB R52, R21, R20 ;  /* 0x000000141534723e */ /* 0x000fe200000000ff */
[-C--:B------:R-:W-:Y:S01]  /*f530*/  FMUL2 R12, R12.F32x2.HI_LO, R60.reuse.F32 ;  /* 0x0000003c0c0c724a */ /* 0x080fe20001000000 */
[----:B------:R-:W1:Y:S01]  /*f540*/  LDTM.x16 R20, tmem[UR5+0x1a0] ;  /* 0x0001a005001479ee */ /* 0x000e620008240000 */
[----:B------:R-:W-:Y:S01]  /*f550*/  FMUL2 R10, R10.F32x2.HI_LO, R60.F32 ;  /* 0x0000003c0a0a724a */ /* 0x000fe20001000000 */
[----:B----4-:R-:W-:Y:S01]  /*f560*/  F2FP.F16.F32.PACK_AB R39, R19, R18 ;  /* 0x000000121327723e */ /* 0x010fe200000000ff */
[----:B------:R-:W-:Y:S01]  /*f570*/  FMUL2 R8, R8.F32x2.HI_LO, R60.F32 ;  /* 0x0000003c0808724a */ /* 0x000fe20001000000 */
[----:B------:R-:W-:Y:S01]  /*f580*/  F2FP.F16.F32.PACK_AB R38, R17, R16 ;  /* 0x000000101126723e */ /* 0x000fe200000000ff */
[----:B------:R-:W-:Y:S01]  /*f590*/  FMUL2 R6, R6.F32x2.HI_LO, R60.F32 ;  /* 0x0000003c0606724a */ /* 0x000fe20001000000 */
[----:B------:R-:W-:Y:S01]  /*f5a0*/  F2FP.F16.F32.PACK_AB R37, R15, R14 ;  /* 0x0000000e0f25723e */ /* 0x000fe200000000ff */
[----:B------:R-:W-:Y:S01]  /*f5b0*/  FMUL2 R4, R4.F32x2.HI_LO, R60.F32 ;  /* 0x0000003c0404724a */ /* 0x000fe20001000000 */
[----:B------:R-:W-:Y:S01]  /*f5c0*/  F2FP.F16.F32.PACK_AB R36, R13, R12 ;  /* 0x0000000c0d24723e */ /* 0x000fe200000000ff */
[----:B------:R-:W-:Y:S01]  /*f5d0*/  ULOP3.LUT UR5, URZ, UR20, URZ, 0x33, !UPT ;  /* 0x00000014ff057292 */ /* 0x000fe2000f8e33ff */
[----:B------:R-:W-:Y:S01]  /*f5e0*/  F2FP.F16.F32.PACK_AB R51, R11, R10 ;  /* 0x0000000a0b33723e */ /* 0x000fe200000000ff */
[----:B------:R-:W-:Y:S01]  /*f5f0*/  STS.128 [R3+0x2000], R52 ;  /* 0x0020003403007388 */ /* 0x000fe20000000c00 */
[----:B------:R-:W-:-:S02]  /*f600*/  F2FP.F16.F32.PACK_AB R50, R9, R8 ;  /* 0x000000080932723e */ /* 0x000fc400000000ff */
[----:B------:R-:W-:Y:S01]  /*f610*/  F2FP.F16.F32.PACK_AB R49, R7, R6 ;  /* 0x000000060731723e */ /* 0x000fe200000000ff */
[----:B------:R-:W-:Y:S01]  /*f620*/  STS.128 [R63+0x2000], R40 ;  /* 0x002000283f007388 */ /* 0x000fe20000000c00 */
[----:B------:R-:W-:Y:S02]  /*f630*/  F2FP.F16.F32.PACK_AB R48, R5, R4 ;  /* 0x000000040530723e */ /* 0x000fe400000000ff */
[----:B------:R-:W2:Y:S01]  /*f640*/  LDTM.x16 R4, tmem[UR4+0x1b0] ;  /* 0x0001b004000479ee */ /* 0x000ea20008240000 */
[----:B------:R-:W-:Y:S02]  /*f650*/  USHF.L.U32 UR4, UR21, 0x7, URZ ;  /* 0x0000000715047899 */ /* 0x000fe400080006ff */
[----:B------:R-:W-:Y:S01]  /*f660*/  STS.128 [R59+0x2000], R48 ;  /* 0x002000303b007388 */ /* 0x000fe20000000c00 */
[-C--:B-1----:R-:W-:Y:S01]  /*f670*/  FMUL2 R34, R34.F32x2.HI_LO, R60.reuse.F32 ;  /* 0x0000003c2222724a */ /* 0x082fe20001000000 */
[----:B------:R-:W-:Y:S01]  /*f680*/  ULOP3.LUT UR4, UR4, 0x80, URZ, 0xc0, !UPT ;  /* 0x0000008004047892 */ /* 0x000fe2000f8ec0ff */
[-C--:B------:R-:W-:Y:S01]  /*f690*/  FMUL2 R32, R32.F32x2.HI_LO, R60.reuse.F32 ;  /* 0x0000003c2020724a */ /* 0x080fe20001000000 */
[----:B------:R-:W-:Y:S01]  /*f6a0*/  STS.128 [R58+0x2000], R36 ;  /* 0x002000243a007388 */ /* 0x000fe20000000c00 */
[----:B------:R-:W-:Y:S01]  /*f6b0*/  FMUL2 R28, R28.F32x2.HI_LO, R60.F32 ;  /* 0x0000003c1c1c724a */ /* 0x000fe20001000000 */
[----:B------:R-:W-:Y:S01]  /*f6c0*/  F2FP.F16.F32.PACK_AB R35, R35, R34 ;  /* 0x000000222323723e */ /* 0x000fe200000000ff */
[----:B------:R-:W-:Y:S01]  /*f6d0*/  FMUL2 R26, R26.F32x2.HI_LO, R60.F32 ;  /* 0x0000003c1a1a724a */ /* 0x000fe20001000000 */
[----:B------:R-:W-:Y:S01]  /*f6e0*/  F2FP.F16.F32.PACK_AB R34, R33, R32 ;  /* 0x000000202122723e */ /* 0x000fe200000000ff */
[----:B------:R-:W-:Y:S01]  /*f6f0*/  FMUL2 R24, R24.F32x2.HI_LO, R60.F32 ;  /* 0x0000003c1818724a */ /* 0x000fe20001000000 */
[----:B------:R-:W-:Y:S01]  /*f700*/  F2FP.F16.F32.PACK_AB R32, R29, R28 ;  /* 0x0000001c1d20723e */ /* 0x000fe200000000ff */
[----:B------:R-:W-:Y:S01]  /*f710*/  FMUL2 R22, R22.F32x2.HI_LO, R60.F32 ;  /* 0x0000003c1616724a */ /* 0x000fe20001000000 */
[----:B------:R-:W1:Y:S01]  /*f720*/  LDC R28, c[0x0][0x614] ;  /* 0x00018500ff1c7b82 */ /* 0x000e620000000800 */
[----:B------:R-:W-:Y:S01]  /*f730*/  F2FP.F16.F32.PACK_AB R27, R27, R26 ;  /* 0x0000001a1b1b723e */ /* 0x000fe200000000ff */
[----:B------:R-:W-:Y:S01]  /*f740*/  FMUL2 R20, R20.F32x2.HI_LO, R60.F32 ;  /* 0x0000003c1414724a */ /* 0x000fe20001000000 */
[----:B------:R-:W-:Y:S01]  /*f750*/  F2FP.F16.F32.PACK_AB R26, R25, R24 ;  /* 0x00000018191a723e */ /* 0x000fe200000000ff */
[----:B------:R-:W-:Y:S01]  /*f760*/  FMUL2 R30, R30.F32x2.HI_LO, R60.F32 ;  /* 0x0000003c1e1e724a */ /* 0x000fe20001000000 */
[----:B------:R-:W-:-:S02]  /*f770*/  F2FP.F16.F32.PACK_AB R25, R23, R22 ;  /* 0x000000161719723e */ /* 0x000fc400000000ff */
[----:B------:R-:W-:Y:S01]  /*f780*/  F2FP.F16.F32.PACK_AB R24, R21, R20 ;  /* 0x000000141518723e */ /* 0x000fe200000000ff */
[----:B--2---:R-:W-:Y:S01]  /*f790*/  FMUL2 R16, R16.F32x2.HI_LO, R60.F32 ;  /* 0x0000003c1010724a */ /* 0x004fe20001000000 */
[----:B------:R-:W-:Y:S01]  /*f7a0*/  F2FP.F16.F32.PACK_AB R33, R31, R30 ;  /* 0x0000001e1f21723e */ /* 0x000fe200000000ff */
[-C--:B------:R-:W-:Y:S01]  /*f7b0*/  FMUL2 R22, R6.F32x2.HI_LO, R60.reuse.F32 ;  /* 0x0000003c0616724a */ /* 0x080fe20001000000 */
[----:B------:R-:W2:Y:S01]  /*f7c0*/  @P4 LDC R29, c[0x0][0x600] ;  /* 0x00018000ff1d4b82 */ /* 0x000ea20000000800 */
[----:B------:R-:W-:Y:S01]  /*f7d0*/  FMUL2 R18, R18.F32x2.HI_LO, R60.F32 ;  /* 0x0000003c1212724a */ /* 0x000fe20001000000 */
[----:B------:R-:W-:Y:S01]  /*f7e0*/  F2FP.F16.F32.PACK_AB R6, R17, R16 ;  /* 0x000000101106723e */ /* 0x000fe200000000ff */
[-C--:B------:R-:W-:Y:S01]  /*f7f0*/  FMUL2 R14, R14.F32x2.HI_LO, R60.reuse.F32 ;  /* 0x0000003c0e0e724a */ /* 0x080fe20001000000 */
[----:B------:R3:W-:Y:S01]  /*f800*/  STS.128 [R3+0x4000], R24 ;  /* 0x0040001803007388 */ /* 0x0007e20000000c00 */
[----:B------:R-:W-:Y:S01]  /*f810*/  FMUL2 R12, R12.F32x2.HI_LO, R60.F32 ;  /* 0x0000003c0c0c724a */ /* 0x000fe20001000000 */
[----:B------:R-:W-:Y:S01]  /*f820*/  F2FP.F16.F32.PACK_AB R7, R19, R18 ;  /* 0x000000121307723e */ /* 0x000fe200000000ff */
[----:B------:R-:W-:Y:S01]  /*f830*/  FMUL2 R20, R4.F32x2.HI_LO, R60.F32 ;  /* 0x0000003c0414724a */ /* 0x000fe20001000000 */
[----:B------:R-:W-:Y:S01]  /*f840*/  F2FP.F16.F32.PACK_AB R5, R15, R14 ;  /* 0x0000000e0f05723e */ /* 0x000fe200000000ff */
[----:B------:R-:W-:Y:S01]  /*f850*/  FMUL2 R10, R10.F32x2.HI_LO, R60.F32 ;  /* 0x0000003c0a0a724a */ /* 0x000fe20001000000 */
[----:B------:R-:W-:Y:S01]  /*f860*/  F2FP.F16.F32.PACK_AB R4, R13, R12 ;  /* 0x0000000c0d04723e */ /* 0x000fe200000000ff */
[----:B------:R-:W-:Y:S01]  /*f870*/  FMUL2 R8, R8.F32x2.HI_LO, R60.F32 ;  /* 0x0000003c0808724a */ /* 0x000fe20001000000 */
[----:B------:R-:W5:Y:S01]  /*f880*/  @P5 LDC R16, c[0x0][0x600] ;  /* 0x00018000ff105b82 */ /* 0x000f620000000800 */
[----:B-1----:R-:W-:Y:S01]  /*f890*/  VIADD R28, R28, UR5 ;  /* 0x000000051c1c7c36 */ /* 0x002fe20008000000 */
[----:B------:R-:W-:Y:S01]  /*f8a0*/  F2FP.F16.F32.PACK_AB R11, R11, R10 ;  /* 0x0000000a0b0b723e */ /* 0x000fe200000000ff */
[----:B------:R-:W-:Y:S01]  /*f8b0*/  STS.128 [R63+0x4000], R32 ;  /* 0x004000203f007388 */ /* 0x000fe20000000c00 */
[----:B------:R-:W-:-:S02]  /*f8c0*/  F2FP.F16.F32.PACK_AB R10, R9, R8 ;  /* 0x00000008090a723e */ /* 0x000fc400000000ff */
[----:B------:R-:W-:Y:S01]  /*f8d0*/  LEA R17, R28, UR4, 0x9 ;  /* 0x000000041c117c11 */ /* 0x000fe2000f8e48ff */
[----:B------:R-:W-:Y:S01]  /*f8e0*/  USHF.R.S32.HI UR4, URZ, 0x1f, UR19 ;  /* 0x0000001fff047899 */ /* 0x000fe20008011413 */
[----:B------:R-:W-:Y:S02]  /*f8f0*/  F2FP.F16.F32.PACK_AB R9, R23, R22 ;  /* 0x000000161709723e */ /* 0x000fe400000000ff */
[C---:B------:R-:W-:Y:S01]  /*f900*/  IADD3 R15, PT, PT, -R17.reuse, UR6, RZ ;  /* 0x00000006110f7c10 */ /* 0x040fe2000fffe1ff */
[----:B------:R-:W-:Y:S01]  /*f910*/  VIADD R19, R17, 0x100 ;  /* 0x0000010011137836 */ /* 0x000fe20000000000 */
[----:B------:R-:W-:Y:S01]  /*f920*/  F2FP.F16.F32.PACK_AB R8, R21, R20 ;  /* 0x000000141508723e */ /* 0x000fe200000000ff */
[----:B--2---:R-:W-:Y:S01]  /*f930*/  @P4 FFMA R29, R56, R29, R57 ;  /* 0x0000001d381d4223 */ /* 0x004fe20000000039 */
[-C--:B------:R-:W-:Y:S02]  /*f940*/  ISETP.GT.AND P3, PT, R15, R2.reuse, PT ;  /* 0x000000020f00720c */ /* 0x080fe40003f64270 */
[----:B------:R-:W-:Y:S01]  /*f950*/  IADD3 R13, PT, PT, -R19, UR6, RZ ;  /* 0x00000006130d7c10 */ /* 0x000fe2000fffe1ff */
[----:B------:R-:W-:Y:S01]  /*f960*/  UIMAD UR6, UR4, UR8, URZ ;  /* 0x00000008040672a4 */ /* 0x000fe2000f8e02ff */
[----:B------:R1:W-:Y:S01]  /*f970*/  STS.128 [R59+0x4000], R8 ;  /* 0x004000083b007388 */ /* 0x0003e20000000c00 */
[----:B------:R-:W-:Y:S01]  /*f980*/  UIMAD.WIDE.U32 UR4, UR19, UR8, URZ ;  /* 0x00000008130472a5 */ /* 0x000fe2000f8e00ff */
[----:B------:R-:W-:Y:S01]  /*f990*/  ISETP.GT.AND P2, PT, R13, R2, PT ;  /* 0x000000020d00720c */ /* 0x000fe20003f44270 */
[----:B------:R-:W-:Y:S01]  /*f9a0*/  UIMAD UR6, UR19, UR9, UR6 ;  /* 0x00000009130672a4 */ /* 0x000fe2000f8e0206 */
[----:B------:R2:W-:Y:S01]  /*f9b0*/  STS.128 [R58+0x4000], R4 ;  /* 0x004000043a007388 */ /* 0x0005e20000000c00 */
[----:B------:R-:W-:Y:S01]  /*f9c0*/  UIMAD UR8, UR10, UR12, URZ ;  /* 0x0000000c0a0872a4 */ /* 0x000fe2000f8e02ff */
[----:B-----5:R-:W-:Y:S01]  /*f9d0*/  @P5 FFMA R16, R61, R16, R62 ;  /* 0x000000103d105223 */ /* 0x020fe2000000003e */
[----:B------:R-:W-:Y:S01]  /*f9e0*/  UIADD3 UR5, UPT, UPT, UR5, UR6, URZ ;  /* 0x0000000605057290 */ /* 0x000fe2000fffe0ff */
[----:B------:R4:W-:Y:S06]  /*f9f0*/  MEMBAR.ALL.CTA ;  /* 0x0000000000007992 */ /* 0x0009ec0000008000 */
[----:B----4-:R-:W4:Y:S01]  /*fa00*/  FENCE.VIEW.ASYNC.S ;  /* 0x00000000000073c6 */ /* 0x010f220000000000 */
[----:B------:R-:W5:Y:S01]  /*fa10*/  @P3 LDC.64 R14, c[0x0][0x3b0] ;  /* 0x0000ec00ff0e3b82 */ /* 0x000f620000000a00 */
[----:B------:R-:W-:Y:S01]  /*fa20*/  UIMAD UR8, UR18, UR13, UR8 ;  /* 0x0000000d120872a4 */ /* 0x000fe2000f8e0208 */
[----:B------:R-:W-:Y:S01]  /*fa30*/  @P3 SHF.R.S32.HI R18, RZ, 0x1f, R17 ;  /* 0x0000001fff123819 */ /* 0x000fe20000011411 */
[----:B------:R-:W-:Y:S01]  /*fa40*/  UIMAD.WIDE.U32 UR4, UR18, UR12, UR4 ;  /* 0x0000000c120472a5 */ /* 0x000fe2000f8e0004 */
[----:B---3--:R-:W-:-:S02]  /*fa50*/  IMAD.MOV.U32 R3, RZ, RZ, -0x800000 ;  /* 0xff800000ff037424 */ /* 0x008fc400078e00ff */
[----:B------:R-:W-:Y:S01]  /*fa60*/  @P5 FMUL R3, R16, 0.69314718246459960938 ;  /* 0x3f31721810035820 */ /* 0x000fe20000400000 */
[----:B------:R-:W-:Y:S01]  /*fa70*/  UIADD3 UR5, UPT, UPT, UR5, UR8, URZ ;  /* 0x0000000805057290 */ /* 0x000fe2000fffe0ff */
[----:B------:R-:W3:Y:S01]  /*fa80*/  @P2 LDC.64 R12, c[0x0][0x3b0] ;  /* 0x0000ec00ff0c2b82 */ /* 0x000ee20000000a00 */
[----:B------:R-:W-:-:S03]  /*fa90*/  @P3 IADD3 R17, P1, P0, R17, UR4, R2 ;  /* 0x0000000411113c10 */ /* 0x000fc6000f83e002 */
[----:B------:R-:W2:Y:S01]  /*faa0*/  LDCU.64 UR8, c[0x0][0x358] ;  /* 0x00006b00ff0877ac */ /* 0x000ea20008000a00 */
[----:B------:R-:W-:Y:S02]  /*fab0*/  @P3 IADD3.X R18, PT, PT, R18, UR5, RZ, P1, P0 ;  /* 0x0000000512123c10 */ /* 0x000fe40008fe04ff */
[----:B------:R-:W-:Y:S02]  /*fac0*/  @P2 IADD3 R2, P1, P0, R19, UR4, R2 ;  /* 0x0000000413022c10 */ /* 0x000fe4000f83e002 */
[----:B------:R-:W-:-:S04]  /*fad0*/  @P2 SHF.R.S32.HI R19, RZ, 0x1f, R19 ;  /* 0x0000001fff132819 */ /* 0x000fc80000011413 */
[----:B------:R-:W-:Y:S01]  /*fae0*/  @P2 IADD3.X R19, PT, PT, R19, UR5, RZ, P1, P0 ;  /* 0x0000000513132c10 */ /* 0x000fe20008fe04ff */
[----:B-1----:R-:W-:Y:S02]  /*faf0*/  IMAD.MOV.U32 R8, RZ, RZ, -0x800000 ;  /* 0xff800000ff087424 */ /* 0x002fe400078e00ff */
[----:B------:R-:W-:Y:S01]  /*fb00*/  @P4 FMUL R8, R29, 0.69314718246459960938 ;  /* 0x3f3172181d084820 */ /* 0x000fe20000400000 */
[C---:B-----5:R-:W-:Y:S01]  /*fb10*/  @P3 LEA R14, P1, R17.reuse, R14, 0x2 ;  /* 0x0000000e110e3211 */ /* 0x060fe200078210ff */
[----:B----4-:R1:W-:Y:S01]  /*fb20*/  SYNCS.ARRIVE.TRANS64.RED.ART0 RZ, [UR11], R0 ;  /* 0x00000000ffff79a7 */ /* 0x0103e2000850040b */
[----:B--2---:R-:W-:Y:S02]  /*fb30*/  IMAD.MOV.U32 R4, RZ, RZ, RZ ;  /* 0x000000ffff047224 */ /* 0x004fe400078e00ff */
[----:B------:R-:W-:Y:S02]  /*fb40*/  @P3 LEA.HI.X R15, R17, R15, R18, 0x2, P1 ;  /* 0x0000000f110f3211 */ /* 0x000fe400008f1412 */
[C---:B---3--:R-:W-:Y:S01]  /*fb50*/  @P2 LEA R12, P0, R2.reuse, R12, 0x2 ;  /* 0x0000000c020c2211 */ /* 0x048fe200078010ff */
[----:B------:R1:W-:Y:S02]  /*fb60*/  SYNCS.ARRIVE.TRANS64.ART0 RZ, [UR7+0x148], R0 ;  /* 0x00014800ffff79a7 */ /* 0x0003e40008500007 */
[----:B------:R1:W-:Y:S01]  /*fb70*/  @P3 STG.E desc[UR8][R14.64], R8 ;  /* 0x000000080e003986 */ /* 0x0003e2000c101908 */
[----:B------:R-:W-:-:S05]  /*fb80*/  @P2 LEA.HI.X R13, R2, R13, R19, 0x2, P0 ;  /* 0x0000000d020d2211 */ /* 0x000fca00000f1413 */
[----:B------:R1:W-:Y:S04]  /*fb90*/  @P2 STG.E desc[UR8][R12.64], R3 ;  /* 0x000000030c002986 */ /* 0x0003e8000c101908 */
.L_x_86:
[----:B------:R-:W-:-:S04]  /*fba0*/  SHF.L.U32 R4, R4, 0x1f, RZ ;  /* 0x0000001f04047819 */ /* 0x000fc800000006ff */
[----:B------:R-:W2:Y:S02]  /*fbb0*/  SYNCS.PHASECHK.TRANS64.TRYWAIT P0, [UR7+0x158], R4 ;  /* 0x00015804ff0075a7 */ /* 0x000ea40008001107 */
[----:B--2---:R-:W-:Y:S05]  /*fbc0*/  @!P0 BRA `(.L_x_95) ;  /* 0x0000001400208947 */ /* 0x004fea0003800000 */
.L_x_177:
[----:B------:R-:W-:Y:S06]  /*fbd0*/  BAR.ARV 0x2, 0x1a0 ;  /* 0x0086800000007b1d */ /* 0x000fec0000002000 */
[----:B------:R-:W-:Y:S05]  /*fbe0*/  BRA `(.L_x_96) ;  /* 0x0000000000347947 */ /* 0x000fea0003800000 */
.L_x_85:
[----:B------:R-:W-:Y:S05]  /*fbf0*/  BRA.U UP0, `(.L_x_97) ;  /* 0x00000001002c7547 */ /* 0x000fea000b800000 */
[----:B-1----:R-:W1:Y:S01]  /*fc00*/  S2UR UR4, SR_CgaCtaId ;  /* 0x00000000000479c3 */ /* 0x002e620000008800 */
        /* <DEDUP_REMOVED lines=10> */
.L_x_97:
[----:B------:R-:W-:Y:S01]  /*fcb0*/  NOP ;  /* 0x0000000000007918 */ /* 0x000fe20000000000 */
.L_x_96:
[----:B------:R-:W-:-:S09]  /*fcc0*/  UISETP.NE.AND UP0, UPT, UR63, 0xc, UPT ;  /* 0x0000000c3f00788c */ /* 0x000fd2000bf05270 */
        /* <DEDUP_REMOVED lines=12> */
.L_x_98:
[----:B------:R-:W-:Y:S01]  /*fd90*/  NOP ;  /* 0x0000000000007918 */ /* 0x000fe20000000000 */
[----:B-1-3--:R-:W-:Y:S05]  /*fda0*/  EXIT ;  /* 0x000000000000794d */ /* 0x00afea0003800000 */
.L_x_14:
[----:B------:R-:W-:Y:S01]  /*fdb0*/  HFMA2 R6, -RZ, RZ, -0.0 , 0 ;  /* 0x80000000ff067431 */ /* 0x000fe200000001ff */
[----:B------:R-:W-:Y:S02]  /*fdc0*/  MOV R4, UR14 ;  /* 0x0000000e00047c02 */ /* 0x000fe40008000f00 */
[----:B------:R-:W-:-:S07]  /*fdd0*/  MOV R7, 0x80000000 ;  /* 0x8000000000077802 */ /* 0x000fce0000000f00 */
.L_x_99:
[----:B-1----:R1:W2:Y:S02]  /*fde0*/  SYNCS.PHASECHK.TRANS64.TRYWAIT P0, [R4+URZ+0x70], R7 ;  /* 0x00007007040075a7 */ /* 0x0022a400080011ff */
[----:B--2---:R-:W-:Y:S05]  /*fdf0*/  @!P0 NANOSLEEP.SYNCS 0x989680 ;  /* 0x009896800000895d */ /* 0x004fea0003900000 */
[----:B------:R-:W2:Y:S02]  /*fe00*/  @!P0 SYNCS.PHASECHK.TRANS64 P0, [R4+URZ+0x70], R7 ;  /* 0x00007007040085a7 */ /* 0x000ea400080010ff */
[----:B--2---:R-:W-:Y:S05]  /*fe10*/  @!P0 BRA `(.L_x_99) ;  /* 0xfffffffc00f08947 */ /* 0x004fea000383ffff */
[----:B------:R-:W-:Y:S05]  /*fe20*/  BRA `(.L_x_100) ;  /* 0xffffff1000e47947 */ /* 0x000fea000383ffff */
.L_x_16:
[----:B------:R-:W-:Y:S01]  /*fe30*/  HFMA2 R6, -RZ, RZ, -0.0 , 0 ;  /* 0x80000000ff067431 */ /* 0x000fe200000001ff */
[----:B--2---:R-:W-:Y:S02]  /*fe40*/  MOV R4, UR14 ;  /* 0x0000000e00047c02 */ /* 0x004fe40008000f00 */
[----:B------:R-:W-:-:S07]  /*fe50*/  MOV R7, 0x80000000 ;  /* 0x8000000000077802 */ /* 0x000fce0000000f00 */
.L_x_101:
[----:B-1----:R1:W2:Y:S02]  /*fe60*/  SYNCS.PHASECHK.TRANS64.TRYWAIT P0, [R4+URZ+0x10], R7 ;  /* 0x00001007040075a7 */ /* 0x0022a400080011ff */
[----:B--2---:R-:W-:Y:S05]  /*fe70*/  @!P0 NANOSLEEP.SYNCS 0x989680 ;  /* 0x009896800000895d */ /* 0x004fea0003900000 */
[----:B------:R-:W2:Y:S02]  /*fe80*/  @!P0 SYNCS.PHASECHK.TRANS64 P0, [R4+URZ+0x10], R7 ;  /* 0x00001007040085a7 */ /* 0x000ea400080010ff */
[----:B--2---:R-:W-:Y:S05]  /*fe90*/  @!P0 BRA `(.L_x_101) ;  /* 0xfffffffc00f08947 */ /* 0x004fea000383ffff */
[----:B------:R-:W-:Y:S05]  /*fea0*/  BRA `(.L_x_102) ;  /* 0xffffff1400747947 */ /* 0x000fea000383ffff */
.L_x_18:
[----:B------:R-:W-:Y:S01]  /*feb0*/  HFMA2 R6, -RZ, RZ, -0.0 , 0 ;  /* 0x80000000ff067431 */ /* 0x000fe200000001ff */
[----:B---3--:R-:W-:Y:S02]  /*fec0*/  MOV R4, UR14 ;  /* 0x0000000e00047c02 */ /* 0x008fe40008000f00 */
[----:B------:R-:W-:-:S07]  /*fed0*/  MOV R7, 0x80000000 ;  /* 0x8000000000077802 */ /* 0x000fce0000000f00 */
.L_x_103:
[----:B-1----:R1:W2:Y:S02]  /*fee0*/  SYNCS.PHASECHK.TRANS64.TRYWAIT P0, [R4+URZ+0x18], R7 ;  /* 0x00001807040075a7 */ /* 0x0022a400080011ff */
[----:B--2---:R-:W-:Y:S05]  /*fef0*/  @!P0 NANOSLEEP.SYNCS 0x989680 ;  /* 0x009896800000895d */ /* 0x004fea0003900000 */
[----:B------:R-:W2:Y:S02]  /*ff00*/  @!P0 SYNCS.PHASECHK.TRANS64 P0, [R4+URZ+0x18], R7 ;  /* 0x00001807040085a7 */ /* 0x000ea400080010ff */
[----:B--2---:R-:W-:Y:S05]  /*ff10*/  @!P0 BRA `(.L_x_103) ;  /* 0xfffffffc00f08947 */ /* 0x004fea000383ffff */
[----:B------:R-:W-:Y:S05]  /*ff20*/  BRA `(.L_x_104) ;  /* 0xffffff1400ec7947 */ /* 0x000fea000383ffff */
.L_x_20:
[----:B------:R-:W-:Y:S01]  /*ff30*/  HFMA2 R6, -RZ, RZ, -0.0 , 0 ;  /* 0x80000000ff067431 */ /* 0x000fe200000001ff */
[----:B---3--:R-:W-:Y:S02]  /*ff40*/  MOV R4, UR14 ;  /* 0x0000000e00047c02 */ /* 0x008fe40008000f00 */
[----:B------:R-:W-:-:S07]  /*ff50*/  MOV R7, 0x80000000 ;  /* 0x8000000000077802 */ /* 0x000fce0000000f00 */
.L_x_105:
[----:B-1----:R1:W2:Y:S02]  /*ff60*/  SYNCS.PHASECHK.TRANS64.TRYWAIT P0, [R4+URZ+0x78], R7 ;  /* 0x00007807040075a7 */ /* 0x0022a400080011ff */
[----:B--2---:R-:W-:Y:S05]  /*ff70*/  @!P0 NANOSLEEP.SYNCS 0x989680 ;  /* 0x009896800000895d */ /* 0x004fea0003900000 */
[----:B------:R-:W2:Y:S02]  /*ff80*/  @!P0 SYNCS.PHASECHK.TRANS64 P0, [R4+URZ+0x78], R7 ;  /* 0x00007807040085a7 */ /* 0x000ea400080010ff */
[----:B--2---:R-:W-:Y:S05]  /*ff90*/  @!P0 BRA `(.L_x_105) ;  /* 0xfffffffc00f08947 */ /* 0x004fea000383ffff */
[----:B------:R-:W-:Y:S05]  /*ffa0*/  BRA `(.L_x_106) ;  /* 0xffffff18006c7947 */ /* 0x000fea000383ffff */
.L_x_22:
[----:B--23--:R-:W-:Y:S02]  /*ffb0*/  MOV R4, UR5 ;  /* 0x0000000500047c02 */ /* 0x00cfe40008000f00 */
[----:B------:R-:W-:-:S07]  /*ffc0*/  MOV R9, R8 ;  /* 0x0000000800097202 */ /* 0x000fce0000000f00 */
.L_x_107:
[----:B-1----:R1:W2:Y:S02]  /*ffd0*/  SYNCS.PHASECHK.TRANS64.TRYWAIT P0, [R4+URZ+0x70], R9 ;  /* 0x00007009040075a7 */ /* 0x0022a400080011ff */
[----:B--2---:R-:W-:Y:S05]  /*ffe0*/  @!P0 NANOSLEEP.SYNCS 0x989680 ;  /* 0x009896800000895d */ /* 0x004fea0003900000 */
[----:B------:R-:W2:Y:S02]  /*fff0*/  @!P0 SYNCS.PHASECHK.TRANS64 P0, [R4+URZ+0x70], R9 ;  /* 0x00007009040085a7 */ /* 0x000ea400080010ff */
[----:B--2---:R-:W-:Y:S05]  /*10000*/  @!P0 BRA `(.L_x_107) ;  /* 0xfffffffc00f08947 */ /* 0x004fea000383ffff */
[----:B------:R-:W-:Y:S05]  /*10010*/  BRA `(.L_x_108) ;  /* 0xffffff1c00487947 */ /* 0x000fea000383ffff */
.L_x_24:
[----:B--234-:R-:W-:Y:S02]  /*10020*/  MOV R4, UR4 ;  /* 0x0000000400047c02 */ /* 0x01cfe40008000f00 */
[-C--:B------:R-:W-:Y:S02]  /*10030*/  MOV R8, R6.reuse ;  /* 0x0000000600087202 */ /* 0x080fe40000000f00 */
[----:B------:R-:W-:-:S07]  /*10040*/  MOV R9, R6 ;  /* 0x0000000600097202 */ /* 0x000fce0000000f00 */
.L_x_109:
[----:B-1----:R1:W2:Y:S02]  /*10050*/  SYNCS.PHASECHK.TRANS64.TRYWAIT P0, [R4+URZ+0x70], R9 ;  /* 0x00007009040075a7 */ /* 0x0022a400080011ff */
[----:B--2---:R-:W-:Y:S05]  /*10060*/  @!P0 NANOSLEEP.SYNCS 0x989680 ;  /* 0x009896800000895d */ /* 0x004fea0003900000 */
[----:B------:R-:W2:Y:S02]  /*10070*/  @!P0 SYNCS.PHASECHK.TRANS64 P0, [R4+URZ+0x70], R9 ;  /* 0x00007009040085a7 */ /* 0x000ea400080010ff */
[----:B--2---:R-:W-:Y:S05]  /*10080*/  @!P0 BRA `(.L_x_109) ;  /* 0xfffffffc00f08947 */ /* 0x004fea000383ffff */
[----:B------:R-:W-:Y:S05]  /*10090*/  BRA `(.L_x_110) ;  /* 0xffffff1c00707947 */ /* 0x000fea000383ffff */
.L_x_27:
[----:B--2345:R-:W-:Y:S02]  /*100a0*/  MOV R4, UR5 ;  /* 0x0000000500047c02 */ /* 0x03cfe40008000f00 */
[----:B------:R-:W-:-:S07]  /*100b0*/  MOV R9, R8 ;  /* 0x0000000800097202 */ /* 0x000fce0000000f00 */
.L_x_111:
[----:B-1----:R1:W2:Y:S02]  /*100c0*/  SYNCS.PHASECHK.TRANS64.TRYWAIT P0, [R4+URZ+0x70], R9 ;  /* 0x00007009040075a7 */ /* 0x0022a400080011ff */
[----:B--2---:R-:W-:Y:S05]  /*100d0*/  @!P0 NANOSLEEP.SYNCS 0x989680 ;  /* 0x009896800000895d */ /* 0x004fea0003900000 */
[----:B------:R-:W2:Y:S02]  /*100e0*/  @!P0 SYNCS.PHASECHK.TRANS64 P0, [R4+URZ+0x70], R9 ;  /* 0x00007009040085a7 */ /* 0x000ea400080010ff */
[----:B--2---:R-:W-:Y:S05]  /*100f0*/  @!P0 BRA `(.L_x_111) ;  /* 0xfffffffc00f08947 */ /* 0x004fea000383ffff */
[----:B------:R-:W-:Y:S05]  /*10100*/  BRA `(.L_x_112) ;  /* 0xffffff2000987947 */ /* 0x000fea000383ffff */
.L_x_29:
[----:B------:R-:W-:Y:S02]  /*10110*/  MOV R4, UR4 ;  /* 0x0000000400047c02 */ /* 0x000fe40008000f00 */
[----:B------:R-:W-:-:S07]  /*10120*/  MOV R7, R6 ;  /* 0x0000000600077202 */ /* 0x000fce0000000f00 */
.L_x_113:
[----:B-1----:R1:W2:Y:S02]  /*10130*/  SYNCS.PHASECHK.TRANS64.TRYWAIT P0, [R4+URZ+0x18], R7 ;  /* 0x00001807040075a7 */ /* 0x0022a400080011ff */
[----:B--2---:R-:W-:Y:S05]  /*10140*/  @!P0 NANOSLEEP.SYNCS 0x989680 ;  /* 0x009896800000895d */ /* 0x004fea0003900000 */
[----:B------:R-:W2:Y:S02]  /*10150*/  @!P0 SYNCS.PHASECHK.TRANS64 P0, [R4+URZ+0x18], R7 ;  /* 0x00001807040085a7 */ /* 0x000ea400080010ff */
[----:B--2---:R-:W-:Y:S05]  /*10160*/  @!P0 BRA `(.L_x_113) ;  /* 0xfffffffc00f08947 */ /* 0x004fea000383ffff */
[----:B------:R-:W-:Y:S05]  /*10170*/  BRA `(.L_x_114) ;  /* 0xffffff20009c7947 */ /* 0x000fea000383ffff */
.L_x_31:
[----:B--2345:R-:W-:Y:S02]  /*10180*/  MOV R4, UR4 ;  /* 0x0000000400047c02 */ /* 0x03cfe40008000f00 */
[----:B------:R-:W-:-:S07]  /*10190*/  MOV R7, R6 ;  /* 0x0000000600077202 */ /* 0x000fce0000000f00 */
.L_x_115:
[----:B-1----:R1:W2:Y:S02]  /*101a0*/  SYNCS.PHASECHK.TRANS64.TRYWAIT P0, [R4+URZ+0x18], R7 ;  /* 0x00001807040075a7 */ /* 0x0022a400080011ff */
[----:B--2---:R-:W-:Y:S05]  /*101b0*/  @!P0 NANOSLEEP.SYNCS 0x989680 ;  /* 0x009896800000895d */ /* 0x004fea0003900000 */
[----:B------:R-:W2:Y:S02]  /*101c0*/  @!P0 SYNCS.PHASECHK.TRANS64 P0, [R4+URZ+0x18], R7 ;  /* 0x00001807040085a7 */ /* 0x000ea400080010ff */
[----:B--2---:R-:W-:Y:S05]  /*101d0*/  @!P0 BRA `(.L_x_115) ;  /* 0xfffffffc00f08947 */ /* 0x004fea000383ffff */
[----:B------:R-:W-:Y:S05]  /*101e0*/  BRA `(.L_x_30) ;  /* 0xffffff2000a07947 */ /* 0x000fea000383ffff */
.L_x_38:
[----:B------:R-:W-:-:S07]  /*101f0*/  MOV R11, R10 ;  /* 0x0000000a000b7202 */ /* 0x000fce0000000f00 */
.L_x_116:
[----:B-1----:R1:W2:Y:S02]  /*10200*/  SYNCS.PHASECHK.TRANS64.TRYWAIT P0, [R6+URZ], R11 ;  /* 0x0000000b060075a7 */ /* 0x0022a400080011ff */
[----:B--2---:R-:W-:Y:S05]  /*10210*/  @!P0 NANOSLEEP.SYNCS 0x989680 ;  /* 0x009896800000895d */ /* 0x004fea0003900000 */
[----:B------:R-:W2:Y:S02]  /*10220*/  @!P0 SYNCS.PHASECHK.TRANS64 P0, [R6+URZ], R11 ;  /* 0x0000000b060085a7 */ /* 0x000ea400080010ff */
[----:B--2---:R-:W-:Y:S05]  /*10230*/  @!P0 BRA `(.L_x_116) ;  /* 0xfffffffc00f08947 */ /* 0x004fea000383ffff */
[----:B------:R-:W-:Y:S05]  /*10240*/  BRA `(.L_x_37) ;  /* 0xffffff2400707947 */ /* 0x000fea000383ffff */
.L_x_41:
[----:B------:R-:W-:-:S07]  /*10250*/  MOV R9, R8 ;  /* 0x0000000800097202 */ /* 0x000fce0000000f00 */
.L_x_117:
[----:B-1----:R1:W2:Y:S02]  /*10260*/  SYNCS.PHASECHK.TRANS64.TRYWAIT P0, [R5+URZ], R9 ;  /* 0x00000009050075a7 */ /* 0x0022a400080011ff */
[----:B--2---:R-:W-:Y:S05]  /*10270*/  @!P0 NANOSLEEP.SYNCS 0x989680 ;  /* 0x009896800000895d */ /* 0x004fea0003900000 */
[----:B------:R-:W2:Y:S02]  /*10280*/  @!P0 SYNCS.PHASECHK.TRANS64 P0, [R5+URZ], R9 ;  /* 0x00000009050085a7 */ /* 0x000ea400080010ff */
[----:B--2---:R-:W-:Y:S05]  /*10290*/  @!P0 BRA `(.L_x_117) ;  /* 0xfffffffc00f08947 */ /* 0x004fea000383ffff */
[----:B------:R-:W-:Y:S05]  /*102a0*/  BRA `(.L_x_40) ;  /* 0xffffff2400e87947 */ /* 0x000fea000383ffff */
.L_x_43:
[----:B------:R-:W-:-:S07]  /*102b0*/  MOV R4, UR4 ;  /* 0x0000000400047c02 */ /* 0x000fce0008000f00 */
.L_x_118:
[----:B-1----:R1:W2:Y:S02]  /*102c0*/  SYNCS.PHASECHK.TRANS64.TRYWAIT P0, [R4+URZ], RZ ;  /* 0x000000ff040075a7 */ /* 0x0022a400080011ff */
[----:B--2---:R-:W-:Y:S05]  /*102d0*/  @!P0 NANOSLEEP.SYNCS 0x989680 ;  /* 0x009896800000895d */ /* 0x004fea0003900000 */
[----:B------:R-:W2:Y:S02]  /*102e0*/  @!P0 SYNCS.PHASECHK.TRANS64 P0, [R4+URZ], RZ ;  /* 0x000000ff040085a7 */ /* 0x000ea400080010ff */
[----:B--2---:R-:W-:Y:S05]  /*102f0*/  @!P0 BRA `(.L_x_118) ;  /* 0xfffffffc00f08947 */ /* 0x004fea000383ffff */
[----:B------:R-:W-:Y:S05]  /*10300*/  BRA `(.L_x_119) ;  /* 0xffffff2c007c7947 */ /* 0x000fea000383ffff */
.L_x_44:
[----:B------:R-:W-:-:S07]  /*10310*/  MOV R4, UR4 ;  /* 0x0000000400047c02 */ /* 0x000fce0008000f00 */
.L_x_120:
[----:B-1----:R1:W2:Y:S02]  /*10320*/  SYNCS.PHASECHK.TRANS64.TRYWAIT P0, [R4+URZ+0x20], RZ ;  /* 0x000020ff040075a7 */ /* 0x0022a400080011ff */
[----:B--2---:R-:W-:Y:S05]  /*10330*/  @!P0 NANOSLEEP.SYNCS 0x989680 ;  /* 0x009896800000895d */ /* 0x004fea0003900000 */
[----:B------:R-:W2:Y:S02]  /*10340*/  @!P0 SYNCS.PHASECHK.TRANS64 P0, [R4+URZ+0x20], RZ ;  /* 0x000020ff040085a7 */ /* 0x000ea400080010ff */
[----:B--2---:R-:W-:Y:S05]  /*10350*/  @!P0 BRA `(.L_x_120) ;  /* 0xfffffffc00f08947 */ /* 0x004fea000383ffff */
[----:B------:R-:W-:Y:S05]  /*10360*/  BRA `(.L_x_121) ;  /* 0xffffff30002c7947 */ /* 0x000fea000383ffff */
.L_x_45:
[----:B------:R-:W-:-:S07]  /*10370*/  MOV R4, UR4 ;  /* 0x0000000400047c02 */ /* 0x000fce0008000f00 */
.L_x_122:
[----:B-1----:R1:W2:Y:S02]  /*10380*/  SYNCS.PHASECHK.TRANS64.TRYWAIT P0, [R4+URZ+0x8], RZ ;  /* 0x000008ff040075a7 */ /* 0x0022a400080011ff */
[----:B--2---:R-:W-:Y:S05]  /*10390*/  @!P0 NANOSLEEP.SYNCS 0x989680 ;  /* 0x009896800000895d */ /* 0x004fea0003900000 */
[----:B------:R-:W2:Y:S02]  /*103a0*/  @!P0 SYNCS.PHASECHK.TRANS64 P0, [R4+URZ+0x8], RZ ;  /* 0x000008ff040085a7 */ /* 0x000ea400080010ff */
[----:B--2---:R-:W-:Y:S05]  /*103b0*/  @!P0 BRA `(.L_x_122) ;  /* 0xfffffffc00f08947 */ /* 0x004fea000383ffff */
[----:B------:R-:W-:Y:S05]  /*103c0*/  BRA `(.L_x_123) ;  /* 0xffffff3000c87947 */ /* 0x000fea000383ffff */
.L_x_47:
[----:B------:R-:W-:Y:S02]  /*103d0*/  MOV R18, UR5 ;  /* 0x0000000500127c02 */ /* 0x000fe40008000f00 */
[----:B------:R-:W-:Y:S02]  /*103e0*/  MOV R19, UR5 ;  /* 0x0000000500137c02 */ /* 0x000fe40008000f00 */
[----:B------:R-:W-:Y:S07]  /*103f0*/  MOV R14, UR42 ;  /* 0x0000002a000e7c02 */ /* 0x000fee0008000f00 */
.L_x_124:
[----:B-1----:R1:W2:Y:S02]  /*10400*/  SYNCS.PHASECHK.TRANS64.TRYWAIT P0, [R14+URZ], R19 ;  /* 0x000000130e0075a7 */ /* 0x0022a400080011ff */
[----:B--2---:R-:W-:Y:S05]  /*10410*/  @!P0 NANOSLEEP.SYNCS 0x989680 ;  /* 0x009896800000895d */ /* 0x004fea0003900000 */
[----:B------:R-:W2:Y:S02]  /*10420*/  @!P0 SYNCS.PHASECHK.TRANS64 P0, [R14+URZ], R19 ;  /* 0x000000130e0085a7 */ /* 0x000ea400080010ff */
[----:B--2---:R-:W-:Y:S05]  /*10430*/  @!P0 BRA `(.L_x_124) ;  /* 0xfffffffc00f08947 */ /* 0x004fea000383ffff */
[----:B------:R-:W-:Y:S05]  /*10440*/  BRA `(.L_x_125) ;  /* 0xffffff34007c7947 */ /* 0x000fea000383ffff */
.L_x_48:
[----:B------:R-:W-:Y:S02]  /*10450*/  MOV R18, UR7 ;  /* 0x0000000700127c02 */ /* 0x000fe40008000f00 */
[----:B------:R-:W-:Y:S02]  /*10460*/  MOV R19, UR7 ;  /* 0x0000000700137c02 */ /* 0x000fe40008000f00 */
[----:B------:R-:W-:Y:S07]  /*10470*/  MOV R16, UR4 ;  /* 0x0000000400107c02 */ /* 0x000fee0008000f00 */
.L_x_126:
[----:B-1----:R1:W2:Y:S02]  /*10480*/  SYNCS.PHASECHK.TRANS64.TRYWAIT P0, [R16+URZ+0xd0], R19 ;  /* 0x0000d013100075a7 */ /* 0x0022a400080011ff */
[----:B--2---:R-:W-:Y:S05]  /*10490*/  @!P0 NANOSLEEP.SYNCS 0x989680 ;  /* 0x009896800000895d */ /* 0x004fea0003900000 */
[----:B------:R-:W2:Y:S02]  /*104a0*/  @!P0 SYNCS.PHASECHK.TRANS64 P0, [R16+URZ+0xd0], R19 ;  /* 0x0000d013100085a7 */ /* 0x000ea400080010ff */
[----:B--2---:R-:W-:Y:S05]  /*104b0*/  @!P0 BRA `(.L_x_126) ;  /* 0xfffffffc00f08947 */ /* 0x004fea000383ffff */
[----:B------:R-:W-:Y:S05]  /*104c0*/  BRA `(.L_x_127) ;  /* 0xffffff3400887947 */ /* 0x000fea000383ffff */
.L_x_49:
[----:B------:R-:W-:Y:S02]  /*104d0*/  MOV R18, UR7 ;  /* 0x0000000700127c02 */ /* 0x000fe40008000f00 */
[----:B------:R-:W-:Y:S02]  /*104e0*/  MOV R19, UR7 ;  /* 0x0000000700137c02 */ /* 0x000fe40008000f00 */
[----:B------:R-:W-:Y:S07]  /*104f0*/  MOV R16, UR4 ;  /* 0x0000000400107c02 */ /* 0x000fee0008000f00 */
.L_x_128:
[----:B-1----:R1:W2:Y:S02]  /*10500*/  SYNCS.PHASECHK.TRANS64.TRYWAIT P0, [R16+URZ+0xe0], R19 ;  /* 0x0000e013100075a7 */ /* 0x0022a400080011ff */
[----:B--2---:R-:W-:Y:S05]  /*10510*/  @!P0 NANOSLEEP.SYNCS 0x989680 ;  /* 0x009896800000895d */ /* 0x004fea0003900000 */
[----:B------:R-:W2:Y:S02]  /*10520*/  @!P0 SYNCS.PHASECHK.TRANS64 P0, [R16+URZ+0xe0], R19 ;  /* 0x0000e013100085a7 */ /* 0x000ea400080010ff */
[----:B--2---:R-:W-:Y:S05]  /*10530*/  @!P0 BRA `(.L_x_128) ;  /* 0xfffffffc00f08947 */ /* 0x004fea000383ffff */
[----:B------:R-:W-:Y:S05]  /*10540*/  BRA `(.L_x_129) ;  /* 0xffffff3800107947 */ /* 0x000fea000383ffff */
.L_x_50:
[----:B------:R-:W-:Y:S02]  /*10550*/  MOV R18, UR5 ;  /* 0x0000000500127c02 */ /* 0x000fe40008000f00 */
[----:B------:R-:W-:Y:S02]  /*10560*/  MOV R19, UR5 ;  /* 0x0000000500137c02 */ /* 0x000fe40008000f00 */
[----:B------:R-:W-:Y:S07]  /*10570*/  MOV R14, UR38 ;  /* 0x00000026000e7c02 */ /* 0x000fee0008000f00 */
.L_x_130:
[----:B-1----:R1:W2:Y:S02]  /*10580*/  SYNCS.PHASECHK.TRANS64.TRYWAIT P0, [R14+URZ], R19 ;  /* 0x000000130e0075a7 */ /* 0x0022a400080011ff */
[----:B--2---:R-:W-:Y:S05]  /*10590*/  @!P0 NANOSLEEP.SYNCS 0x989680 ;  /* 0x009896800000895d */ /* 0x004fea0003900000 */
[----:B------:R-:W2:Y:S02]  /*105a0*/  @!P0 SYNCS.PHASECHK.TRANS64 P0, [R14+URZ], R19 ;  /* 0x000000130e0085a7 */ /* 0x000ea400080010ff */
[----:B--2---:R-:W-:Y:S05]  /*105b0*/  @!P0 BRA `(.L_x_130) ;  /* 0xfffffffc00f08947 */ /* 0x004fea000383ffff */
[----:B------:R-:W-:Y:S05]  /*105c0*/  BRA `(.L_x_131) ;  /* 0xffffff38005c7947 */ /* 0x000fea000383ffff */
.L_x_51:
[----:B------:R-:W-:Y:S02]  /*105d0*/  MOV R18, UR7 ;  /* 0x0000000700127c02 */ /* 0x000fe40008000f00 */
[----:B------:R-:W-:Y:S02]  /*105e0*/  MOV R19, UR7 ;  /* 0x0000000700137c02 */ /* 0x000fe40008000f00 */
[----:B------:R-:W-:Y:S07]  /*105f0*/  MOV R16, UR4 ;  /* 0x0000000400107c02 */ /* 0x000fee0008000f00 */
.L_x_132:
[----:B-1----:R1:W2:Y:S02]  /*10600*/  SYNCS.PHASECHK.TRANS64.TRYWAIT P0, [R16+URZ+0xd8], R19 ;  /* 0x0000d813100075a7 */ /* 0x0022a400080011ff */
[----:B--2---:R-:W-:Y:S05]  /*10610*/  @!P0 NANOSLEEP.SYNCS 0x989680 ;  /* 0x009896800000895d */ /* 0x004fea0003900000 */
[----:B------:R-:W2:Y:S02]  /*10620*/  @!P0 SYNCS.PHASECHK.TRANS64 P0, [R16+URZ+0xd8], R19 ;  /* 0x0000d813100085a7 */ /* 0x000ea400080010ff */
[----:B--2---:R-:W-:Y:S05]  /*10630*/  @!P0 BRA `(.L_x_132) ;  /* 0xfffffffc00f08947 */ /* 0x004fea000383ffff */
[----:B------:R-:W-:Y:S05]  /*10640*/  BRA `(.L_x_133) ;  /* 0xffffff3c00247947 */ /* 0x000fea000383ffff */
.L_x_52:
[----:B------:R-:W-:Y:S02]  /*10650*/  MOV R18, UR7 ;  /* 0x0000000700127c02 */ /* 0x000fe40008000f00 */
[----:B------:R-:W-:Y:S02]  /*10660*/  MOV R19, UR7 ;  /* 0x0000000700137c02 */ /* 0x000fe40008000f00 */
[----:B------:R-:W-:Y:S07]  /*10670*/  MOV R14, UR4 ;  /* 0x00000004000e7c02 */ /* 0x000fee0008000f00 */
.L_x_134:
[----:B-1----:R1:W2:Y:S02]  /*10680*/  SYNCS.PHASECHK.TRANS64.TRYWAIT P0, [R14+URZ+0xe8], R19 ;  /* 0x0000e8130e0075a7 */ /* 0x0022a400080011ff */
[----:B--2---:R-:W-:Y:S05]  /*10690*/  @!P0 NANOSLEEP.SYNCS 0x989680 ;  /* 0x009896800000895d */ /* 0x004fea0003900000 */
[----:B------:R-:W2:Y:S02]  /*106a0*/  @!P0 SYNCS.PHASECHK.TRANS64 P0, [R14+URZ+0xe8], R19 ;  /* 0x0000e8130e0085a7 */ /* 0x000ea400080010ff */
[----:B--2---:R-:W-:Y:S05]  /*106b0*/  @!P0 BRA `(.L_x_134) ;  /* 0xfffffffc00f08947 */ /* 0x004fea000383ffff */
[----:B------:R-:W-:Y:S05]  /*106c0*/  BRA `(.L_x_135) ;  /* 0xffffff3c00787947 */ /* 0x000fea000383ffff */
.L_x_54:
[----:B------:R-:W-:Y:S01]  /*106d0*/  MOV R4, UR19 ;  /* 0x0000001300047c02 */ /* 0x000fe20008000f00 */
[----:B------:R-:W-:Y:S01]  /*106e0*/  UMOV UR8, UR13 ;  /* 0x0000000d00087c82 */ /* 0x000fe20008000000 */
[----:B------:R-:W-:-:S05]  /*106f0*/  UMOV UR9, UR13 ;  /* 0x0000000d00097c82 */ /* 0x000fca0008000000 */
.L_x_136:
[----:B------:R-:W-:Y:S02]  /*10700*/  MOV R8, UR8 ;  /* 0x0000000800087c02 */ /* 0x000fe40008000f00 */
[----:B-1----:R-:W-:-:S04]  /*10710*/  MOV R9, UR9 ;  /* 0x0000000900097c02 */ /* 0x002fc80008000f00 */
[----:B------:R1:W2:Y:S03]  /*10720*/  SYNCS.PHASECHK.TRANS64.TRYWAIT P0, [R4+URZ+0x20], R9 ;  /* 0x00002009040075a7 */ /* 0x0002a600080011ff */
[----:B--2---:R-:W-:Y:S05]  /*10730*/  @!P0 NANOSLEEP.SYNCS 0x989680 ;  /* 0x009896800000895d */ /* 0x004fea0003900000 */
[----:B------:R-:W2:Y:S02]  /*10740*/  @!P0 SYNCS.PHASECHK.TRANS64 P0, [R4+URZ+0x20], R9 ;  /* 0x00002009040085a7 */ /* 0x000ea400080010ff */
[----:B--2---:R-:W-:Y:S05]  /*10750*/  @!P0 BRA `(.L_x_136) ;  /* 0xfffffffc00e88947 */ /* 0x004fea000383ffff */
[----:B------:R-:W-:Y:S05]  /*10760*/  BRA `(.L_x_137) ;  /* 0xffffff40001c7947 */ /* 0x000fea000383ffff */
.L_x_55:
[----:B------:R-:W-:Y:S02]  /*10770*/  MOV R6, UR18 ;  /* 0x0000001200067c02 */ /* 0x000fe40008000f00 */
[----:B------:R-:W-:Y:S02]  /*10780*/  MOV R7, UR18 ;  /* 0x0000001200077c02 */ /* 0x000fe40008000f00 */
[----:B------:R-:W-:-:S07]  /*10790*/  MOV R4, UR4 ;  /* 0x0000000400047c02 */ /* 0x000fce0008000f00 */
.L_x_138:
[----:B-1----:R1:W2:Y:S02]  /*107a0*/  SYNCS.PHASECHK.TRANS64.TRYWAIT P0, [R4+URZ+0xd0], R7 ;  /* 0x0000d007040075a7 */ /* 0x0022a400080011ff */
[----:B--2---:R-:W-:Y:S05]  /*107b0*/  @!P0 NANOSLEEP.SYNCS 0x989680 ;  /* 0x009896800000895d */ /* 0x004fea0003900000 */
[----:B------:R-:W2:Y:S02]  /*107c0*/  @!P0 SYNCS.PHASECHK.TRANS64 P0, [R4+URZ+0xd0], R7 ;  /* 0x0000d007040085a7 */ /* 0x000ea400080010ff */
[----:B--2---:R-:W-:Y:S05]  /*107d0*/  @!P0 BRA `(.L_x_138) ;  /* 0xfffffffc00f08947 */ /* 0x004fea000383ffff */
[----:B------:R-:W-:Y:S05]  /*107e0*/  BRA `(.L_x_139) ;  /* 0xffffff4000d47947 */ /* 0x000fea000383ffff */
.L_x_56:
[----:B------:R-:W-:Y:S02]  /*107f0*/  MOV R6, UR18 ;  /* 0x0000001200067c02 */ /* 0x000fe40008000f00 */
[----:B------:R-:W-:Y:S02]  /*10800*/  MOV R7, UR18 ;  /* 0x0000001200077c02 */ /* 0x000fe40008000f00 */
[----:B------:R-:W-:-:S07]  /*10810*/  MOV R4, UR4 ;  /* 0x0000000400047c02 */ /* 0x000fce0008000f00 */
.L_x_140:
[----:B-1----:R1:W2:Y:S02]  /*10820*/  SYNCS.PHASECHK.TRANS64.TRYWAIT P0, [R4+URZ+0xe0], R7 ;  /* 0x0000e007040075a7 */ /* 0x0022a400080011ff */
[----:B--2---:R-:W-:Y:S05]  /*10830*/  @!P0 NANOSLEEP.SYNCS 0x989680 ;  /* 0x009896800000895d */ /* 0x004fea0003900000 */
[----:B------:R-:W2:Y:S02]  /*10840*/  @!P0 SYNCS.PHASECHK.TRANS64 P0, [R4+URZ+0xe0], R7 ;  /* 0x0000e007040085a7 */ /* 0x000ea400080010ff */
[----:B--2---:R-:W-:Y:S05]  /*10850*/  @!P0 BRA `(.L_x_140) ;  /* 0xfffffffc00f08947 */ /* 0x004fea000383ffff */
[----:B------:R-:W-:Y:S05]  /*10860*/  BRA `(.L_x_141) ;  /* 0xffffff44002c7947 */ /* 0x000fea000383ffff */
.L_x_57:
[----:B------:R-:W-:Y:S02]  /*10870*/  MOV R8, UR18 ;  /* 0x0000001200087c02 */ /* 0x000fe40008000f00 */
[----:B------:R-:W-:Y:S02]  /*10880*/  MOV R9, UR18 ;  /* 0x0000001200097c02 */ /* 0x000fe40008000f00 */
[----:B------:R-:W-:-:S07]  /*10890*/  MOV R4, UR4 ;  /* 0x0000000400047c02 */ /* 0x000fce0008000f00 */
.L_x_142:
[----:B-1----:R1:W2:Y:S02]  /*108a0*/  SYNCS.PHASECHK.TRANS64.TRYWAIT P0, [R4+URZ+0xd8], R9 ;  /* 0x0000d809040075a7 */ /* 0x0022a400080011ff */
[----:B--2---:R-:W-:Y:S05]  /*108b0*/  @!P0 NANOSLEEP.SYNCS 0x989680 ;  /* 0x009896800000895d */ /* 0x004fea0003900000 */
[----:B------:R-:W2:Y:S02]  /*108c0*/  @!P0 SYNCS.PHASECHK.TRANS64 P0, [R4+URZ+0xd8], R9 ;  /* 0x0000d809040085a7 */ /* 0x000ea400080010ff */
[----:B--2---:R-:W-:Y:S05]  /*108d0*/  @!P0 BRA `(.L_x_142) ;  /* 0xfffffffc00f08947 */ /* 0x004fea000383ffff */
[----:B------:R-:W-:Y:S05]  /*108e0*/  BRA `(.L_x_143) ;  /* 0xffffff4400a47947 */ /* 0x000fea000383ffff */
.L_x_58:
[----:B------:R-:W-:Y:S01]  /*108f0*/  MOV R3, UR4 ;  /* 0x0000000400037c02 */ /* 0x000fe20008000f00 */
[----:B------:R-:W-:-:S06]  /*10900*/  UMOV UR19, UR18 ;  /* 0x0000001200137c82 */ /* 0x000fcc0008000000 */
.L_x_144:
[----:B------:R-:W-:Y:S02]  /*10910*/  MOV R4, UR18 ;  /* 0x0000001200047c02 */ /* 0x000fe40008000f00 */
[----:B-1----:R-:W-:-:S04]  /*10920*/  MOV R5, UR19 ;  /* 0x0000001300057c02 */ /* 0x002fc80008000f00 */
[----:B------:R1:W2:Y:S03]  /*10930*/  SYNCS.PHASECHK.TRANS64.TRYWAIT P0, [R3+URZ+0xe8], R5 ;  /* 0x0000e805030075a7 */ /* 0x0002a600080011ff */
[----:B--2---:R-:W-:Y:S05]  /*10940*/  @!P0 NANOSLEEP.SYNCS 0x989680 ;  /* 0x009896800000895d */ /* 0x004fea0003900000 */
[----:B------:R-:W2:Y:S02]  /*10950*/  @!P0 SYNCS.PHASECHK.TRANS64 P0, [R3+URZ+0xe8], R5 ;  /* 0x0000e805030085a7 */ /* 0x000ea400080010ff */
[----:B--2---:R-:W-:Y:S05]  /*10960*/  @!P0 BRA `(.L_x_144) ;  /* 0xfffffffc00e88947 */ /* 0x004fea000383ffff */
[----:B------:R-:W-:Y:S05]  /*10970*/  BRA `(.L_x_145) ;  /* 0xffffff4400e47947 */ /* 0x000fea000383ffff */
.L_x_59:
[----:B------:R-:W-:-:S07]  /*10980*/  MOV R3, UR4 ;  /* 0x0000000400037c02 */ /* 0x000fce0008000f00 */
.L_x_146:
[----:B-1----:R1:W2:Y:S02]  /*10990*/  SYNCS.PHASECHK.TRANS64.TRYWAIT P0, [R3+URZ+0x180], RZ ;  /* 0x000180ff030075a7 */ /* 0x0022a400080011ff */
[----:B--2---:R-:W-:Y:S05]  /*109a0*/  @!P0 NANOSLEEP.SYNCS 0x989680 ;  /* 0x009896800000895d */ /* 0x004fea0003900000 */
[----:B------:R-:W2:Y:S02]  /*109b0*/  @!P0 SYNCS.PHASECHK.TRANS64 P0, [R3+URZ+0x180], RZ ;  /* 0x000180ff030085a7 */ /* 0x000ea400080010ff */
[----:B--2---:R-:W-:Y:S05]  /*109c0*/  @!P0 BRA `(.L_x_146) ;  /* 0xfffffffc00f08947 */ /* 0x004fea000383ffff */
[----:B------:R-:W-:Y:S05]  /*109d0*/  BRA `(.L_x_147) ;  /* 0xffffff48001c7947 */ /* 0x000fea000383ffff */
.L_x_65:
[----:B------:R-:W-:-:S07]  /*109e0*/  MOV R3, UR4 ;  /* 0x0000000400037c02 */ /* 0x000fce0008000f00 */
.L_x_148:
[----:B-1----:R1:W2:Y:S02]  /*109f0*/  SYNCS.PHASECHK.TRANS64.TRYWAIT P0, [R3+URZ+0x140], RZ ;  /* 0x000140ff030075a7 */ /* 0x0022a400080011ff */
[----:B--2---:R-:W-:Y:S05]  /*10a00*/  @!P0 NANOSLEEP.SYNCS 0x989680 ;  /* 0x009896800000895d */ /* 0x004fea0003900000 */
[----:B------:R-:W2:Y:S02]  /*10a10*/  @!P0 SYNCS.PHASECHK.TRANS64 P0, [R3+URZ+0x140], RZ ;  /* 0x000140ff030085a7 */ /* 0x000ea400080010ff */
[----:B--2---:R-:W-:Y:S05]  /*10a20*/  @!P0 BRA `(.L_x_148) ;  /* 0xfffffffc00f08947 */ /* 0x004fea000383ffff */
[----:B------:R-:W-:Y:S05]  /*10a30*/  BRA `(.L_x_149) ;  /* 0xffffff50000c7947 */ /* 0x000fea000383ffff */
.L_x_66:
[----:B-1----:R-:W-:-:S07]  /*10a40*/  MOV R3, UR4 ;  /* 0x0000000400037c02 */ /* 0x002fce0008000f00 */
.L_x_150:
[----:B-1----:R1:W2:Y:S02]  /*10a50*/  SYNCS.PHASECHK.TRANS64.TRYWAIT P0, [R3+URZ+0x148], RZ ;  /* 0x000148ff030075a7 */ /* 0x0022a400080011ff */
[----:B--2---:R-:W-:Y:S05]  /*10a60*/  @!P0 NANOSLEEP.SYNCS 0x989680 ;  /* 0x009896800000895d */ /* 0x004fea0003900000 */
[----:B------:R-:W2:Y:S02]  /*10a70*/  @!P0 SYNCS.PHASECHK.TRANS64 P0, [R3+URZ+0x148], RZ ;  /* 0x000148ff030085a7 */ /* 0x000ea400080010ff */
[----:B--2---:R-:W-:Y:S05]  /*10a80*/  @!P0 BRA `(.L_x_150) ;  /* 0xfffffffc00f08947 */ /* 0x004fea000383ffff */
[----:B------:R-:W-:Y:S05]  /*10a90*/  BRA `(.L_x_151) ;  /* 0xffffff50004c7947 */ /* 0x000fea000383ffff */
.L_x_70:
[----:B------:R-:W-:Y:S02]  /*10aa0*/  MOV R3, UR13 ;  /* 0x0000000d00037c02 */ /* 0x000fe40008000f00 */
[----:B------:R-:W-:Y:S02]  /*10ab0*/  MOV R4, 0x80000000 ;  /* 0x8000000000047802 */ /* 0x000fe40000000f00 */
[----:B------:R-:W-:-:S07]  /*10ac0*/  MOV R5, 0x80000000 ;  /* 0x8000000000057802 */ /* 0x000fce0000000f00 */
.L_x_152:
[----:B-1----:R1:W2:Y:S02]  /*10ad0*/  SYNCS.PHASECHK.TRANS64.TRYWAIT P0, [R3+URZ], R5 ;  /* 0x00000005030075a7 */ /* 0x0022a400080011ff */
[----:B--2---:R-:W-:Y:S05]  /*10ae0*/  @!P0 NANOSLEEP.SYNCS 0x989680 ;  /* 0x009896800000895d */ /* 0x004fea0003900000 */
[----:B------:R-:W2:Y:S02]  /*10af0*/  @!P0 SYNCS.PHASECHK.TRANS64 P0, [R3+URZ], R5 ;  /* 0x00000005030085a7 */ /* 0x000ea400080010ff */
[----:B--2---:R-:W-:Y:S05]  /*10b00*/  @!P0 BRA `(.L_x_152) ;  /* 0xfffffffc00f08947 */ /* 0x004fea000383ffff */
[----:B------:R-:W-:Y:S05]  /*10b10*/  BRA `(.L_x_153) ;  /* 0xffffff54000c7947 */ /* 0x000fea000383ffff */
.L_x_71:
[----:B------:R-:W-:-:S07]  /*10b20*/  MOV R3, UR14 ;  /* 0x0000000e00037c02 */ /* 0x000fce0008000f00 */
.L_x_154:
[----:B-1----:R1:W2:Y:S02]  /*10b30*/  SYNCS.PHASECHK.TRANS64.TRYWAIT P0, [R3+URZ], RZ ;  /* 0x000000ff030075a7 */ /* 0x0022a400080011ff */
[----:B--2---:R-:W-:Y:S05]  /*10b40*/  @!P0 NANOSLEEP.SYNCS 0x989680 ;  /* 0x009896800000895d */ /* 0x004fea0003900000 */
[----:B------:R-:W2:Y:S02]  /*10b50*/  @!P0 SYNCS.PHASECHK.TRANS64 P0, [R3+URZ], RZ ;  /* 0x000000ff030085a7 */ /* 0x000ea400080010ff */
[----:B--2---:R-:W-:Y:S05]  /*10b60*/  @!P0 BRA `(.L_x_154) ;  /* 0xfffffffc00f08947 */ /* 0x004fea000383ffff */
[----:B------:R-:W-:Y:S05]  /*10b70*/  BRA `(.L_x_155) ;  /* 0xffffff5400e87947 */ /* 0x000fea000383ffff */
.L_x_72:
[----:B------:R-:W-:-:S07]  /*10b80*/  MOV R4, UR13 ;  /* 0x0000000d00047c02 */ /* 0x000fce0008000f00 */
.L_x_156:
[----:B-1----:R1:W2:Y:S02]  /*10b90*/  SYNCS.PHASECHK.TRANS64.TRYWAIT P0, [R4+URZ], RZ ;  /* 0x000000ff040075a7 */ /* 0x0022a400080011ff */
[----:B--2---:R-:W-:Y:S05]  /*10ba0*/  @!P0 NANOSLEEP.SYNCS 0x989680 ;  /* 0x009896800000895d */ /* 0x004fea0003900000 */
[----:B------:R-:W2:Y:S02]  /*10bb0*/  @!P0 SYNCS.PHASECHK.TRANS64 P0, [R4+URZ], RZ ;  /* 0x000000ff040085a7 */ /* 0x000ea400080010ff */
[----:B--2---:R-:W-:Y:S05]  /*10bc0*/  @!P0 BRA `(.L_x_156) ;  /* 0xfffffffc00f08947 */ /* 0x004fea000383ffff */
[----:B------:R-:W-:Y:S05]  /*10bd0*/  BRA `(.L_x_157) ;  /* 0xffffff7c00847947 */ /* 0x000fea000383ffff */
.L_x_74:
[----:B------:R-:W-:Y:S02]  /*10be0*/  MOV R6, UR4 ;  /* 0x0000000400067c02 */ /* 0x000fe40008000f00 */
[----:B------:R-:W-:Y:S02]  /*10bf0*/  MOV R7, UR4 ;  /* 0x0000000400077c02 */ /* 0x000fe40008000f00 */
[----:B------:R-:W-:-:S07]  /*10c00*/  MOV R4, UR14 ;  /* 0x0000000e00047c02 */ /* 0x000fce0008000f00 */
.L_x_158:
[----:B-1----:R1:W4:Y:S02]  /*10c10*/  SYNCS.PHASECHK.TRANS64.TRYWAIT P0, [R4+URZ], R7 ;  /* 0x00000007040075a7 */ /* 0x00232400080011ff */
[----:B----4-:R-:W-:Y:S05]  /*10c20*/  @!P0 NANOSLEEP.SYNCS 0x989680 ;  /* 0x009896800000895d */ /* 0x010fea0003900000 */
[----:B------:R-:W4:Y:S02]  /*10c30*/  @!P0 SYNCS.PHASECHK.TRANS64 P0, [R4+URZ], R7 ;  /* 0x00000007040085a7 */ /* 0x000f2400080010ff */
[----:B----4-:R-:W-:Y:S05]  /*10c40*/  @!P0 BRA `(.L_x_158) ;  /* 0xfffffffc00f08947 */ /* 0x010fea000383ffff */
[----:B------:R-:W-:Y:S05]  /*10c50*/  BRA `(.L_x_159) ;  /* 0xffffff7c00c47947 */ /* 0x000fea000383ffff */
.L_x_75:
[----:B------:R-:W-:Y:S02]  /*10c60*/  MOV R6, UR4 ;  /* 0x0000000400067c02 */ /* 0x000fe40008000f00 */
[----:B------:R-:W-:Y:S02]  /*10c70*/  MOV R7, UR4 ;  /* 0x0000000400077c02 */ /* 0x000fe40008000f00 */
[----:B------:R-:W-:-:S07]  /*10c80*/  MOV R4, UR13 ;  /* 0x0000000d00047c02 */ /* 0x000fce0008000f00 */
.L_x_160:
[----:B-1----:R1:W2:Y:S02]  /*10c90*/  SYNCS.PHASECHK.TRANS64.TRYWAIT P0, [R4+URZ], R7 ;  /* 0x00000007040075a7 */ /* 0x0022a400080011ff */
[----:B--2---:R-:W-:Y:S05]  /*10ca0*/  @!P0 NANOSLEEP.SYNCS 0x989680 ;  /* 0x009896800000895d */ /* 0x004fea0003900000 */
[----:B------:R-:W2:Y:S02]  /*10cb0*/  @!P0 SYNCS.PHASECHK.TRANS64 P0, [R4+URZ], R7 ;  /* 0x00000007040085a7 */ /* 0x000ea400080010ff */
[----:B--2---:R-:W-:Y:S05]  /*10cc0*/  @!P0 BRA `(.L_x_160) ;  /* 0xfffffffc00f08947 */ /* 0x004fea000383ffff */
[----:B------:R-:W-:Y:S05]  /*10cd0*/  BRA `(.L_x_161) ;  /* 0xffffffa000187947 */ /* 0x000fea000383ffff */
.L_x_78:
[----:B------:R-:W-:Y:S01]  /*10ce0*/  UIADD3 UR8, UPT, UPT, UR7, 0xc0, URZ ;  /* 0x000000c007087890 */ /* 0x000fe2000fffe0ff */
[----:B------:R-:W-:Y:S02]  /*10cf0*/  MOV R6, UR4 ;  /* 0x0000000400067c02 */ /* 0x000fe40008000f00 */
[----:B------:R-:W-:-:S03]  /*10d00*/  MOV R7, UR4 ;  /* 0x0000000400077c02 */ /* 0x000fc60008000f00 */
[----:B------:R-:W-:-:S07]  /*10d10*/  MOV R4, UR8 ;  /* 0x0000000800047c02 */ /* 0x000fce0008000f00 */
.L_x_162:
[----:B-1----:R1:W2:Y:S02]  /*10d20*/  SYNCS.PHASECHK.TRANS64.TRYWAIT P0, [R4+URZ], R7 ;  /* 0x00000007040075a7 */ /* 0x0022a400080011ff */
[----:B--2---:R-:W-:Y:S05]  /*10d30*/  @!P0 NANOSLEEP.SYNCS 0x989680 ;  /* 0x009896800000895d */ /* 0x004fea0003900000 */
[----:B------:R-:W2:Y:S02]  /*10d40*/  @!P0 SYNCS.PHASECHK.TRANS64 P0, [R4+URZ], R7 ;  /* 0x00000007040085a7 */ /* 0x000ea400080010ff */
[----:B--2---:R-:W-:Y:S05]  /*10d50*/  @!P0 BRA `(.L_x_162) ;  /* 0xfffffffc00f08947 */ /* 0x004fea000383ffff */
[----:B------:R-:W-:Y:S05]  /*10d60*/  BRA `(.L_x_163) ;  /* 0xffffffa4009c7947 */ /* 0x000fea000383ffff */
.L_x_79:
[----:B------:R-:W-:Y:S01]  /*10d70*/  UIADD3 UR6, UPT, UPT, UR7, 0x130, URZ ;  /* 0x0000013007067890 */ /* 0x000fe2000fffe0ff */
[----:B------:R-:W-:Y:S02]  /*10d80*/  MOV R6, UR4 ;  /* 0x0000000400067c02 */ /* 0x000fe40008000f00 */
[----:B------:R-:W-:-:S03]  /*10d90*/  MOV R7, UR4 ;  /* 0x0000000400077c02 */ /* 0x000fc60008000f00 */
[----:B------:R-:W-:-:S07]  /*10da0*/  MOV R4, UR6 ;  /* 0x0000000600047c02 */ /* 0x000fce0008000f00 */
.L_x_164:
[----:B-1----:R1:W2:Y:S02]  /*10db0*/  SYNCS.PHASECHK.TRANS64.TRYWAIT P0, [R4+URZ], R7 ;  /* 0x00000007040075a7 */ /* 0x0022a400080011ff */
[----:B--2---:R-:W-:Y:S05]  /*10dc0*/  @!P0 NANOSLEEP.SYNCS 0x989680 ;  /* 0x009896800000895d */ /* 0x004fea0003900000 */
[----:B------:R-:W2:Y:S02]  /*10dd0*/  @!P0 SYNCS.PHASECHK.TRANS64 P0, [R4+URZ], R7 ;  /* 0x00000007040085a7 */ /* 0x000ea400080010ff */
[----:B--2---:R-:W-:Y:S05]  /*10de0*/  @!P0 BRA `(.L_x_164) ;  /* 0xfffffffc00f08947 */ /* 0x004fea000383ffff */
[----:B------:R-:W-:Y:S05]  /*10df0*/  BRA `(.L_x_165) ;  /* 0xffffffc000247947 */ /* 0x000fea000383ffff */
.L_x_81:
[----:B------:R-:W-:Y:S01]  /*10e00*/  UIADD3 UR4, UPT, UPT, UR4, 0x130, URZ ;  /* 0x0000013004047890 */ /* 0x000fe2000fffe0ff */
[----:B-1--45:R-:W-:Y:S02]  /*10e10*/  MOV R4, UR9 ;  /* 0x0000000900047c02 */ /* 0x032fe40008000f00 */
[----:B--2---:R-:W-:-:S03]  /*10e20*/  MOV R5, UR9 ;  /* 0x0000000900057c02 */ /* 0x004fc60008000f00 */
[----:B------:R-:W-:-:S07]  /*10e30*/  MOV R2, UR4 ;  /* 0x0000000400027c02 */ /* 0x000fce0008000f00 */
.L_x_166:
[----:B-1----:R1:W2:Y:S02]  /*10e40*/  SYNCS.PHASECHK.TRANS64.TRYWAIT P0, [R2+URZ], R5 ;  /* 0x00000005020075a7 */ /* 0x0022a400080011ff */
[----:B--2---:R-:W-:Y:S05]  /*10e50*/  @!P0 NANOSLEEP.SYNCS 0x989680 ;  /* 0x009896800000895d */ /* 0x004fea0003900000 */
[----:B------:R-:W2:Y:S02]  /*10e60*/  @!P0 SYNCS.PHASECHK.TRANS64 P0, [R2+URZ], R5 ;  /* 0x00000005020085a7 */ /* 0x000ea400080010ff */
[----:B--2---:R-:W-:Y:S05]  /*10e70*/  @!P0 BRA `(.L_x_166) ;  /* 0xfffffffc00f08947 */ /* 0x004fea000383ffff */
[----:B------:R-:W-:Y:S05]  /*10e80*/  BRA `(.L_x_167) ;  /* 0xffffffc4007c7947 */ /* 0x000fea000383ffff */
.L_x_91:
[----:B------:R-:W-:-:S07]  /*10e90*/  MOV R4, UR7 ;  /* 0x0000000700047c02 */ /* 0x000fce0008000f00 */
.L_x_168:
[----:B-1----:R1:W2:Y:S02]  /*10ea0*/  SYNCS.PHASECHK.TRANS64.TRYWAIT P0, [R4+URZ+0x100], RZ ;  /* 0x000100ff040075a7 */ /* 0x0022a400080011ff */
[----:B--2---:R-:W-:Y:S05]  /*10eb0*/  @!P0 NANOSLEEP.SYNCS 0x989680 ;  /* 0x009896800000895d */ /* 0x004fea0003900000 */
[----:B------:R-:W2:Y:S02]  /*10ec0*/  @!P0 SYNCS.PHASECHK.TRANS64 P0, [R4+URZ+0x100], RZ ;  /* 0x000100ff040085a7 */ /* 0x000ea400080010ff */
[----:B--2---:R-:W-:Y:S05]  /*10ed0*/  @!P0 BRA `(.L_x_168) ;  /* 0xfffffffc00f08947 */ /* 0x004fea000383ffff */
[----:B------:R-:W-:Y:S05]  /*10ee0*/  BRA `(.L_x_169) ;  /* 0xffffffd8002c7947 */ /* 0x000fea000383ffff */
.L_x_92:
[----:B------:R-:W-:Y:S01]  /*10ef0*/  HFMA2 R6, -RZ, RZ, -0.0 , 0 ;  /* 0x80000000ff067431 */ /* 0x000fe200000001ff */
[----:B-1----:R-:W-:Y:S02]  /*10f00*/  MOV R4, UR7 ;  /* 0x0000000700047c02 */ /* 0x002fe40008000f00 */
[----:B------:R-:W-:-:S07]  /*10f10*/  MOV R7, 0x80000000 ;  /* 0x8000000000077802 */ /* 0x000fce0000000f00 */
.L_x_170:
[----:B-1----:R1:W2:Y:S02]  /*10f20*/  SYNCS.PHASECHK.TRANS64.TRYWAIT P0, [R4+URZ+0x150], R7 ;  /* 0x00015007040075a7 */ /* 0x0022a400080011ff */
[----:B--2---:R-:W-:Y:S05]  /*10f30*/  @!P0 NANOSLEEP.SYNCS 0x989680 ;  /* 0x009896800000895d */ /* 0x004fea0003900000 */
[----:B------:R-:W2:Y:S02]  /*10f40*/  @!P0 SYNCS.PHASECHK.TRANS64 P0, [R4+URZ+0x150], R7 ;  /* 0x00015007040085a7 */ /* 0x000ea400080010ff */
[----:B--2---:R-:W-:Y:S05]  /*10f50*/  @!P0 BRA `(.L_x_170) ;  /* 0xfffffffc00f08947 */ /* 0x004fea000383ffff */
[----:B------:R-:W-:Y:S05]  /*10f60*/  BRA `(.L_x_171) ;  /* 0xffffffd8001c7947 */ /* 0x000fea000383ffff */
.L_x_93:
[----:B------:R-:W-:-:S07]  /*10f70*/  MOV R4, UR7 ;  /* 0x0000000700047c02 */ /* 0x000fce0008000f00 */
.L_x_172:
[----:B-1----:R1:W2:Y:S02]  /*10f80*/  SYNCS.PHASECHK.TRANS64.TRYWAIT P0, [R4+URZ+0x108], RZ ;  /* 0x000108ff040075a7 */ /* 0x0022a400080011ff */
[----:B--2---:R-:W-:Y:S05]  /*10f90*/  @!P0 NANOSLEEP.SYNCS 0x989680 ;  /* 0x009896800000895d */ /* 0x004fea0003900000 */
[----:B------:R-:W2:Y:S02]  /*10fa0*/  @!P0 SYNCS.PHASECHK.TRANS64 P0, [R4+URZ+0x108], RZ ;  /* 0x000108ff040085a7 */ /* 0x000ea400080010ff */
[----:B--2---:R-:W-:Y:S05]  /*10fb0*/  @!P0 BRA `(.L_x_172) ;  /* 0xfffffffc00f08947 */ /* 0x004fea000383ffff */
[----:B------:R-:W-:Y:S05]  /*10fc0*/  BRA `(.L_x_173) ;  /* 0xffffffe000147947 */ /* 0x000fea000383ffff */
.L_x_94:
[----:B------:R-:W-:Y:S01]  /*10fd0*/  HFMA2 R6, -RZ, RZ, -0.0 , 0 ;  /* 0x80000000ff067431 */ /* 0x000fe200000001ff */
[----:B-1----:R-:W-:Y:S02]  /*10fe0*/  MOV R4, UR7 ;  /* 0x0000000700047c02 */ /* 0x002fe40008000f00 */
[----:B------:R-:W-:-:S07]  /*10ff0*/  MOV R7, 0x80000000 ;  /* 0x8000000000077802 */ /* 0x000fce0000000f00 */
.L_x_174:
[----:B-1----:R1:W2:Y:S02]  /*11000*/  SYNCS.PHASECHK.TRANS64.TRYWAIT P0, [R4+URZ+0x158], R7 ;  /* 0x00015807040075a7 */ /* 0x0022a400080011ff */
[----:B--2---:R-:W-:Y:S05]  /*11010*/  @!P0 NANOSLEEP.SYNCS 0x989680 ;  /* 0x009896800000895d */ /* 0x004fea0003900000 */
[----:B------:R-:W2:Y:S02]  /*11020*/  @!P0 SYNCS.PHASECHK.TRANS64 P0, [R4+URZ+0x158], R7 ;  /* 0x00015807040085a7 */ /* 0x000ea400080010ff */
[----:B--2---:R-:W-:Y:S05]  /*11030*/  @!P0 BRA `(.L_x_174) ;  /* 0xfffffffc00f08947 */ /* 0x004fea000383ffff */
[----:B------:R-:W-:Y:S05]  /*11040*/  BRA `(.L_x_175) ;  /* 0xffffffe000047947 */ /* 0x000fea000383ffff */
.L_x_95:
[----:B-1-3--:R-:W-:Y:S02]  /*11050*/  MOV R0, UR7 ;  /* 0x0000000700007c02 */ /* 0x00afe40008000f00 */
[----:B------:R-:W-:-:S07]  /*11060*/  MOV R5, R4 ;  /* 0x0000000400057202 */ /* 0x000fce0000000f00 */
.L_x_176:
[----:B-1----:R1:W2:Y:S02]  /*11070*/  SYNCS.PHASECHK.TRANS64.TRYWAIT P0, [R0+URZ+0x158], R5 ;  /* 0x00015805000075a7 */ /* 0x0022a400080011ff */
[----:B--2---:R-:W-:Y:S05]  /*11080*/  @!P0 NANOSLEEP.SYNCS 0x989680 ;  /* 0x009896800000895d */ /* 0x004fea0003900000 */
[----:B------:R-:W2:Y:S02]  /*11090*/  @!P0 SYNCS.PHASECHK.TRANS64 P0, [R0+URZ+0x158], R5 ;  /* 0x00015805000085a7 */ /* 0x000ea400080010ff */
[----:B--2---:R-:W-:Y:S05]  /*110a0*/  @!P0 BRA `(.L_x_176) ;  /* 0xfffffffc00f08947 */ /* 0x004fea000383ffff */
[----:B------:R-:W-:Y:S05]  /*110b0*/  BRA `(.L_x_177) ;  /* 0xffffffe800c47947 */ /* 0x000fea000383ffff */
        .weak           $__internal_0_$__cuda_sm10x_tcgen05_guardrail_trap_col_being_dealloced_not_returned_by_alloc
        .type           $__internal_0_$__cuda_sm10x_tcgen05_guardrail_trap_col_being_dealloced_not_returned_by_alloc,@function
        .size           $__internal_0_$__cuda_sm10x_tcgen05_guardrail_trap_col_being_dealloced_not_returned_by_alloc,($__internal_1_$__cuda_sm10x_tcgen05_guardrail_trap_phase_invalid_during_alloc - $__internal_0_$__cuda_sm10x_tcgen05_guardrail_trap_col_being_dealloced_not_returned_by_alloc)
$__internal_0_$__cuda_sm10x_tcgen05_guardrail_trap_col_being_dealloced_not_returned_by_alloc:
[----:B------:R-:W-:Y:S05]  /*110c0*/  BPT.TRAP 0x1 ;  /* 0x000000040000795c */ /* 0x000fea0000300000 */
[----:B------:R-:W-:-:S04]  /*110d0*/  HFMA2 R5, -RZ, RZ, 0, 0 ;  /* 0x00000000ff057431 */ /* 0x000fc800000001ff */
[----:B------:R-:W-:Y:S05]  /*110e0*/  RET.REL.NODEC R4 `(kernel_cutlass_kernel_flash_attncuteflash_fwd_sm100FlashAttentionForwardSm100_object_at__tensor0000o9611101213_tensor0000o9611101213_tensor0000o9610111213_tensor0000o9611101213_tensorptrf_0) ;  /* 0xfffffeec04c47950 */ /* 0x000fea0003c3ffff */
        .weak           $__internal_1_$__cuda_sm10x_tcgen05_guardrail_trap_phase_invalid_during_alloc
        .type           $__internal_1_$__cuda_sm10x_tcgen05_guardrail_trap_phase_invalid_during_alloc,@function
        .size           $__internal_1_$__cuda_sm10x_tcgen05_guardrail_trap_phase_invalid_during_alloc,($__internal_2_$__cuda_sm10x_tcgen05_guardrail_trap_unallocated_columns_being_dealloced - $__internal_1_$__cuda_sm10x_tcgen05_guardrail_trap_phase_invalid_during_alloc)
$__internal_1_$__cuda_sm10x_tcgen05_guardrail_trap_phase_invalid_during_alloc:
[----:B------:R-:W-:Y:S05]  /*110f0*/  BPT.TRAP 0x1 ;  /* 0x000000040000795c */ /* 0x000fea0000300000 */
[----:B------:R-:W-:-:S04]  /*11100*/  MOV R5, 0x0 ;  /* 0x0000000000057802 */ /* 0x000fc80000000f00 */
[----:B------:R-:W-:Y:S05]  /*11110*/  RET.REL.NODEC R4 `(kernel_cutlass_kernel_flash_attncuteflash_fwd_sm100FlashAttentionForwardSm100_object_at__tensor0000o9611101213_tensor0000o9611101213_tensor0000o9610111213_tensor0000o9611101213_tensorptrf_0) ;  /* 0xfffffeec04b87950 */ /* 0x000fea0003c3ffff */
        .weak           $__internal_2_$__cuda_sm10x_tcgen05_guardrail_trap_unallocated_columns_being_dealloced
        .type           $__internal_2_$__cuda_sm10x_tcgen05_guardrail_trap_unallocated_columns_being_dealloced,@function
        .size           $__internal_2_$__cuda_sm10x_tcgen05_guardrail_trap_unallocated_columns_being_dealloced,(.L_x_181 - $__internal_2_$__cuda_sm10x_tcgen05_guardrail_trap_unallocated_columns_being_dealloced)
$__internal_2_$__cuda_sm10x_tcgen05_guardrail_trap_unallocated_columns_being_dealloced:
[----:B------:R-:W-:Y:S05]  /*11120*/  BPT.TRAP 0x1 ;  /* 0x000000040000795c */ /* 0x000fea0000300000 */
[----:B------:R-:W-:-:S04]  /*11130*/  HFMA2 R5, -RZ, RZ, 0, 0 ;  /* 0x00000000ff057431 */ /* 0x000fc800000001ff */
[----:B------:R-:W-:Y:S05]  /*11140*/  RET.REL.NODEC R4 `(kernel_cutlass_kernel_flash_attncuteflash_fwd_sm100FlashAttentionForwardSm100_object_at__tensor0000o9611101213_tensor0000o9611101213_tensor0000o9610111213_tensor0000o9611101213_tensorptrf_0) ;  /* 0xfffffeec04ac7950 */ /* 0x000fea0003c3ffff */
.L_x_178:
[----:B------:R-:W-:-:S00]  /*11150*/  BRA `(.L_x_178) ;  /* 0xfffffffc00fc7947 */ /* 0x000fc0000383ffff */
[----:B------:R-:W-:-:S00]  /*11160*/  NOP ;  /* 0x0000000000007918 */ /* 0x000fc00000000000 */
        /* <DEDUP_REMOVED lines=9> */
.L_x_181:


//--------------------- .nv.shared.kernel_cutlass_kernel_flash_attncuteflash_fwd_sm100FlashAttentionForwardSm100_object_at__tensor0000o9611101213_tensor0000o9611101213_tensor0000o9610111213_tensor0000o9611101213_tensorptrf_0 --------------------------
	.section	.nv.shared.kernel_cutlass_kernel_flash_attncuteflash_fwd_sm100FlashAttentionForwardSm100_object_at__tensor0000o9611101213_tensor0000o9611101213_tensor0000o9610111213_tensor0000o9611101213_tensorptrf_0,"aw",@nobits
	.sectionflags	@""
	.align	1024
	.zero		1024


//--------------------- .nv.shared.reserved.0     --------------------------
	.section	.nv.shared.reserved.0,"aw",@nobits
	.align	8
	.weak		__nv_reservedSMEM_offset_0_alias
	.size		__nv_reservedSMEM_offset_0_alias, 0, 64
	.other		__nv_reservedSMEM_offset_0_alias,@"STO_CUDA_RESERVED_SHARED STV_DEFAULT"
__nv_reservedSMEM_offset_0_alias:
	.zero		0
.nv.shared.reserved.0:
	.zero		64
	.weak		__nv_reservedSMEM_allocation_phase
	.type		__nv_reservedSMEM_allocation_phase,@object
	.size		__nv_reservedSMEM_allocation_phase,(.L_0 - __nv_reservedSMEM_allocation_phase)
__nv_reservedSMEM_allocation_phase:
	.zero		1
.L_0:
	.zero		7
	.weak		__nv_reservedSMEM_devtool_atexit_pc
	.type		__nv_reservedSMEM_devtool_atexit_pc,@object
	.size		__nv_reservedSMEM_devtool_atexit_pc,(__nv_reservedSMEM_allocation_mask - __nv_reservedSMEM_devtool_atexit_pc)
__nv_reservedSMEM_devtool_atexit_pc:
	.zero		8
	.weak		__nv_reservedSMEM_allocation_mask
	.type		__nv_reservedSMEM_allocation_mask,@object
	.size		__nv_reservedSMEM_allocation_mask,(.L_2 - __nv_reservedSMEM_allocation_mask)
__nv_reservedSMEM_allocation_mask:
	.zero		4
.L_2:
	.zero		4
	.weak		__nv_reservedSMEM_tmem_allocation_pipeline_mbarrier
	.type		__nv_reservedSMEM_tmem_allocation_pipeline_mbarrier,@object
	.size		__nv_reservedSMEM_tmem_allocation_pipeline_mbarrier,(__nv_reservedSMEM_tmem_allocation_pipeline_mbarrier_parity - __nv_reservedSMEM_tmem_allocation_pipeline_mbarrier)
__nv_reservedSMEM_tmem_allocation_pipeline_mbarrier:
	.zero		8
	.weak		__nv_reservedSMEM_tmem_allocation_pipeline_mbarrier_parity
	.type		__nv_reservedSMEM_tmem_allocation_pipeline_mbarrier_parity,@object
	.size		__nv_reservedSMEM_tmem_allocation_pipeline_mbarrier_parity,(.L_4 - __nv_reservedSMEM_tmem_allocation_pipeline_mbarrier_parity)
__nv_reservedSMEM_tmem_allocation_pipeline_mbarrier_parity:
	.zero		4
.L_4:


//--------------------- .nv.constant0.kernel_cutlass_kernel_flash_attncuteflash_fwd_sm100FlashAttentionForwardSm100_object_at__tensor0000o9611101213_tensor0000o9611101213_tensor0000o9610111213_tensor0000o9611101213_tensorptrf_0 --------------------------
	.section	.nv.constant0.kernel_cutlass_kernel_flash_attncuteflash_fwd_sm100FlashAttentionForwardSm100_object_at__tensor0000o9611101213_tensor0000o9611101213_tensor0000o9610111213_tensor0000o9611101213_tensorptrf_0,"a",@progbits
	.sectionflags	@""
	.align	4
.nv.constant0.kernel_cutlass_kernel_flash_attncuteflash_fwd_sm100FlashAttentionForwardSm100_object_at__tensor0000o9611101213_tensor0000o9611101213_tensor0000o9610111213_tensor0000o9611101213_tensorptrf_0:
	.zero		1640


//--------------------- SYMBOLS --------------------------

	.type		.nv.reservedSmem.offset0,@object
	.size		.nv.reservedSmem.offset0,0x4
	.type		.nv.reservedSmem.cap,@object
	.size		.nv.reservedSmem.cap,0x4
